	.target	sm_90a

	.elftype	@"ET_EXEC"


//--------------------- .note.nv.tkinfo           --------------------------
	.section	.note.nv.tkinfo,"",@"SHT_NOTE"
	.sectionflags	@"SHF_NOTE_NV_TKINFO"
	.tkinfo
        /*0018*/ 	.word	0x00000002
        /*0030*/ 	.string	""
        /*0030*/ 	.string	"ptxas"
        /*0030*/ 	.string	"Cuda compilation tools, release 13.0, V13.0.88"
        /*0030*/ 	.string	"Build cuda_13.0.r13.0/compiler.36424714_0"
        /*0030*/ 	.string	"-v  -suppress-debug-info  -lineinfo  -arch sm_90a "



//--------------------- .note.nv.cuinfo           --------------------------
	.section	.note.nv.cuinfo,"",@"SHT_NOTE"
	.sectionflags	@"SHF_NOTE_NV_CUINFO"
        /*0018*/ 	.short	0x0002
        /*001a*/ 	.short	0x005a
        /*001c*/ 	.short	0x0082
	.zero		2


//--------------------- .nv.info                  --------------------------
	.section	.nv.info,"",@"SHT_CUDA_INFO"
	.align	4


	//----- nvinfo : EIATTR_REGCOUNT
	.align		4
        /*0000*/ 	.byte	0x04, 0x2f
        /*0002*/ 	.short	(.L_1 - .L_0)
	.align		4
.L_0:
        /*0004*/ 	.word	index@(matmul_kernel)
        /*0008*/ 	.word	0x000000ff


	//----- nvinfo : EIATTR_FRAME_SIZE
	.align		4
.L_1:
        /*000c*/ 	.byte	0x04, 0x11
        /*000e*/ 	.short	(.L_3 - .L_2)
	.align		4
.L_2:
        /*0010*/ 	.word	index@(matmul_kernel)
        /*0014*/ 	.word	0x00000a88


	//----- nvinfo : EIATTR_MIN_STACK_SIZE
	.align		4
.L_3:
        /*0018*/ 	.byte	0x04, 0x12
        /*001a*/ 	.short	(.L_5 - .L_4)
	.align		4
.L_4:
        /*001c*/ 	.word	index@(matmul_kernel)
        /*0020*/ 	.word	0x00000a88
.L_5:


//--------------------- .nv.compat                --------------------------
	.section	.nv.compat,"",@"SHT_CUDA_COMPAT_INFO"
	.align	4
        /*0000*/ 	.byte	0x02, 0x09, 0x01, 0x00, 0x02, 0x02, 0x04, 0x00, 0x02, 0x05, 0x05, 0x00, 0x03, 0x07, 0x01, 0x01
        /*0010*/ 	.byte	0x02, 0x03, 0x00, 0x00, 0x02, 0x06, 0x01, 0x00, 0x04, 0x0b, 0x08, 0x00, 0x00, 0x00, 0x00, 0x00
        /*0020*/ 	.byte	0x00, 0x00, 0x00, 0x00


//--------------------- .nv.info.matmul_kernel    --------------------------
	.section	.nv.info.matmul_kernel,"",@"SHT_CUDA_INFO"
	.sectionflags	@""
	.align	4


	//----- nvinfo : EIATTR_CUDA_API_VERSION
	.align		4
        /*0000*/ 	.byte	0x04, 0x37
        /*0002*/ 	.short	(.L_7 - .L_6)
.L_6:
        /*0004*/ 	.word	0x00000082


	//----- nvinfo : EIATTR_KPARAM_INFO
	.align		4
.L_7:
        /*0008*/ 	.byte	0x04, 0x17
        /*000a*/ 	.short	(.L_9 - .L_8)
.L_8:
        /*000c*/ 	.word	0x00000000
        /*0010*/ 	.short	0x000d
        /*0012*/ 	.short	0x0048
        /*0014*/ 	.byte	0x00, 0xf4, 0x21, 0x00


	//----- nvinfo : EIATTR_KPARAM_INFO
	.align		4
.L_9:
        /*0018*/ 	.byte	0x04, 0x17
        /*001a*/ 	.short	(.L_11 - .L_10)
.L_10:
        /*001c*/ 	.word	0x00000000
        /*0020*/ 	.short	0x000c
        /*0022*/ 	.short	0x0040
        /*0024*/ 	.byte	0x00, 0xf4, 0x21, 0x00


	//----- nvinfo : EIATTR_KPARAM_INFO
	.align		4
.L_11:
        /*0028*/ 	.byte	0x04, 0x17
        /*002a*/ 	.short	(.L_13 - .L_12)
.L_12:
        /*002c*/ 	.word	0x00000000
        /*0030*/ 	.short	0x000b
        /*0032*/ 	.short	0x0038
        /*0034*/ 	.byte	0x00, 0xf0, 0x11, 0x00


	//----- nvinfo : EIATTR_KPARAM_INFO
	.align		4
.L_13:
        /*0038*/ 	.byte	0x04, 0x17
        /*003a*/ 	.short	(.L_15 - .L_14)
.L_14:
        /*003c*/ 	.word	0x00000000
        /*0040*/ 	.short	0x000a
        /*0042*/ 	.short	0x0034
        /*0044*/ 	.byte	0x00, 0xf0, 0x11, 0x00


	//----- nvinfo : EIATTR_KPARAM_INFO
	.align		4
.L_15:
        /*0048*/ 	.byte	0x04, 0x17
        /*004a*/ 	.short	(.L_17 - .L_16)
.L_16:
        /*004c*/ 	.word	0x00000000
        /*0050*/ 	.short	0x0009
        /*0052*/ 	.short	0x0030
        /*0054*/ 	.byte	0x00, 0xf0, 0x11, 0x00


	//----- nvinfo : EIATTR_KPARAM_INFO
	.align		4
.L_17:
        /*0058*/ 	.byte	0x04, 0x17
        /*005a*/ 	.short	(.L_19 - .L_18)
.L_18:
        /*005c*/ 	.word	0x00000000
        /*0060*/ 	.short	0x0008
        /*0062*/ 	.short	0x002c
        /*0064*/ 	.byte	0x00, 0xf0, 0x11, 0x00


	//----- nvinfo : EIATTR_KPARAM_INFO
	.align		4
.L_19:
        /*0068*/ 	.byte	0x04, 0x17
        /*006a*/ 	.short	(.L_21 - .L_20)
.L_20:
        /*006c*/ 	.word	0x00000000
        /*0070*/ 	.short	0x0007
        /*0072*/ 	.short	0x0028
        /*0074*/ 	.byte	0x00, 0xf0, 0x11, 0x00


	//----- nvinfo : EIATTR_KPARAM_INFO
	.align		4
.L_21:
        /*0078*/ 	.byte	0x04, 0x17
        /*007a*/ 	.short	(.L_23 - .L_22)
.L_22:
        /*007c*/ 	.word	0x00000000
        /*0080*/ 	.short	0x0006
        /*0082*/ 	.short	0x0024
        /*0084*/ 	.byte	0x00, 0xf0, 0x11, 0x00


	//----- nvinfo : EIATTR_KPARAM_INFO
	.align		4
.L_23:
        /*0088*/ 	.byte	0x04, 0x17
        /*008a*/ 	.short	(.L_25 - .L_24)
.L_24:
        /*008c*/ 	.word	0x00000000
        /*0090*/ 	.short	0x0005
        /*0092*/ 	.short	0x0020
        /*0094*/ 	.byte	0x00, 0xf0, 0x11, 0x00


	//----- nvinfo : EIATTR_KPARAM_INFO
	.align		4
.L_25:
        /*0098*/ 	.byte	0x04, 0x17
        /*009a*/ 	.short	(.L_27 - .L_26)
.L_26:
        /*009c*/ 	.word	0x00000000
        /*00a0*/ 	.short	0x0004
        /*00a2*/ 	.short	0x001c
        /*00a4*/ 	.byte	0x00, 0xf0, 0x11, 0x00


	//----- nvinfo : EIATTR_KPARAM_INFO
	.align		4
.L_27:
        /*00a8*/ 	.byte	0x04, 0x17
        /*00aa*/ 	.short	(.L_29 - .L_28)
.L_28:
        /*00ac*/ 	.word	0x00000000
        /*00b0*/ 	.short	0x0003
        /*00b2*/ 	.short	0x0018
        /*00b4*/ 	.byte	0x00, 0xf0, 0x11, 0x00


	//----- nvinfo : EIATTR_KPARAM_INFO
	.align		4
.L_29:
        /*00b8*/ 	.byte	0x04, 0x17
        /*00ba*/ 	.short	(.L_31 - .L_30)
.L_30:
        /*00bc*/ 	.word	0x00000000
        /*00c0*/ 	.short	0x0002
        /*00c2*/ 	.short	0x0010
        /*00c4*/ 	.byte	0x00, 0xf4, 0x21, 0x00


	//----- nvinfo : EIATTR_KPARAM_INFO
	.align		4
.L_31:
        /*00c8*/ 	.byte	0x04, 0x17
        /*00ca*/ 	.short	(.L_33 - .L_32)
.L_32:
        /*00cc*/ 	.word	0x00000000
        /*00d0*/ 	.short	0x0001
        /*00d2*/ 	.short	0x0008
        /*00d4*/ 	.byte	0x00, 0xf4, 0x21, 0x00


	//----- nvinfo : EIATTR_KPARAM_INFO
	.align		4
.L_33:
        /*00d8*/ 	.byte	0x04, 0x17
        /*00da*/ 	.short	(.L_35 - .L_34)
.L_34:
        /*00dc*/ 	.word	0x00000000
        /*00e0*/ 	.short	0x0000
        /*00e2*/ 	.short	0x0000
        /*00e4*/ 	.byte	0x00, 0xf4, 0x21, 0x00


	//----- nvinfo : EIATTR_SPARSE_MMA_MASK
	.align		4
.L_35:
        /*00e8*/ 	.byte	0x03, 0x50
        /*00ea*/ 	.short	0x0000


	//----- nvinfo : EIATTR_MAXREG_COUNT
	.align		4
        /*00ec*/ 	.byte	0x03, 0x1b
        /*00ee*/ 	.short	0x00ff


	//----- nvinfo : EIATTR_NUM_BARRIERS
	.align		4
        /*00f0*/ 	.byte	0x02, 0x4c
        /*00f2*/ 	.byte	0x01
	.zero		1


	//----- nvinfo : EIATTR_ANNOTATIONS
	.align		4
        /*00f4*/ 	.byte	0x04, 0x55
        /*00f6*/ 	.short	(.L_37 - .L_36)


	//   ....[0]....
.L_36:
        /*00f8*/ 	.word	0x00000001
        /*00fc*/ 	.byte	0x30, 0x05, 0x00, 0x00, 0x01, 0x00, 0x00, 0x00, 0x40, 0x05, 0x00, 0x00, 0x01, 0x00, 0x00, 0x00
        /* <DEDUP_REMOVED lines=1148> */
        /*48cc*/ 	.byte	0x50, 0x6e, 0x01, 0x00


	//----- nvinfo : EIATTR_MERCURY_ISA_VERSION
	.align		4
.L_37:
        /*48d0*/ 	.byte	0x03, 0x5f
        /*48d2*/ 	.short	0x0101


	//----- nvinfo : EIATTR_EXIT_INSTR_OFFSETS
	.align		4
        /*48d4*/ 	.byte	0x04, 0x1c
        /*48d6*/ 	.short	(.L_39 - .L_38)


	//   ....[0]....
.L_38:
        /*48d8*/ 	.word	0x00018300


	//   ....[1]....
        /*48dc*/ 	.word	0x00018320


	//----- nvinfo : EIATTR_REQNTID
	.align		4
.L_39:
        /*48e0*/ 	.byte	0x04, 0x10
        /*48e2*/ 	.short	(.L_41 - .L_40)
.L_40:
        /*48e4*/ 	.word	0x00000100
        /*48e8*/ 	.word	0x00000001
        /*48ec*/ 	.word	0x00000001


	//----- nvinfo : EIATTR_CBANK_PARAM_SIZE
	.align		4
.L_41:
        /*48f0*/ 	.byte	0x03, 0x19
        /*48f2*/ 	.short	0x0050


	//----- nvinfo : EIATTR_PARAM_CBANK
	.align		4
        /*48f4*/ 	.byte	0x04, 0x0a
        /*48f6*/ 	.short	(.L_43 - .L_42)
	.align		4
.L_42:
        /*48f8*/ 	.word	index@(.nv.constant0.matmul_kernel)
        /*48fc*/ 	.short	0x0210
        /*48fe*/ 	.short	0x0050


	//----- nvinfo : EIATTR_SW_WAR
	.align		4
.L_43:
        /*4900*/ 	.byte	0x04, 0x36
        /*4902*/ 	.short	(.L_45 - .L_44)
.L_44:
        /*4904*/ 	.word	0x00000008
.L_45:


//--------------------- .nv.callgraph             --------------------------
	.section	.nv.callgraph,"",@"SHT_CUDA_CALLGRAPH"
	.align	4
	.sectionentsize	8
	.align		4
        /*0000*/ 	.word	0x00000000
	.align		4
        /*0004*/ 	.word	0xffffffff
	.align		4
        /*0008*/ 	.word	0x00000000
	.align		4
        /*000c*/ 	.word	0xfffffffe
	.align		4
        /*0010*/ 	.word	0x00000000
	.align		4
        /*0014*/ 	.word	0xfffffffd
	.align		4
        /*0018*/ 	.word	0x00000000
	.align		4
        /*001c*/ 	.word	0xfffffffc


//--------------------- .text.matmul_kernel       --------------------------
	.section	.text.matmul_kernel,"ax",@progbits
	.align	128
        .global         matmul_kernel
        .type           matmul_kernel,@function
        .size           matmul_kernel,(.L_x_4 - matmul_kernel)
        .other          matmul_kernel,@"STO_CUDA_ENTRY STV_DEFAULT"
matmul_kernel:
.text.matmul_kernel:
[----:B------:R-:W0:Y:S08]  /*0000*/  LDC R1, c[0x0][0x28] ;  /* 0x00000a00ff017b82 */ /* 0x000e300000000800 */
[----:B------:R-:W1:Y:S01]  /*0010*/  LDC.64 R4, c[0x0][0x228] ;  /* 0x00008a00ff047b82 */ /* 0x000e620000000a00 */
[----:B------:R-:W2:Y:S01]  /*0020*/  S2R R7, SR_CTAID.X ;  /* 0x0000000000077919 */ /* 0x000ea20000002500 */
[----:B0-----:R-:W-:Y:S01]  /*0030*/  VIADD R1, R1, 0xfffff578 ;  /* 0xfffff57801017836 */ /* 0x001fe20000000000 */
[----:B------:R-:W-:Y:S01]  /*0040*/  UMOV UR4, 0x400 ;  /* 0x0000040000047882 */ /* 0x000fe20000000000 */
[----:B------:R-:W-:Y:S01]  /*0050*/  ULDC.64 UR6, c[0x0][0x208] ;  /* 0x0000820000067ab9 */ /* 0x000fe20000000a00 */
[----:B------:R-:W0:Y:S03]  /*0060*/  S2R R72, SR_TID.X ;  /* 0x0000000000487919 */ /* 0x000e260000002100 */
[----:B------:R-:W3:Y:S01]  /*0070*/  S2UR UR5, SR_CgaCtaId ;  /* 0x00000000000579c3 */ /* 0x000ee20000008800 */
[----:B-1----:R-:W-:-:S05]  /*0080*/  VIADD R0, R5, 0xf ;  /* 0x0000000f05007836 */ /* 0x002fca0000000000 */
[----:B------:R-:W-:Y:S01]  /*0090*/  SHF.R.S32.HI R3, RZ, 0x1f, R0 ;  /* 0x0000001fff037819 */ /* 0x000fe20000011400 */
[----:B---3--:R-:W-:-:S03]  /*00a0*/  ULEA UR4, UR5, UR4, 0x18 ;  /* 0x0000000405047291 */ /* 0x008fc6000f8ec03f */
[----:B------:R-:W-:Y:S02]  /*00b0*/  LEA.HI R3, R3, R0, RZ, 0x4 ;  /* 0x0000000003037211 */ /* 0x000fe400078f20ff */
[----:B--2---:R-:W-:Y:S02]  /*00c0*/  IABS R10, R7 ;  /* 0x00000007000a7213 */ /* 0x004fe40000000000 */
[----:B------:R-:W-:-:S05]  /*00d0*/  SHF.R.S32.HI R3, RZ, 0x4, R3 ;  /* 0x00000004ff037819 */ /* 0x000fca0000011403 */
[----:B------:R-:W-:-:S05]  /*00e0*/  IMAD.SHL.U32 R6, R3, 0x8, RZ ;  /* 0x0000000803067824 */ /* 0x000fca00078e00ff */
[-C--:B------:R-:W-:Y:S02]  /*00f0*/  IABS R9, R6.reuse ;  /* 0x0000000600097213 */ /* 0x080fe40000000000 */
[----:B------:R-:W-:Y:S02]  /*0100*/  IABS R12, R6 ;  /* 0x00000006000c7213 */ /* 0x000fe40000000000 */
[----:B------:R-:W1:Y:S08]  /*0110*/  I2F.RP R0, R9 ;  /* 0x0000000900007306 */ /* 0x000e700000209400 */
[----:B-1----:R-:W1:Y:S02]  /*0120*/  MUFU.RCP R0, R0 ;  /* 0x0000000000007308 */ /* 0x002e640000001000 */
[----:B-1----:R-:W-:-:S02]  /*0130*/  VIADD R2, R0, 0xffffffe ;  /* 0x0ffffffe00027836 */ /* 0x002fc40000000000 */
[----:B------:R-:W-:-:S04]  /*0140*/  IMAD.MOV R0, RZ, RZ, -R12 ;  /* 0x000000ffff007224 */ /* 0x000fc800078e0a0c */
[----:B------:R1:W2:Y:S02]  /*0150*/  F2I.FTZ.U32.TRUNC.NTZ R3, R2 ;  /* 0x0000000200037305 */ /* 0x0002a4000021f000 */
[----:B-1----:R-:W-:Y:S02]  /*0160*/  IMAD.MOV.U32 R2, RZ, RZ, RZ ;  /* 0x000000ffff027224 */ /* 0x002fe400078e00ff */
[----:B--2---:R-:W-:-:S04]  /*0170*/  IMAD.MOV R8, RZ, RZ, -R3 ;  /* 0x000000ffff087224 */ /* 0x004fc800078e0a03 */
[----:B------:R-:W-:Y:S02]  /*0180*/  IMAD R11, R8, R9, RZ ;  /* 0x00000009080b7224 */ /* 0x000fe400078e02ff */
[----:B------:R-:W-:Y:S02]  /*0190*/  IMAD.MOV.U32 R8, RZ, RZ, R10 ;  /* 0x000000ffff087224 */ /* 0x000fe400078e000a */
[----:B------:R-:W-:-:S06]  /*01a0*/  IMAD.HI.U32 R3, R3, R11, R2 ;  /* 0x0000000b03037227 */ /* 0x000fcc00078e0002 */
[----:B------:R-:W-:-:S04]  /*01b0*/  IMAD.HI.U32 R3, R3, R8, RZ ;  /* 0x0000000803037227 */ /* 0x000fc800078e00ff */
[----:B------:R-:W-:-:S05]  /*01c0*/  IMAD R0, R3, R0, R8 ;  /* 0x0000000003007224 */ /* 0x000fca00078e0208 */
[----:B------:R-:W-:-:S13]  /*01d0*/  ISETP.GT.U32.AND P1, PT, R9, R0, PT ;  /* 0x000000000900720c */ /* 0x000fda0003f24070 */
[----:B------:R-:W-:Y:S02]  /*01e0*/  @!P1 IMAD.IADD R0, R0, 0x1, -R9 ;  /* 0x0000000100009824 */ /* 0x000fe400078e0a09 */
[----:B------:R-:W-:Y:S01]  /*01f0*/  @!P1 VIADD R3, R3, 0x1 ;  /* 0x0000000103039836 */ /* 0x000fe20000000000 */
[----:B------:R-:W-:Y:S02]  /*0200*/  ISETP.NE.AND P1, PT, R6, RZ, PT ;  /* 0x000000ff0600720c */ /* 0x000fe40003f25270 */
[----:B------:R-:W-:Y:S02]  /*0210*/  ISETP.GE.U32.AND P0, PT, R0, R9, PT ;  /* 0x000000090000720c */ /* 0x000fe40003f06070 */
[----:B------:R-:W-:-:S04]  /*0220*/  LOP3.LUT R0, R7, R6, RZ, 0x3c, !PT ;  /* 0x0000000607007212 */ /* 0x000fc800078e3cff */
[----:B------:R-:W-:Y:S01]  /*0230*/  ISETP.GE.AND P2, PT, R0, RZ, PT ;  /* 0x000000ff0000720c */ /* 0x000fe20003f46270 */
[----:B------:R-:W-:-:S06]  /*0240*/  VIADD R0, R4, 0x1ff ;  /* 0x000001ff04007836 */ /* 0x000fcc0000000000 */
[----:B------:R-:W-:-:S04]  /*0250*/  @P0 VIADD R3, R3, 0x1 ;  /* 0x0000000103030836 */ /* 0x000fc80000000000 */
[----:B------:R-:W-:Y:S01]  /*0260*/  IMAD.MOV.U32 R2, RZ, RZ, R3 ;  /* 0x000000ffff027224 */ /* 0x000fe200078e0003 */
[----:B------:R-:W-:-:S03]  /*0270*/  SHF.R.S32.HI R3, RZ, 0x1f, R0 ;  /* 0x0000001fff037819 */ /* 0x000fc60000011400 */
[----:B------:R-:W-:Y:S01]  /*0280*/  @!P2 IMAD.MOV R2, RZ, RZ, -R2 ;  /* 0x000000ffff02a224 */ /* 0x000fe200078e0a02 */
[----:B------:R-:W-:Y:S02]  /*0290*/  @!P1 LOP3.LUT R2, RZ, R6, RZ, 0x33, !PT ;  /* 0x00000006ff029212 */ /* 0x000fe400078e33ff */
[----:B------:R-:W-:-:S03]  /*02a0*/  LEA.HI R3, R3, R0, RZ, 0x9 ;  /* 0x0000000003037211 */ /* 0x000fc600078f48ff */
[----:B------:R-:W-:Y:S02]  /*02b0*/  IMAD.SHL.U32 R8, R2, 0x8, RZ ;  /* 0x0000000802087824 */ /* 0x000fe400078e00ff */
[----:B------:R-:W-:-:S03]  /*02c0*/  IMAD.MOV R2, RZ, RZ, -R2 ;  /* 0x000000ffff027224 */ /* 0x000fc600078e0a02 */
[----:B------:R-:W-:Y:S01]  /*02d0*/  LEA.HI.SX32 R3, R3, -R8, 0x17 ;  /* 0x8000000803037211 */ /* 0x000fe200078fbaff */
[----:B------:R-:W-:-:S03]  /*02e0*/  IMAD R10, R6, R2, R7 ;  /* 0x00000002060a7224 */ /* 0x000fc600078e0207 */
[----:B------:R-:W-:-:S04]  /*02f0*/  VIMNMX R13, R3, 0x8, PT ;  /* 0x00000008030d7848 */ /* 0x000fc80003fe0100 */
[-C--:B------:R-:W-:Y:S02]  /*0300*/  IABS R9, R13.reuse ;  /* 0x0000000d00097213 */ /* 0x080fe40000000000 */
[----:B------:R-:W-:Y:S02]  /*0310*/  IABS R6, R13 ;  /* 0x0000000d00067213 */ /* 0x000fe40000000000 */
[----:B------:R-:W1:Y:S08]  /*0320*/  I2F.RP R0, R9 ;  /* 0x0000000900007306 */ /* 0x000e700000209400 */
[----:B-1----:R-:W1:Y:S02]  /*0330*/  MUFU.RCP R0, R0 ;  /* 0x0000000000007308 */ /* 0x002e640000001000 */
[----:B-1----:R-:W-:-:S02]  /*0340*/  VIADD R3, R0, 0xffffffe ;  /* 0x0ffffffe00037836 */ /* 0x002fc40000000000 */
[----:B------:R-:W-:Y:S02]  /*0350*/  IMAD.MOV R0, RZ, RZ, -R6 ;  /* 0x000000ffff007224 */ /* 0x000fe400078e0a06 */
[----:B------:R-:W1:Y:S02]  /*0360*/  LDC R6, c[0x0][0x230] ;  /* 0x00008c00ff067b82 */ /* 0x000e640000000800 */
[----:B------:R-:W2:Y:S02]  /*0370*/  F2I.FTZ.U32.TRUNC.NTZ R3, R3 ;  /* 0x0000000300037305 */ /* 0x000ea4000021f000 */
[----:B--2---:R-:W-:-:S04]  /*0380*/  IMAD.MOV R11, RZ, RZ, -R3 ;  /* 0x000000ffff0b7224 */ /* 0x004fc800078e0a03 */
[----:B------:R-:W-:Y:S01]  /*0390*/  IMAD.MOV.U32 R2, RZ, RZ, R11 ;  /* 0x000000ffff027224 */ /* 0x000fe200078e000b */
[----:B------:R-:W-:Y:S01]  /*03a0*/  IABS R11, R10 ;  /* 0x0000000a000b7213 */ /* 0x000fe20000000000 */
[----:B-1----:R-:W-:Y:S02]  /*03b0*/  VIADD R6, R6, 0x7f ;  /* 0x0000007f06067836 */ /* 0x002fe40000000000 */
[----:B------:R-:W-:Y:S02]  /*03c0*/  IMAD R7, R2, R9, RZ ;  /* 0x0000000902077224 */ /* 0x000fe400078e02ff */
[----:B------:R-:W-:-:S04]  /*03d0*/  IMAD.MOV.U32 R2, RZ, RZ, RZ ;  /* 0x000000ffff027224 */ /* 0x000fc800078e00ff */
[----:B------:R-:W-:Y:S01]  /*03e0*/  IMAD.HI.U32 R2, R3, R7, R2 ;  /* 0x0000000703027227 */ /* 0x000fe200078e0002 */
[----:B0-----:R-:W-:-:S05]  /*03f0*/  LOP3.LUT R3, R72, 0xff, RZ, 0xc0, !PT ;  /* 0x000000ff48037812 */ /* 0x001fca00078ec0ff */
        /* <DEDUP_REMOVED lines=8> */
[----:B------:R-:W-:-:S07]  /*0480*/  ISETP.GE.AND P2, PT, R0, RZ, PT ;  /* 0x000000ff0000720c */ /* 0x000fce0003f46270 */
[----:B------:R-:W-:Y:S01]  /*0490*/  @P0 VIADD R2, R2, 0x1 ;  /* 0x0000000102020836 */ /* 0x000fe20000000000 */
[----:B------:R-:W-:-:S05]  /*04a0*/  ISETP.GT.AND P0, PT, R6, 0x7f, PT ;  /* 0x0000007f0600780c */ /* 0x000fca0003f04270 */
[----:B------:R-:W-:Y:S01]  /*04b0*/  @!P2 IMAD.MOV R2, RZ, RZ, -R2 ;  /* 0x000000ffff02a224 */ /* 0x000fe200078e0a02 */
[----:B------:R-:W-:-:S05]  /*04c0*/  @!P1 LOP3.LUT R2, RZ, R13, RZ, 0x33, !PT ;  /* 0x0000000dff029212 */ /* 0x000fca00078e33ff */
[----:B------:R-:W-:Y:S02]  /*04d0*/  IMAD.MOV R0, RZ, RZ, -R2 ;  /* 0x000000ffff007224 */ /* 0x000fe400078e0a02 */
[----:B------:R-:W-:Y:S02]  /*04e0*/  IMAD.SHL.U32 R15, R2, 0x10, RZ ;  /* 0x00000010020f7824 */ /* 0x000fe400078e00ff */
[----:B------:R-:W-:-:S04]  /*04f0*/  IMAD R0, R13, R0, R10 ;  /* 0x000000000d007224 */ /* 0x000fc800078e020a */
[----:B------:R-:W-:-:S04]  /*0500*/  IMAD.IADD R0, R8, 0x1, R0 ;  /* 0x0000000108007824 */ /* 0x000fc800078e0200 */
[----:B------:R-:W-:-:S04]  /*0510*/  IMAD R57, R0, 0x200, R3 ;  /* 0x0000020000397824 */ /* 0x000fc800078e0203 */
[----:B------:R-:W-:Y:S01]  /*0520*/  VIADD R56, R57, 0x100 ;  /* 0x0000010039387836 */ /* 0x000fe20000000000 */
[----:B------:R0:W-:Y:S04]  /*0530*/  STL [R1+0x90c], R57 ;  /* 0x00090c3901007387 */ /* 0x0001e80000100800 */
[----:B------:R0:W-:Y:S04]  /*0540*/  STL [R1+0x910], R15 ;  /* 0x0009100f01007387 */ /* 0x0001e80000100800 */
[----:B------:R0:W-:Y:S01]  /*0550*/  STL [R1+0x914], R56 ;  /* 0x0009143801007387 */ /* 0x0001e20000100800 */
[----:B------:R-:W-:Y:S05]  /*0560*/  @P0 BRA `(.L_x_0) ;  /* 0x00000000004c0947 */ /* 0x000fea0003800000 */
[----:B------:R-:W-:Y:S01]  /*0570*/  IMAD.SHL.U32 R0, R72, 0x10, RZ ;  /* 0x0000001048007824 */ /* 0x000fe200078e00ff */
[----:B------:R-:W-:Y:S02]  /*0580*/  CS2R R48, SRZ ;  /* 0x0000000000307805 */ /* 0x000fe4000001ff00 */
[----:B------:R-:W-:Y:S02]  /*0590*/  CS2R R50, SRZ ;  /* 0x0000000000327805 */ /* 0x000fe4000001ff00 */
[----:B------:R-:W-:Y:S02]  /*05a0*/  CS2R R52, SRZ ;  /* 0x0000000000347805 */ /* 0x000fe4000001ff00 */
[----:B------:R-:W-:Y:S01]  /*05b0*/  CS2R R54, SRZ ;  /* 0x0000000000367805 */ /* 0x000fe2000001ff00 */
[----:B------:R1:W-:Y:S01]  /*05c0*/  STL [R1+0x918], R0 ;  /* 0x0009180001007387 */ /* 0x0003e20000100800 */
[----:B------:R-:W-:Y:S02]  /*05d0*/  CS2R R40, SRZ ;  /* 0x0000000000287805 */ /* 0x000fe4000001ff00 */
[----:B------:R-:W-:-:S02]  /*05e0*/  CS2R R42, SRZ ;  /* 0x00000000002a7805 */ /* 0x000fc4000001ff00 */
[----:B------:R-:W-:Y:S02]  /*05f0*/  CS2R R44, SRZ ;  /* 0x00000000002c7805 */ /* 0x000fe4000001ff00 */
[----:B------:R-:W-:Y:S02]  /*0600*/  CS2R R46, SRZ ;  /* 0x00000000002e7805 */ /* 0x000fe4000001ff00 */
[----:B------:R-:W-:Y:S02]  /*0610*/  CS2R R32, SRZ ;  /* 0x0000000000207805 */ /* 0x000fe4000001ff00 */
[----:B------:R-:W-:Y:S02]  /*0620*/  CS2R R34, SRZ ;  /* 0x0000000000227805 */ /* 0x000fe4000001ff00 */
[----:B------:R-:W-:Y:S02]  /*0630*/  CS2R R36, SRZ ;  /* 0x0000000000247805 */ /* 0x000fe4000001ff00 */
[----:B------:R-:W-:-:S02]  /*0640*/  CS2R R38, SRZ ;  /* 0x0000000000267805 */ /* 0x000fc4000001ff00 */
[----:B------:R-:W-:Y:S02]  /*0650*/  CS2R R24, SRZ ;  /* 0x0000000000187805 */ /* 0x000fe4000001ff00 */
[----:B------:R-:W-:Y:S02]  /*0660*/  CS2R R26, SRZ ;  /* 0x00000000001a7805 */ /* 0x000fe4000001ff00 */
[----:B------:R-:W-:Y:S02]  /*0670*/  CS2R R28, SRZ ;  /* 0x00000000001c7805 */ /* 0x000fe4000001ff00 */
[----:B------:R-:W-:Y:S01]  /*0680*/  CS2R R30, SRZ ;  /* 0x00000000001e7805 */ /* 0x000fe2000001ff00 */
[----:B-1----:R-:W-:Y:S06]  /*0690*/  BRA `(.L_x_1) ;  /* 0x0000016400bc7947 */ /* 0x002fec0003800000 */
.L_x_0:
[----:B------:R-:W-:Y:S01]  /*06a0*/  IABS R17, R4 ;  /* 0x0000000400117213 */ /* 0x000fe20000000000 */
[----:B------:R-:W-:Y:S01]  /*06b0*/  ULDC UR5, c[0x0][0x234] ;  /* 0x00008d0000057ab9 */ /* 0x000fe20000000800 */
[----:B------:R-:W-:Y:S01]  /*06c0*/  IABS R14, R5 ;  /* 0x00000005000e7213 */ /* 0x000fe20000000000 */
[----:B------:R-:W-:Y:S01]  /*06d0*/  ULDC.64 UR8, c[0x0][0x210] ;  /* 0x0000840000087ab9 */ /* 0x000fe20000000a00 */
[----:B------:R-:W1:Y:S01]  /*06e0*/  I2F.RP R0, R17 ;  /* 0x0000001100007306 */ /* 0x000e620000209400 */
[----:B------:R-:W-:Y:S01]  /*06f0*/  SHF.R.U32.HI R6, RZ, 0x7, R72 ;  /* 0x00000007ff067819 */ /* 0x000fe20000011648 */
[----:B------:R-:W-:Y:S01]  /*0700*/  ULDC UR28, c[0x0][0x238] ;  /* 0x00008e00001c7ab9 */ /* 0x000fe20000000800 */
[----:B------:R-:W-:Y:S01]  /*0710*/  ISETP.NE.AND P6, PT, R4, RZ, PT ;  /* 0x000000ff0400720c */ /* 0x000fe20003fc5270 */
[----:B------:R-:W-:Y:S01]  /*0720*/  UIMAD UR26, UR28, 0x7f, URZ ;  /* 0x0000007f1c1a78a4 */ /* 0x000fe2000f8e023f */
[----:B------:R-:W-:Y:S01]  /*0730*/  SGXT.U32 R6, R6, 0x1 ;  /* 0x000000010606781a */ /* 0x000fe20000000000 */
[----:B------:R-:W-:Y:S01]  /*0740*/  ULDC UR27, c[0x0][0x240] ;  /* 0x00009000001b7ab9 */ /* 0x000fe20000000800 */
[----:B------:R-:W-:Y:S01]  /*0750*/  UIMAD UR30, UR28, 0x3e, URZ ;  /* 0x0000003e1c1e78a4 */ /* 0x000fe2000f8e023f */
[----:B------:R-:W2:Y:S01]  /*0760*/  I2F.RP R8, R14 ;  /* 0x0000000e00087306 */ /* 0x000ea20000209400 */
[----:B------:R-:W-:Y:S01]  /*0770*/  LOP3.LUT R18, R15, R6, RZ, 0xfc, !PT ;  /* 0x000000060f127212 */ /* 0x000fe200078efcff */
[----:B------:R-:W-:Y:S01]  /*0780*/  IMAD.MOV.U32 R6, RZ, RZ, RZ ;  /* 0x000000ffff067224 */ /* 0x000fe200078e00ff */
[----:B------:R-:W-:Y:S01]  /*0790*/  ULDC UR29, c[0x0][0x238] ;  /* 0x00008e00001d7ab9 */ /* 0x000fe20000000800 */
[----:B------:R-:W-:Y:S01]  /*07a0*/  ULDC UR32, c[0x0][0x238] ;  /* 0x00008e0000207ab9 */ /* 0x000fe20000000800 */
[C---:B------:R-:W-:Y:S01]  /*07b0*/  LOP3.LUT R20, R18.reuse, 0xc, RZ, 0xfc, !PT ;  /* 0x0000000c12147812 */ /* 0x040fe200078efcff */
[----:B------:R-:W-:Y:S01]  /*07c0*/  UIMAD UR32, UR32, 0x39, URZ ;  /* 0x00000039202078a4 */ /* 0x000fe2000f8e023f */
[C---:B------:R-:W-:Y:S01]  /*07d0*/  LOP3.LUT R22, R18.reuse, 0xa, RZ, 0xfc, !PT ;  /* 0x0000000a12167812 */ /* 0x040fe200078efcff */
[----:B-1----:R-:W1:Y:S01]  /*07e0*/  MUFU.RCP R0, R0 ;  /* 0x0000000000007308 */ /* 0x002e620000001000 */
[----:B------:R-:W-:Y:S01]  /*07f0*/  IABS R13, R20 ;  /* 0x00000014000d7213 */ /* 0x000fe20000000000 */
[----:B------:R-:W-:Y:S01]  /*0800*/  ULDC UR33, c[0x0][0x238] ;  /* 0x00008e0000217ab9 */ /* 0x000fe20000000800 */
[C---:B------:R-:W-:Y:S01]  /*0810*/  LOP3.LUT R24, R18.reuse, 0x8, RZ, 0xfc, !PT ;  /* 0x0000000812187812 */ /* 0x040fe200078efcff */
[----:B------:R-:W-:Y:S01]  /*0820*/  UIMAD UR33, UR33, 0x38, URZ ;  /* 0x00000038212178a4 */ /* 0x000fe2000f8e023f */
[C---:B------:R-:W-:Y:S01]  /*0830*/  LOP3.LUT R25, R18.reuse, 0x6, RZ, 0xfc, !PT ;  /* 0x0000000612197812 */ /* 0x040fe200078efcff */
[----:B------:R-:W-:Y:S01]  /*0840*/  ULDC UR31, c[0x0][0x238] ;  /* 0x00008e00001f7ab9 */ /* 0x000fe20000000800 */
[C---:B------:R-:W-:Y:S01]  /*0850*/  LOP3.LUT R27, R18.reuse, 0x2, RZ, 0xfc, !PT ;  /* 0x00000002121b7812 */ /* 0x040fe200078efcff */
[----:B--2---:R-:W2:Y:S01]  /*0860*/  MUFU.RCP R8, R8 ;  /* 0x0000000800087308 */ /* 0x004ea20000001000 */
[----:B------:R-:W-:Y:S01]  /*0870*/  LOP3.LUT R26, R18, 0x4, RZ, 0xfc, !PT ;  /* 0x00000004121a7812 */ /* 0x000fe200078efcff */
[----:B------:R-:W-:Y:S01]  /*0880*/  ULDC UR10, c[0x0][0x238] ;  /* 0x00008e00000a7ab9 */ /* 0x000fe20000000800 */
[----:B------:R-:W-:Y:S01]  /*0890*/  IABS R19, R25 ;  /* 0x0000001900137213 */ /* 0x000fe20000000000 */
[----:B------:R-:W-:Y:S01]  /*08a0*/  UIMAD UR10, UR10, 0x36, URZ ;  /* 0x000000360a0a78a4 */ /* 0x000fe2000f8e023f */
[----:B------:R-:W-:Y:S01]  /*08b0*/  IABS R23, R27 ;  /* 0x0000001b00177213 */ /* 0x000fe20000000000 */
[----:B------:R-:W-:Y:S01]  /*08c0*/  ULDC UR60, c[0x0][0x238] ;  /* 0x00008e00003c7ab9 */ /* 0x000fe20000000800 */
[----:B------:R-:W-:Y:S01]  /*08d0*/  IABS R21, R26 ;  /* 0x0000001a00157213 */ /* 0x000fe20000000000 */
[----:B------:R-:W-:Y:S01]  /*08e0*/  UIMAD UR60, UR60, 0x35, URZ ;  /* 0x000000353c3c78a4 */ /* 0x000fe2000f8e023f */
[----:B-1----:R-:W-:Y:S01]  /*08f0*/  VIADD R2, R0, 0xffffffe ;  /* 0x0ffffffe00027836 */ /* 0x002fe20000000000 */
[----:B------:R-:W-:Y:S01]  /*0900*/  ULDC UR61, c[0x0][0x238] ;  /* 0x00008e00003d7ab9 */ /* 0x000fe20000000800 */
[----:B------:R-:W-:Y:S01]  /*0910*/  ULDC UR59, c[0x0][0x238] ;  /* 0x00008e00003b7ab9 */ /* 0x000fe20000000800 */
[----:B------:R-:W-:Y:S01]  /*0920*/  UIMAD UR61, UR61, 0x34, URZ ;  /* 0x000000343d3d78a4 */ /* 0x000fe2000f8e023f */
[----:B------:R1:W3:Y:S01]  /*0930*/  F2I.FTZ.U32.TRUNC.NTZ R3, R2 ;  /* 0x0000000200037305 */ /* 0x0002e2000021f000 */
[----:B------:R-:W-:Y:S01]  /*0940*/  UIMAD UR59, UR59, 0x32, URZ ;  /* 0x000000323b3b78a4 */ /* 0x000fe2000f8e023f */
[----:B------:R-:W-:Y:S01]  /*0950*/  CS2R R48, SRZ ;  /* 0x0000000000307805 */ /* 0x000fe2000001ff00 */
[----:B------:R-:W-:Y:S01]  /*0960*/  ULDC UR25, c[0x0][0x238] ;  /* 0x00008e0000197ab9 */ /* 0x000fe20000000800 */
[----:B--2---:R-:W-:Y:S01]  /*0970*/  VIADD R7, R8, 0xffffffe ;  /* 0x0ffffffe08077836 */ /* 0x004fe20000000000 */
[----:B------:R-:W-:Y:S01]  /*0980*/  LOP3.LUT R8, R18, 0xe, RZ, 0xfc, !PT ;  /* 0x0000000e12087812 */ /* 0x000fe200078efcff */
[----:B------:R-:W-:Y:S01]  /*0990*/  UIMAD UR25, UR25, 0x31, URZ ;  /* 0x00000031191978a4 */ /* 0x000fe2000f8e023f */
[----:B------:R-:W-:Y:S01]  /*09a0*/  CS2R R50, SRZ ;  /* 0x0000000000327805 */ /* 0x000fe2000001ff00 */
[----:B------:R-:W-:Y:S01]  /*09b0*/  ULDC UR44, c[0x0][0x238] ;  /* 0x00008e00002c7ab9 */ /* 0x000fe20000000800 */
[----:B-1----:R-:W-:Y:S01]  /*09c0*/  IMAD.MOV.U32 R2, RZ, RZ, RZ ;  /* 0x000000ffff027224 */ /* 0x002fe200078e00ff */
[----:B------:R-:W1:Y:S01]  /*09d0*/  F2I.FTZ.U32.TRUNC.NTZ R7, R7 ;  /* 0x0000000700077305 */ /* 0x000e62000021f000 */
[----:B------:R-:W-:Y:S01]  /*09e0*/  UIMAD UR44, UR44, 0x30, URZ ;  /* 0x000000302c2c78a4 */ /* 0x000fe2000f8e023f */
[----:B------:R-:W-:Y:S01]  /*09f0*/  CS2R R52, SRZ ;  /* 0x0000000000347805 */ /* 0x000fe2000001ff00 */
[----:B------:R-:W-:Y:S01]  /*0a00*/  ULDC UR43, c[0x0][0x238] ;  /* 0x00008e00002b7ab9 */ /* 0x000fe20000000800 */
[----:B------:R-:W-:Y:S01]  /*0a10*/  ULDC UR52, c[0x0][0x238] ;  /* 0x00008e0000347ab9 */ /* 0x000fe20000000800 */
[--C-:B---3--:R-:W-:Y:S01]  /*0a20*/  IMAD.MOV R10, RZ, RZ, -R3.reuse ;  /* 0x000000ffff0a7224 */ /* 0x108fe200078e0a03 */
[----:B------:R-:W-:Y:S01]  /*0a30*/  UIMAD UR43, UR43, 0x2f, URZ ;  /* 0x0000002f2b2b78a4 */ /* 0x000fe2000f8e023f */
[----:B------:R-:W-:Y:S01]  /*0a40*/  CS2R R54, SRZ ;  /* 0x0000000000367805 */ /* 0x000fe2000001ff00 */
[----:B------:R-:W-:Y:S01]  /*0a50*/  UIMAD UR52, UR52, 0x2e, URZ ;  /* 0x0000002e343478a4 */ /* 0x000fe2000f8e023f */
[----:B------:R-:W-:Y:S01]  /*0a60*/  IMAD R9, R10, R17, RZ ;  /* 0x000000110a097224 */ /* 0x000fe200078e02ff */
[----:B------:R-:W-:Y:S01]  /*0a70*/  IABS R10, R56 ;  /* 0x00000038000a7213 */ /* 0x000fe20000000000 */
[----:B------:R-:W-:Y:S01]  /*0a80*/  ULDC UR36, c[0x0][0x238] ;  /* 0x00008e0000247ab9 */ /* 0x000fe20000000800 */
[----:B------:R-:W-:Y:S01]  /*0a90*/  ULDC UR48, c[0x0][0x238] ;  /* 0x00008e0000307ab9 */ /* 0x000fe20000000800 */
[----:B------:R-:W-:Y:S01]  /*0aa0*/  IMAD.HI.U32 R2, R3, R9, R2 ;  /* 0x0000000903027227 */ /* 0x000fe200078e0002 */
[----:B------:R-:W-:Y:S01]  /*0ab0*/  IABS R9, R57 ;  /* 0x0000003900097213 */ /* 0x000fe20000000000 */
[----:B------:R-:W-:Y:S01]  /*0ac0*/  UIMAD UR36, UR36, 0x2d, URZ ;  /* 0x0000002d242478a4 */ /* 0x000fe2000f8e023f */
[----:B------:R-:W-:Y:S01]  /*0ad0*/  CS2R R40, SRZ ;  /* 0x0000000000287805 */ /* 0x000fe2000001ff00 */
[----:B-1----:R-:W-:Y:S01]  /*0ae0*/  IMAD.MOV R11, RZ, RZ, -R7 ;  /* 0x000000ffff0b7224 */ /* 0x002fe200078e0a07 */
[----:B------:R-:W-:Y:S01]  /*0af0*/  UIMAD UR48, UR48, 0x2c, URZ ;  /* 0x0000002c303078a4 */ /* 0x000fe2000f8e023f */
[C---:B------:R-:W-:Y:S01]  /*0b00*/  IMAD.HI.U32 R0, R2.reuse, R9, RZ ;  /* 0x0000000902007227 */ /* 0x040fe200078e00ff */
[----:B------:R-:W-:Y:S01]  /*0b10*/  ULDC UR56, c[0x0][0x238] ;  /* 0x00008e0000387ab9 */ /* 0x000fe20000000800 */
[----:B------:R-:W-:Y:S01]  /*0b20*/  ULDC UR34, c[0x0][0x238] ;  /* 0x00008e0000227ab9 */ /* 0x000fe20000000800 */
[----:B------:R-:W-:Y:S01]  /*0b30*/  UIMAD UR56, UR56, 0x2b, URZ ;  /* 0x0000002b383878a4 */ /* 0x000fe2000f8e023f */
[----:B------:R-:W-:Y:S01]  /*0b40*/  IMAD.HI.U32 R2, R2, R10, RZ ;  /* 0x0000000a02027227 */ /* 0x000fe200078e00ff */
[----:B------:R-:W-:Y:S01]  /*0b50*/  UIMAD UR34, UR34, 0x2a, URZ ;  /* 0x0000002a222278a4 */ /* 0x000fe2000f8e023f */
[----:B------:R-:W-:Y:S01]  /*0b60*/  CS2R R42, SRZ ;  /* 0x00000000002a7805 */ /* 0x000fe2000001ff00 */
[----:B------:R-:W-:Y:S01]  /*0b70*/  ULDC UR40, c[0x0][0x238] ;  /* 0x00008e0000287ab9 */ /* 0x000fe20000000800 */
[----:B------:R-:W-:Y:S01]  /*0b80*/  IMAD.MOV R0, RZ, RZ, -R0 ;  /* 0x000000ffff007224 */ /* 0x000fe200078e0a00 */
[----:B------:R-:W-:Y:S01]  /*0b90*/  UIMAD UR40, UR40, 0x29, URZ ;  /* 0x00000029282878a4 */ /* 0x000fe2000f8e023f */
[----:B------:R-:W-:Y:S01]  /*0ba0*/  IMAD.MOV R2, RZ, RZ, -R2 ;  /* 0x000000ffff027224 */ /* 0x000fe200078e0a02 */
[----:B------:R-:W-:Y:S01]  /*0bb0*/  ULDC UR46, c[0x0][0x238] ;  /* 0x00008e00002e7ab9 */ /* 0x000fe20000000800 */
[C---:B------:R-:W-:Y:S01]  /*0bc0*/  IMAD R0, R17.reuse, R0, R9 ;  /* 0x0000000011007224 */ /* 0x040fe200078e0209 */
[----:B------:R-:W-:Y:S01]  /*0bd0*/  UIMAD UR46, UR46, 0x28, URZ ;  /* 0x000000282e2e78a4 */ /* 0x000fe2000f8e023f */
[----:B------:R-:W-:Y:S01]  /*0be0*/  IMAD R2, R17, R2, R10 ;  /* 0x0000000211027224 */ /* 0x000fe200078e020a */
[----:B------:R-:W-:Y:S01]  /*0bf0*/  ULDC UR50, c[0x0][0x238] ;  /* 0x00008e0000327ab9 */ /* 0x000fe20000000800 */
[----:B------:R-:W-:Y:S01]  /*0c00*/  IMAD R11, R11, R14, RZ ;  /* 0x0000000e0b0b7224 */ /* 0x000fe200078e02ff */
[C---:B------:R-:W-:Y:S01]  /*0c10*/  ISETP.GT.U32.AND P0, PT, R17.reuse, R0, PT ;  /* 0x000000001100720c */ /* 0x040fe20003f04070 */
[----:B------:R-:W-:Y:S01]  /*0c20*/  UIMAD UR50, UR50, 0x27, URZ ;  /* 0x00000027323278a4 */ /* 0x000fe2000f8e023f */
[----:B------:R-:W-:Y:S01]  /*0c30*/  ISETP.GT.U32.AND P1, PT, R17, R2, PT ;  /* 0x000000021100720c */ /* 0x000fe20003f24070 */
[----:B------:R-:W-:Y:S01]  /*0c40*/  IMAD.HI.U32 R6, R7, R11, R6 ;  /* 0x0000000b07067227 */ /* 0x000fe200078e0006 */
[----:B------:R-:W-:Y:S01]  /*0c50*/  IABS R11, R8 ;  /* 0x00000008000b7213 */ /* 0x000fe20000000000 */
[----:B------:R-:W-:Y:S01]  /*0c60*/  ULDC UR54, c[0x0][0x238] ;  /* 0x00008e0000367ab9 */ /* 0x000fe20000000800 */
[----:B------:R-:W-:Y:S01]  /*0c70*/  ULDC UR57, c[0x0][0x238] ;  /* 0x00008e0000397ab9 */ /* 0x000fe20000000800 */
[----:B------:R-:W-:Y:S01]  /*0c80*/  UIMAD UR54, UR54, 0x26, URZ ;  /* 0x00000026363678a4 */ /* 0x000fe2000f8e023f */
[----:B------:R-:W-:Y:S01]  /*0c90*/  CS2R R44, SRZ ;  /* 0x00000000002c7805 */ /* 0x000fe2000001ff00 */
[C---:B------:R-:W-:Y:S01]  /*0ca0*/  IMAD.HI.U32 R3, R6.reuse, R11, RZ ;  /* 0x0000000b06037227 */ /* 0x040fe200078e00ff */
[----:B------:R-:W-:Y:S01]  /*0cb0*/  UIMAD UR57, UR57, 0x25, URZ ;  /* 0x00000025393978a4 */ /* 0x000fe2000f8e023f */
[----:B------:R-:W-:Y:S01]  /*0cc0*/  CS2R R46, SRZ ;  /* 0x00000000002e7805 */ /* 0x000fe2000001ff00 */
[----:B------:R-:W-:Y:S01]  /*0cd0*/  ULDC UR15, c[0x0][0x238] ;  /* 0x00008e00000f7ab9 */ /* 0x000fe20000000800 */
[----:B------:R-:W-:Y:S01]  /*0ce0*/  IMAD.HI.U32 R7, R6, R13, RZ ;  /* 0x0000000d06077227 */ /* 0x000fe200078e00ff */
[----:B------:R-:W-:Y:S01]  /*0cf0*/  UIMAD UR15, UR15, 0x24, URZ ;  /* 0x000000240f0f78a4 */ /* 0x000fe2000f8e023f */
[----:B------:R-:W-:Y:S01]  /*0d00*/  CS2R R32, SRZ ;  /* 0x0000000000207805 */ /* 0x000fe2000001ff00 */
[----:B------:R-:W-:Y:S01]  /*0d10*/  ULDC UR35, c[0x0][0x238] ;  /* 0x00008e0000237ab9 */ /* 0x000fe20000000800 */
[--C-:B------:R-:W-:Y:S01]  /*0d20*/  @!P0 IMAD.IADD R0, R0, 0x1, -R17.reuse ;  /* 0x0000000100008824 */ /* 0x100fe200078e0a11 */
[----:B------:R-:W-:Y:S01]  /*0d30*/  UIMAD UR35, UR35, 0x23, URZ ;  /* 0x00000023232378a4 */ /* 0x000fe2000f8e023f */
[----:B------:R-:W-:Y:S01]  /*0d40*/  @!P1 IMAD.IADD R2, R2, 0x1, -R17 ;  /* 0x0000000102029824 */ /* 0x000fe200078e0a11 */
[----:B------:R-:W-:Y:S01]  /*0d50*/  ULDC UR37, c[0x0][0x238] ;  /* 0x00008e0000257ab9 */ /* 0x000fe20000000800 */
[----:B------:R-:W-:Y:S01]  /*0d60*/  IMAD.MOV R3, RZ, RZ, -R3 ;  /* 0x000000ffff037224 */ /* 0x000fe200078e0a03 */
[C---:B------:R-:W-:Y:S01]  /*0d70*/  ISETP.GT.U32.AND P0, PT, R17.reuse, R0, PT ;  /* 0x000000001100720c */ /* 0x040fe20003f04070 */
[----:B------:R-:W-:Y:S01]  /*0d80*/  IMAD.MOV R12, RZ, RZ, -R7 ;  /* 0x000000ffff0c7224 */ /* 0x000fe200078e0a07 */
[----:B------:R-:W-:Y:S01]  /*0d90*/  ISETP.GT.U32.AND P1, PT, R17, R2, PT ;  /* 0x000000021100720c */ /* 0x000fe20003f24070 */
[C---:B------:R-:W-:Y:S01]  /*0da0*/  IMAD R7, R14.reuse, R3, R11 ;  /* 0x000000030e077224 */ /* 0x040fe200078e020b */
[----:B------:R-:W-:Y:S01]  /*0db0*/  IABS R11, R22 ;  /* 0x00000016000b7213 */ /* 0x000fe20000000000 */
[----:B------:R-:W-:Y:S01]  /*0dc0*/  IMAD R9, R14, R12, R13 ;  /* 0x0000000c0e097224 */ /* 0x000fe200078e020d */
[----:B------:R-:W-:Y:S01]  /*0dd0*/  IABS R13, R24 ;  /* 0x00000018000d7213 */ /* 0x000fe20000000000 */
[----:B------:R-:W-:Y:S01]  /*0de0*/  IMAD.HI.U32 R12, R6, R21, RZ ;  /* 0x00000015060c7227 */ /* 0x000fe200078e00ff */
[C---:B------:R-:W-:Y:S01]  /*0df0*/  ISETP.GT.U32.AND P3, PT, R14.reuse, R7, PT ;  /* 0x000000070e00720c */ /* 0x040fe20003f64070 */
[----:B------:R-:W-:Y:S01]  /*0e00*/  UIMAD UR37, UR37, 0x22, URZ ;  /* 0x00000022252578a4 */ /* 0x000fe2000f8e023f */
[----:B------:R-:W-:Y:S01]  /*0e10*/  ISETP.GT.U32.AND P4, PT, R14, R9, PT ;  /* 0x000000090e00720c */ /* 0x000fe20003f84070 */
[----:B------:R-:W-:Y:S01]  /*0e20*/  IMAD.HI.U32 R3, R6, R11, RZ ;  /* 0x0000000b06037227 */ /* 0x000fe200078e00ff */
[----:B------:R-:W-:Y:S01]  /*0e30*/  ULDC UR41, c[0x0][0x238] ;  /* 0x00008e0000297ab9 */ /* 0x000fe20000000800 */
[----:B------:R-:W-:Y:S01]  /*0e40*/  ULDC UR45, c[0x0][0x238] ;  /* 0x00008e00002d7ab9 */ /* 0x000fe20000000800 */
[----:B------:R-:W-:Y:S01]  /*0e50*/  UIMAD UR41, UR41, 0x21, URZ ;  /* 0x00000021292978a4 */ /* 0x000fe2000f8e023f */
[----:B------:R-:W-:Y:S01]  /*0e60*/  IMAD.MOV R10, RZ, RZ, -R3 ;  /* 0x000000ffff0a7224 */ /* 0x000fe200078e0a03 */
[----:B------:R-:W-:Y:S01]  /*0e70*/  USHF.L.U32 UR45, UR45, 0x5, URZ ;  /* 0x000000052d2d7899 */ /* 0x000fe2000800063f */
[--C-:B------:R-:W-:Y:S01]  /*0e80*/  @!P0 IMAD.IADD R0, R0, 0x1, -R17.reuse ;  /* 0x0000000100008824 */ /* 0x100fe200078e0a11 */
[----:B------:R-:W-:Y:S01]  /*0e90*/  ISETP.GE.AND P0, PT, R56, RZ, PT ;  /* 0x000000ff3800720c */ /* 0x000fe20003f06270 */
[----:B------:R-:W-:Y:S01]  /*0ea0*/  @!P1 IMAD.IADD R2, R2, 0x1, -R17 ;  /* 0x0000000102029824 */ /* 0x000fe200078e0a11 */
[----:B------:R-:W-:Y:S01]  /*0eb0*/  ISETP.GE.AND P1, PT, R57, RZ, PT ;  /* 0x000000ff3900720c */ /* 0x000fe20003f26270 */
[----:B------:R-:W-:Y:S01]  /*0ec0*/  IMAD.HI.U32 R3, R6, R13, RZ ;  /* 0x0000000d06037227 */ /* 0x000fe200078e00ff */
[----:B------:R-:W-:Y:S01]  /*0ed0*/  ULDC UR47, c[0x0][0x238] ;  /* 0x00008e00002f7ab9 */ /* 0x000fe20000000800 */
[----:B------:R-:W-:Y:S01]  /*0ee0*/  ULDC UR49, c[0x0][0x238] ;  /* 0x00008e0000317ab9 */ /* 0x000fe20000000800 */
[----:B------:R-:W-:Y:S01]  /*0ef0*/  UIMAD UR47, UR47, 0x1f, URZ ;  /* 0x0000001f2f2f78a4 */ /* 0x000fe2000f8e023f */
[----:B------:R-:W-:Y:S01]  /*0f00*/  IMAD R10, R14, R10, R11 ;  /* 0x0000000a0e0a7224 */ /* 0x000fe200078e020b */
[----:B------:R-:W-:Y:S01]  /*0f10*/  UIMAD UR49, UR49, 0x1e, URZ ;  /* 0x0000001e313178a4 */ /* 0x000fe2000f8e023f */
[----:B------:R-:W-:Y:S01]  /*0f20*/  IMAD.HI.U32 R11, R6, R19, RZ ;  /* 0x00000013060b7227 */ /* 0x000fe200078e00ff */
[----:B------:R-:W-:Y:S01]  /*0f30*/  ULDC UR51, c[0x0][0x238] ;  /* 0x00008e0000337ab9 */ /* 0x000fe20000000800 */
[----:B------:R-:W-:Y:S01]  /*0f40*/  ULDC UR53, c[0x0][0x238] ;  /* 0x00008e0000357ab9 */ /* 0x000fe20000000800 */
[----:B------:R-:W-:Y:S01]  /*0f50*/  ISETP.GT.U32.AND P2, PT, R14, R10, PT ;  /* 0x0000000a0e00720c */ /* 0x000fe20003f44070 */
[----:B0-----:R-:W-:Y:S01]  /*0f60*/  IMAD.MOV R15, RZ, RZ, -R3 ;  /* 0x000000ffff0f7224 */ /* 0x001fe200078e0a03 */
[----:B------:R-:W-:Y:S01]  /*0f70*/  UIMAD UR51, UR51, 0x1d, URZ ;  /* 0x0000001d333378a4 */ /* 0x000fe2000f8e023f */
[--C-:B------:R-:W-:Y:S01]  /*0f80*/  @!P3 IMAD.IADD R7, R7, 0x1, -R14.reuse ;  /* 0x000000010707b824 */ /* 0x100fe200078e0a0e */
[----:B------:R-:W-:Y:S01]  /*0f90*/  UIMAD UR53, UR53, 0x1c, URZ ;  /* 0x0000001c353578a4 */ /* 0x000fe2000f8e023f */
[----:B------:R-:W-:Y:S01]  /*0fa0*/  IMAD.HI.U32 R3, R6, R23, RZ ;  /* 0x0000001706037227 */ /* 0x000fe200078e00ff */
[----:B------:R-:W-:Y:S01]  /*0fb0*/  ULDC UR55, c[0x0][0x238] ;  /* 0x00008e0000377ab9 */ /* 0x000fe20000000800 */
[----:B------:R-:W-:Y:S01]  /*0fc0*/  ULDC UR38, c[0x0][0x238] ;  /* 0x00008e0000267ab9 */ /* 0x000fe20000000800 */
[----:B------:R-:W-:Y:S01]  /*0fd0*/  UIMAD UR55, UR55, 0x1b, URZ ;  /* 0x0000001b373778a4 */ /* 0x000fe2000f8e023f */
[----:B------:R-:W-:Y:S01]  /*0fe0*/  IMAD.MOV R16, RZ, RZ, -R11 ;  /* 0x000000ffff107224 */ /* 0x000fe200078e0a0b */
[----:B------:R-:W-:Y:S01]  /*0ff0*/  UIMAD UR38, UR38, 0x1a, URZ ;  /* 0x0000001a262678a4 */ /* 0x000fe2000f8e023f */
[----:B------:R-:W-:Y:S01]  /*1000*/  @!P4 IMAD.IADD R9, R9, 0x1, -R14 ;  /* 0x000000010909c824 */ /* 0x000fe200078e0a0e */
[C---:B------:R-:W-:Y:S01]  /*1010*/  ISETP.GT.U32.AND P4, PT, R14.reuse, R7, PT ;  /* 0x000000070e00720c */ /* 0x040fe20003f84070 */
[C---:B------:R-:W-:Y:S01]  /*1020*/  IMAD R11, R14.reuse, R15, R13 ;  /* 0x0000000f0e0b7224 */ /* 0x040fe200078e020d */
[----:B------:R-:W-:Y:S01]  /*1030*/  ULDC UR58, c[0x0][0x238] ;  /* 0x00008e00003a7ab9 */ /* 0x000fe20000000800 */
[----:B------:R-:W-:Y:S01]  /*1040*/  IMAD.MOV R3, RZ, RZ, -R3 ;  /* 0x000000ffff037224 */ /* 0x000fe200078e0a03 */
[C---:B------:R-:W-:Y:S01]  /*1050*/  ISETP.GT.U32.AND P5, PT, R14.reuse, R9, PT ;  /* 0x000000090e00720c */ /* 0x040fe20003fa4070 */
[----:B------:R-:W-:Y:S01]  /*1060*/  IMAD.MOV R13, RZ, RZ, -R12 ;  /* 0x000000ffff0d7224 */ /* 0x000fe200078e0a0c */
[C---:B------:R-:W-:Y:S01]  /*1070*/  ISETP.GT.U32.AND P3, PT, R14.reuse, R11, PT ;  /* 0x0000000b0e00720c */ /* 0x040fe20003f64070 */
[C---:B------:R-:W-:Y:S01]  /*1080*/  IMAD R12, R14.reuse, R16, R19 ;  /* 0x000000100e0c7224 */ /* 0x040fe200078e0213 */
[----:B------:R-:W-:Y:S01]  /*1090*/  IABS R19, R18 ;  /* 0x0000001200137213 */ /* 0x000fe20000000000 */
[C---:B------:R-:W-:Y:S01]  /*10a0*/  IMAD R15, R14.reuse, R3, R23 ;  /* 0x000000030e0f7224 */ /* 0x040fe200078e0217 */
[----:B------:R-:W-:Y:S01]  /*10b0*/  LOP3.LUT R3, RZ, R4, RZ, 0x33, !PT ;  /* 0x00000004ff037212 */ /* 0x000fe200078e33ff */
[----:B------:R-:W-:Y:S01]  /*10c0*/  @!P1 IMAD.MOV R0, RZ, RZ, -R0 ;  /* 0x000000ffff009224 */ /* 0x000fe200078e0a00 */
[----:B------:R-:W-:Y:S01]  /*10d0*/  ISETP.GT.U32.AND P1, PT, R14, R12, PT ;  /* 0x0000000c0e00720c */ /* 0x000fe20003f24070 */
[----:B------:R-:W-:Y:S01]  /*10e0*/  @!P0 IMAD.MOV R2, RZ, RZ, -R2 ;  /* 0x000000ffff028224 */ /* 0x000fe200078e0a02 */
[----:B------:R-:W-:Y:S01]  /*10f0*/  UIMAD UR58, UR58, 0x19, URZ ;  /* 0x000000193a3a78a4 */ /* 0x000fe2000f8e023f */
[----:B------:R-:W-:Y:S01]  /*1100*/  IMAD.HI.U32 R6, R6, R19, RZ ;  /* 0x0000001306067227 */ /* 0x000fe200078e00ff */
[C---:B------:R-:W-:Y:S01]  /*1110*/  SEL R0, R3.reuse, R0, !P6 ;  /* 0x0000000003007207 */ /* 0x040fe20007000000 */
[----:B------:R-:W-:Y:S01]  /*1120*/  ULDC UR39, c[0x0][0x238] ;  /* 0x00008e0000277ab9 */ /* 0x000fe20000000800 */
[----:B------:R-:W-:Y:S01]  /*1130*/  SEL R2, R3, R2, !P6 ;  /* 0x0000000203027207 */ /* 0x000fe20007000000 */
[C---:B------:R-:W-:Y:S01]  /*1140*/  IMAD R13, R14.reuse, R13, R21 ;  /* 0x0000000d0e0d7224 */ /* 0x040fe200078e0215 */
[----:B------:R-:W-:Y:S01]  /*1150*/  ISETP.GT.U32.AND P6, PT, R14, R15, PT ;  /* 0x0000000f0e00720c */ /* 0x000fe20003fc4070 */
[----:B------:R-:W-:Y:S01]  /*1160*/  IMAD.MOV R6, RZ, RZ, -R6 ;  /* 0x000000ffff067224 */ /* 0x000fe200078e0a06 */
[----:B------:R-:W-:Y:S01]  /*1170*/  UIMAD UR39, UR39, 0x18, URZ ;  /* 0x00000018272778a4 */ /* 0x000fe2000f8e023f */
[--C-:B------:R-:W-:Y:S01]  /*1180*/  @!P4 IMAD.IADD R7, R7, 0x1, -R14.reuse ;  /* 0x000000010707c824 */ /* 0x100fe200078e0a0e */
[----:B------:R-:W-:Y:S01]  /*1190*/  ISETP.GE.AND P4, PT, R8, RZ, PT ;  /* 0x000000ff0800720c */ /* 0x000fe20003f86270 */
[--C-:B------:R-:W-:Y:S01]  /*11a0*/  @!P2 IMAD.IADD R10, R10, 0x1, -R14.reuse ;  /* 0x000000010a0aa824 */ /* 0x100fe200078e0a0e */
[C---:B------:R-:W-:Y:S01]  /*11b0*/  ISETP.GT.U32.AND P0, PT, R14.reuse, R13, PT ;  /* 0x0000000d0e00720c */ /* 0x040fe20003f04070 */
[C---:B------:R-:W-:Y:S01]  /*11c0*/  IMAD R16, R14.reuse, R6, R19 ;  /* 0x000000060e107224 */ /* 0x040fe200078e0213 */
[----:B------:R-:W-:Y:S01]  /*11d0*/  LOP3.LUT R6, RZ, R5, RZ, 0x33, !PT ;  /* 0x00000005ff067212 */ /* 0x000fe200078e33ff */
[--C-:B------:R-:W-:Y:S01]  /*11e0*/  @!P5 IMAD.IADD R9, R9, 0x1, -R14.reuse ;  /* 0x000000010909d824 */ /* 0x100fe200078e0a0e */
[C---:B------:R-:W-:Y:S01]  /*11f0*/  ISETP.GT.U32.AND P2, PT, R14.reuse, R10, PT ;  /* 0x0000000a0e00720c */ /* 0x040fe20003f44070 */
[--C-:B------:R-:W-:Y:S01]  /*1200*/  @!P3 IMAD.IADD R11, R11, 0x1, -R14.reuse ;  /* 0x000000010b0bb824 */ /* 0x100fe200078e0a0e */
[----:B------:R-:W-:Y:S01]  /*1210*/  ISETP.GT.U32.AND P5, PT, R14, R16, PT ;  /* 0x000000100e00720c */ /* 0x000fe20003fa4070 */
[--C-:B------:R-:W-:Y:S01]  /*1220*/  @!P6 IMAD.IADD R15, R15, 0x1, -R14.reuse ;  /* 0x000000010f0fe824 */ /* 0x100fe200078e0a0e */
[----:B------:R-:W-:Y:S01]  /*1230*/  ISETP.GE.AND P3, PT, R20, RZ, PT ;  /* 0x000000ff1400720c */ /* 0x000fe20003f66270 */
[--C-:B------:R-:W-:Y:S01]  /*1240*/  @!P1 IMAD.IADD R12, R12, 0x1, -R14.reuse ;  /* 0x000000010c0c9824 */ /* 0x100fe200078e0a0e */
[----:B------:R-:W-:Y:S01]  /*1250*/  ISETP.GE.AND P1, PT, R18, RZ, PT ;  /* 0x000000ff1200720c */ /* 0x000fe20003f26270 */
[----:B------:R-:W-:Y:S01]  /*1260*/  @!P4 IMAD.MOV R7, RZ, RZ, -R7 ;  /* 0x000000ffff07c224 */ /* 0x000fe200078e0a07 */
[C---:B------:R-:W-:Y:S01]  /*1270*/  ISETP.GT.U32.AND P4, PT, R14.reuse, R15, PT ;  /* 0x0000000f0e00720c */ /* 0x040fe20003f84070 */
[--C-:B------:R-:W-:Y:S01]  /*1280*/  @!P0 IMAD.IADD R13, R13, 0x1, -R14.reuse ;  /* 0x000000010d0d8824 */ /* 0x100fe200078e0a0e */
[----:B------:R-:W-:Y:S01]  /*1290*/  ISETP.GT.U32.AND P0, PT, R14, R12, PT ;  /* 0x0000000c0e00720c */ /* 0x000fe20003f04070 */
[----:B------:R-:W-:Y:S01]  /*12a0*/  IMAD R0, R0, UR5, RZ ;  /* 0x0000000500007c24 */ /* 0x000fe2000f8e02ff */
[----:B------:R-:W-:Y:S01]  /*12b0*/  ULDC UR42, c[0x0][0x238] ;  /* 0x00008e00002a7ab9 */ /* 0x000fe20000000800 */
[--C-:B------:R-:W-:Y:S01]  /*12c0*/  @!P2 IMAD.IADD R10, R10, 0x1, -R14.reuse ;  /* 0x000000010a0aa824 */ /* 0x100fe200078e0a0e */
[----:B------:R-:W-:Y:S01]  /*12d0*/  ISETP.GT.U32.AND P2, PT, R14, R11, PT ;  /* 0x0000000b0e00720c */ /* 0x000fe20003f44070 */
[--C-:B------:R-:W-:Y:S01]  /*12e0*/  @!P5 IMAD.IADD R16, R16, 0x1, -R14.reuse ;  /* 0x000000011010d824 */ /* 0x100fe200078e0a0e */
[----:B------:R-:W-:Y:S01]  /*12f0*/  ISETP.GT.U32.AND P6, PT, R14, R13, PT ;  /* 0x0000000d0e00720c */ /* 0x000fe20003fc4070 */
[----:B------:R-:W-:Y:S01]  /*1300*/  @!P3 IMAD.MOV R9, RZ, RZ, -R9 ;  /* 0x000000ffff09b224 */ /* 0x000fe200078e0a09 */
[----:B------:R-:W-:Y:S01]  /*1310*/  ISETP.GE.AND P5, PT, R22, RZ, PT ;  /* 0x000000ff1600720c */ /* 0x000fe20003fa6270 */
[----:B------:R-:W-:Y:S01]  /*1320*/  IMAD R3, R2, UR5, RZ ;  /* 0x0000000502037c24 */ /* 0x000fe2000f8e02ff */
[----:B------:R-:W-:Y:S01]  /*1330*/  ISETP.GT.U32.AND P3, PT, R14, R16, PT ;  /* 0x000000100e00720c */ /* 0x000fe20003f64070 */
[--C-:B------:R-:W-:Y:S01]  /*1340*/  @!P4 IMAD.IADD R15, R15, 0x1, -R14.reuse ;  /* 0x000000010f0fc824 */ /* 0x100fe200078e0a0e */
[----:B------:R-:W-:Y:S01]  /*1350*/  IADD3 R71, P4, R0, UR8, RZ ;  /* 0x0000000800477c10 */ /* 0x000fe2000ff9e0ff */
[--C-:B------:R-:W-:Y:S01]  /*1360*/  @!P0 IMAD.IADD R12, R12, 0x1, -R14.reuse ;  /* 0x000000010c0c8824 */ /* 0x100fe200078e0a0e */
[----:B------:R-:W-:Y:S01]  /*1370*/  ISETP.GE.AND P0, PT, R25, RZ, PT ;  /* 0x000000ff1900720c */ /* 0x000fe20003f06270 */
[----:B------:R-:W-:Y:S01]  /*1380*/  ULDC UR5, c[0x0][0x238] ;  /* 0x00008e0000057ab9 */ /* 0x000fe20000000800 */
[----:B------:R-:W-:Y:S01]  /*1390*/  LEA.HI.X.SX32 R2, R0, UR9, 0x1, P4 ;  /* 0x0000000900027c11 */ /* 0x000fe2000a0f0eff */
[--C-:B------:R-:W-:Y:S01]  /*13a0*/  @!P2 IMAD.IADD R11, R11, 0x1, -R14.reuse ;  /* 0x000000010b0ba824 */ /* 0x100fe200078e0a0e */
[----:B------:R-:W-:Y:S01]  /*13b0*/  ISETP.GE.AND P2, PT, R24, RZ, PT ;  /* 0x000000ff1800720c */ /* 0x000fe20003f46270 */
[----:B------:R-:W-:Y:S01]  /*13c0*/  @!P6 IMAD.IADD R13, R13, 0x1, -R14 ;  /* 0x000000010d0de824 */ /* 0x000fe200078e0a0e */
[----:B------:R-:W-:Y:S01]  /*13d0*/  ISETP.GE.AND P6, PT, R26, RZ, PT ;  /* 0x000000ff1a00720c */ /* 0x000fe20003fc6270 */
[----:B------:R-:W-:Y:S01]  /*13e0*/  @!P5 IMAD.MOV R10, RZ, RZ, -R10 ;  /* 0x000000ffff0ad224 */ /* 0x000fe200078e0a0a */
[----:B------:R-:W-:Y:S01]  /*13f0*/  ISETP.GE.AND P4, PT, R27, RZ, PT ;  /* 0x000000ff1b00720c */ /* 0x000fe20003f86270 */
[----:B------:R-:W-:Y:S01]  /*1400*/  @!P3 IMAD.IADD R16, R16, 0x1, -R14 ;  /* 0x000000011010b824 */ /* 0x000fe200078e0a0e */
[----:B------:R-:W-:Y:S01]  /*1410*/  LOP3.LUT R0, R72, 0x7f, RZ, 0xc0, !PT ;  /* 0x0000007f48007812 */ /* 0x000fe200078ec0ff */
[----:B------:R-:W-:Y:S01]  /*1420*/  UIMAD UR5, UR5, 0x33, URZ ;  /* 0x00000033050578a4 */ /* 0x000fe2000f8e023f */
[C---:B------:R-:W-:Y:S01]  /*1430*/  IADD3 R4, P3, R3.reuse, UR8, RZ ;  /* 0x0000000803047c10 */ /* 0x040fe2000ff7e0ff */
[----:B------:R-:W-:Y:S01]  /*1440*/  ULDC UR8, c[0x0][0x23c] ;  /* 0x00008f0000087ab9 */ /* 0x000fe20000000800 */
[----:B------:R-:W-:Y:S01]  /*1450*/  @!P0 IMAD.MOV R12, RZ, RZ, -R12 ;  /* 0x000000ffff0c8224 */ /* 0x000fe200078e0a0c */
[----:B------:R-:W-:Y:S01]  /*1460*/  UIMAD UR42, UR42, 0x17, URZ ;  /* 0x000000172a2a78a4 */ /* 0x000fe2000f8e023f */
[----:B------:R-:W-:Y:S01]  /*1470*/  IMAD R0, R0, UR8, RZ ;  /* 0x0000000800007c24 */ /* 0x000fe2000f8e02ff */
[----:B------:R-:W-:Y:S01]  /*1480*/  LEA.HI.X.SX32 R3, R3, UR9, 0x1, P3 ;  /* 0x0000000903037c11 */ /* 0x000fe200098f0eff */
[----:B------:R-:W-:Y:S01]  /*1490*/  ULDC.64 UR8, c[0x0][0x218] ;  /* 0x0000860000087ab9 */ /* 0x000fe20000000a00 */
[----:B------:R-:W-:Y:S01]  /*14a0*/  @!P2 IMAD.MOV R11, RZ, RZ, -R11 ;  /* 0x000000ffff0ba224 */ /* 0x000fe200078e0a0b */
[----:B------:R-:W-:Y:S01]  /*14b0*/  ISETP.NE.AND P3, PT, R5, RZ, PT ;  /* 0x000000ff0500720c */ /* 0x000fe20003f65270 */
[----:B------:R-:W-:Y:S01]  /*14c0*/  @!P6 IMAD.MOV R13, RZ, RZ, -R13 ;  /* 0x000000ffff0de224 */ /* 0x000fe200078e0a0d */
[----:B------:R-:W-:Y:S01]  /*14d0*/  IADD3 R14, P2, R0, UR8, RZ ;  /* 0x00000008000e7c10 */ /* 0x000fe2000ff5e0ff */
[----:B------:R-:W-:Y:S01]  /*14e0*/  @!P4 IMAD.MOV R15, RZ, RZ, -R15 ;  /* 0x000000ffff0fc224 */ /* 0x000fe200078e0a0f */
[C---:B------:R-:W-:Y:S01]  /*14f0*/  SEL R63, R6.reuse, R7, !P3 ;  /* 0x00000007063f7207 */ /* 0x040fe20005800000 */
[----:B------:R-:W-:Y:S01]  /*1500*/  @!P1 IMAD.MOV R16, RZ, RZ, -R16 ;  /* 0x000000ffff109224 */ /* 0x000fe200078e0a10 */
[C---:B------:R-:W-:Y:S01]  /*1510*/  SEL R65, R6.reuse, R9, !P3 ;  /* 0x0000000906417207 */ /* 0x040fe20005800000 */
[----:B------:R-:W-:Y:S01]  /*1520*/  UIMAD UR8, UR28, 0x7e, URZ ;  /* 0x0000007e1c0878a4 */ /* 0x000fe2000f8e023f */
[C---:B------:R-:W-:Y:S01]  /*1530*/  SEL R66, R6.reuse, R10, !P3 ;  /* 0x0000000a06427207 */ /* 0x040fe20005800000 */
[----:B------:R-:W-:Y:S01]  /*1540*/  IMAD R63, R63, UR27, RZ ;  /* 0x0000001b3f3f7c24 */ /* 0x000fe2000f8e02ff */
[C---:B------:R-:W-:Y:S01]  /*1550*/  SEL R67, R6.reuse, R11, !P3 ;  /* 0x0000000b06437207 */ /* 0x040fe20005800000 */
[----:B------:R-:W-:Y:S01]  /*1560*/  IMAD R65, R65, UR27, RZ ;  /* 0x0000001b41417c24 */ /* 0x000fe2000f8e02ff */
[----:B------:R-:W-:Y:S01]  /*1570*/  SEL R68, R6, R12, !P3 ;  /* 0x0000000c06447207 */ /* 0x000fe20005800000 */
[----:B------:R-:W-:Y:S01]  /*1580*/  IMAD R66, R66, UR27, RZ ;  /* 0x0000001b42427c24 */ /* 0x000fe2000f8e02ff */
[C---:B------:R-:W-:Y:S01]  /*1590*/  SEL R69, R6.reuse, R13, !P3 ;  /* 0x0000000d06457207 */ /* 0x040fe20005800000 */
[----:B------:R-:W-:Y:S01]  /*15a0*/  IMAD R67, R67, UR27, RZ ;  /* 0x0000001b43437c24 */ /* 0x000fe2000f8e02ff */
[----:B------:R-:W-:Y:S01]  /*15b0*/  SEL R56, R6, R15, !P3 ;  /* 0x0000000f06387207 */ /* 0x000fe20005800000 */
[----:B------:R-:W-:Y:S01]  /*15c0*/  IMAD R68, R68, UR27, RZ ;  /* 0x0000001b44447c24 */ /* 0x000fe2000f8e02ff */
[----:B------:R-:W-:Y:S01]  /*15d0*/  LEA.HI.X.SX32 R57, R0, UR9, 0x1, P2 ;  /* 0x0000000900397c11 */ /* 0x000fe200090f0eff */
[----:B------:R-:W-:Y:S01]  /*15e0*/  USHF.R.S32.HI UR9, URZ, 0x1f, UR26 ;  /* 0x0000001f3f097899 */ /* 0x000fe2000801141a */
[----:B------:R-:W-:Y:S01]  /*15f0*/  SEL R6, R6, R16, !P3 ;  /* 0x0000001006067207 */ /* 0x000fe20005800000 */
[----:B------:R-:W-:Y:S01]  /*1600*/  IMAD R69, R69, UR27, RZ ;  /* 0x0000001b45457c24 */ /* 0x000fe2000f8e02ff */
[----:B------:R-:W-:Y:S01]  /*1610*/  IADD3 R16, P1, R71, UR26, RZ ;  /* 0x0000001a47107c10 */ /* 0x000fe2000ff3e0ff */
[----:B------:R-:W-:Y:S01]  /*1620*/  IMAD R56, R56, UR27, RZ ;  /* 0x0000001b38387c24 */ /* 0x000fe2000f8e02ff */
[----:B------:R-:W-:Y:S01]  /*1630*/  IADD3 R15, P0, R4, UR26, RZ ;  /* 0x0000001a040f7c10 */ /* 0x000fe2000ff1e0ff */
[----:B------:R-:W-:Y:S01]  /*1640*/  IMAD R0, R6, UR27, RZ ;  /* 0x0000001b06007c24 */ /* 0x000fe2000f8e02ff */
[----:B------:R-:W-:Y:S01]  /*1650*/  USHF.R.S32.HI UR26, URZ, 0x1f, UR8 ;  /* 0x0000001f3f1a7899 */ /* 0x000fe20008011408 */
[----:B------:R-:W-:Y:S01]  /*1660*/  IADD3.X R59, R2, UR9, RZ, P1, !PT ;  /* 0x00000009023b7c10 */ /* 0x000fe20008ffe4ff */
[----:B------:R-:W-:Y:S01]  /*1670*/  UIMAD UR27, UR28, 0x7d, URZ ;  /* 0x0000007d1c1b78a4 */ /* 0x000fe2000f8e023f */
[----:B------:R-:W-:Y:S01]  /*1680*/  IADD3.X R58, R3, UR9, RZ, P0, !PT ;  /* 0x00000009033a7c10 */ /* 0x000fe200087fe4ff */
[----:B------:R-:W-:Y:S01]  /*1690*/  UIMAD UR9, UR28, 0x7c, URZ ;  /* 0x0000007c1c0978a4 */ /* 0x000fe2000f8e023f */
[----:B------:R-:W-:Y:S01]  /*16a0*/  IADD3 R18, P1, R71, UR8, RZ ;  /* 0x0000000847127c10 */ /* 0x000fe2000ff3e0ff */
[----:B------:R-:W-:Y:S01]  /*16b0*/  ULDC UR14, c[0x0][0x238] ;  /* 0x00008e00000e7ab9 */ /* 0x000fe20000000800 */
[----:B------:R-:W-:Y:S01]  /*16c0*/  IADD3 R17, P0, R4, UR8, RZ ;  /* 0x0000000804117c10 */ /* 0x000fe2000ff1e0ff */
        /* <DEDUP_REMOVED lines=26> */
[----:B------:R0:W-:Y:S01]  /*1870*/  STL [R1+0x114], R7 ;  /* 0x0001140701007387 */ /* 0x0001e20000100800 */
[----:B------:R-:W-:Y:S01]  /*1880*/  IADD3.X R9, R3, UR9, RZ, P0, !PT ;  /* 0x0000000903097c10 */ /* 0x000fe200087fe4ff */
[----:B------:R-:W-:Y:S01]  /*1890*/  UIMAD UR9, UR28, 0x78, URZ ;  /* 0x000000781c0978a4 */ /* 0x000fe2000f8e023f */
[----:B------:R-:W-:Y:S01]  /*18a0*/  IADD3 R10, P3, R71, UR30, RZ ;  /* 0x0000001e470a7c10 */ /* 0x000fe2000ff7e0ff */
[----:B------:R1:W-:Y:S01]  /*18b0*/  STL [R1+0x110], R8 ;  /* 0x0001100801007387 */ /* 0x0003e20000100800 */
[CC--:B------:R-:W-:Y:S01]  /*18c0*/  IADD3 R70, P4, R63.reuse, R14.reuse, RZ ;  /* 0x0000000e3f467210 */ /* 0x0c0fe20007f9e0ff */
[----:B------:R-:W-:Y:S01]  /*18d0*/  UIMAD UR13, UR13, 0x13, URZ ;  /* 0x000000130d0d78a4 */ /* 0x000fe2000f8e023f */
[----:B------:R-:W-:Y:S01]  /*18e0*/  CS2R R34, SRZ ;  /* 0x0000000000227805 */ /* 0x000fe2000001ff00 */
[----:B------:R-:W-:Y:S01]  /*18f0*/  ULDC UR16, c[0x0][0x238] ;  /* 0x00008e0000107ab9 */ /* 0x000fe20000000800 */
[-C--:B------:R-:W-:Y:S01]  /*1900*/  LEA.HI.X.SX32 R63, R63, R57.reuse, 0x1, P4 ;  /* 0x000000393f3f7211 */ /* 0x080fe200020f0eff */
[----:B------:R-:W-:Y:S01]  /*1910*/  UIMAD UR16, UR16, 0x12, URZ ;  /* 0x00000012101078a4 */ /* 0x000fe2000f8e023f */
[----:B0-----:R-:W-:Y:S01]  /*1920*/  IADD3 R7, P0, R4, UR8, RZ ;  /* 0x0000000804077c10 */ /* 0x001fe2000ff1e0ff */
[----:B------:R-:W-:Y:S01]  /*1930*/  ULDC UR17, c[0x0][0x238] ;  /* 0x00008e0000117ab9 */ /* 0x000fe20000000800 */
[C---:B------:R-:W-:Y:S01]  /*1940*/  IADD3 R13, P4, R56.reuse, R14, RZ ;  /* 0x0000000e380d7210 */ /* 0x040fe20007f9e0ff */
[----:B------:R-:W-:Y:S01]  /*1950*/  UIMAD UR17, UR17, 0x11, URZ ;  /* 0x00000011111178a4 */ /* 0x000fe2000f8e023f */
[C---:B-1----:R-:W-:Y:S01]  /*1960*/  IADD3 R8, P1, R71.reuse, UR8, RZ ;  /* 0x0000000847087c10 */ /* 0x042fe2000ff3e0ff */
[----:B------:R0:W-:Y:S01]  /*1970*/  STL [R1+0x11c], R7 ;  /* 0x00011c0701007387 */ /* 0x0001e20000100800 */
[----:B------:R-:W-:Y:S01]  /*1980*/  USHF.R.S32.HI UR8, URZ, 0x1f, UR27 ;  /* 0x0000001f3f087899 */ /* 0x000fe2000801141b */
[----:B------:R-:W-:Y:S01]  /*1990*/  LEA.HI.X.SX32 R56, R56, R57, 0x1, P4 ;  /* 0x0000003938387211 */ /* 0x000fe200020f0eff */
[----:B------:R-:W-:Y:S01]  /*19a0*/  ULDC UR18, c[0x0][0x238] ;  /* 0x00008e0000127ab9 */ /* 0x000fe20000000800 */
[----:B------:R1:W-:Y:S01]  /*19b0*/  STL [R1+0x124], R8 ;  /* 0x0001240801007387 */ /* 0x0003e20000100800 */
[----:B------:R-:W-:Y:S01]  /*19c0*/  IADD3 R74, P4, R71, UR42, RZ ;  /* 0x0000002a474a7c10 */ /* 0x000fe2000ff9e0ff */
[----:B------:R-:W-:Y:S01]  /*19d0*/  USHF.L.U32 UR18, UR18, 0x4, URZ ;  /* 0x0000000412127899 */ /* 0x000fe2000800063f */
[----:B------:R-:W-:Y:S01]  /*19e0*/  CS2R R36, SRZ ;  /* 0x0000000000247805 */ /* 0x000fe2000001ff00 */
[----:B------:R-:W-:Y:S01]  /*19f0*/  ULDC UR19, c[0x0][0x238] ;  /* 0x00008e0000137ab9 */ /* 0x000fe20000000800 */
[----:B------:R-:W-:Y:S01]  /*1a00*/  ULDC UR20, c[0x0][0x238] ;  /* 0x00008e0000147ab9 */ /* 0x000fe20000000800 */
[----:B0-----:R-:W-:Y:S01]  /*1a10*/  IADD3.X R7, R3, UR26, RZ, P0, !PT ;  /* 0x0000001a03077c10 */ /* 0x001fe200087fe4ff */
[----:B------:R-:W-:Y:S01]  /*1a20*/  UIMAD UR19, UR19, 0xf, URZ ;  /* 0x0000000f131378a4 */ /* 0x000fe2000f8e023f */
[----:B------:R-:W-:Y:S01]  /*1a30*/  CS2R R38, SRZ ;  /* 0x0000000000267805 */ /* 0x000fe2000001ff00 */
[----:B------:R-:W-:Y:S01]  /*1a40*/  UIMAD UR20, UR20, 0xe, URZ ;  /* 0x0000000e141478a4 */ /* 0x000fe2000f8e023f */
[----:B-1----:R-:W-:Y:S01]  /*1a50*/  IADD3.X R8, R2, UR26, RZ, P1, !PT ;  /* 0x0000001a02087c10 */ /* 0x002fe20008ffe4ff */
[----:B------:R0:W-:Y:S01]  /*1a60*/  STL [R1+0x118], R7 ;  /* 0x0001180701007387 */ /* 0x0001e20000100800 */
[----:B------:R-:W-:Y:S01]  /*1a70*/  UIMAD UR26, UR28, 0x77, URZ ;  /* 0x000000771c1a78a4 */ /* 0x000fe2000f8e023f */
[----:B------:R-:W-:Y:S01]  /*1a80*/  CS2R R24, SRZ ;  /* 0x0000000000187805 */ /* 0x000fe2000001ff00 */
[----:B------:R-:W-:Y:S01]  /*1a90*/  ULDC UR21, c[0x0][0x238] ;  /* 0x00008e0000157ab9 */ /* 0x000fe20000000800 */
[----:B------:R1:W-:Y:S01]  /*1aa0*/  STL [R1+0x120], R8 ;  /* 0x0001200801007387 */ /* 0x0003e20000100800 */
[----:B------:R-:W-:Y:S01]  /*1ab0*/  UIMAD UR21, UR21, 0xd, URZ ;  /* 0x0000000d151578a4 */ /* 0x000fe2000f8e023f */
[----:B------:R-:W-:Y:S01]  /*1ac0*/  CS2R R26, SRZ ;  /* 0x00000000001a7805 */ /* 0x000fe2000001ff00 */
[----:B------:R-:W-:Y:S01]  /*1ad0*/  ULDC UR22, c[0x0][0x238] ;  /* 0x00008e0000167ab9 */ /* 0x000fe20000000800 */
[----:B------:R-:W-:Y:S01]  /*1ae0*/  ULDC UR23, c[0x0][0x238] ;  /* 0x00008e0000177ab9 */ /* 0x000fe20000000800 */
[----:B------:R-:W-:Y:S01]  /*1af0*/  UIMAD UR22, UR22, 0xc, URZ ;  /* 0x0000000c161678a4 */ /* 0x000fe2000f8e023f */
[----:B0-----:R-:W-:Y:S01]  /*1b00*/  IADD3 R7, P0, R4, UR27, RZ ;  /* 0x0000001b04077c10 */ /* 0x001fe2000ff1e0ff */
[----:B------:R-:W-:Y:S01]  /*1b10*/  UIMAD UR23, UR23, 0xb, URZ ;  /* 0x0000000b171778a4 */ /* 0x000fe2000f8e023f */
[----:B------:R-:W-:Y:S01]  /*1b20*/  CS2R R28, SRZ ;  /* 0x00000000001c7805 */ /* 0x000fe2000001ff00 */
[----:B------:R-:W-:Y:S01]  /*1b30*/  ULDC UR24, c[0x0][0x238] ;  /* 0x00008e0000187ab9 */ /* 0x000fe20000000800 */
[----:B-1----:R-:W-:Y:S01]  /*1b40*/  IADD3 R8, P1, R71, UR27, RZ ;  /* 0x0000001b47087c10 */ /* 0x002fe2000ff3e0ff */
[----:B------:R0:W-:Y:S01]  /*1b50*/  STL [R1+0x12c], R7 ;  /* 0x00012c0701007387 */ /* 0x0001e20000100800 */
[----:B------:R-:W-:Y:S01]  /*1b60*/  USHF.R.S32.HI UR27, URZ, 0x1f, UR9 ;  /* 0x0000001f3f1b7899 */ /* 0x000fe20008011409 */
[----:B------:R-:W-:Y:S01]  /*1b70*/  CS2R R30, SRZ ;  /* 0x00000000001e7805 */ /* 0x000fe2000001ff00 */
[----:B------:R-:W-:Y:S01]  /*1b80*/  UIMAD UR24, UR24, 0xa, URZ ;  /* 0x0000000a181878a4 */ /* 0x000fe2000f8e023f */
[----:B------:R1:W-:Y:S01]  /*1b90*/  STL [R1+0x134], R8 ;  /* 0x0001340801007387 */ /* 0x0003e20000100800 */
[----:B0-----:R-:W-:-:S02]  /*1ba0*/  IADD3.X R7, R3, UR8, RZ, P0, !PT ;  /* 0x0000000803077c10 */ /* 0x001fc400087fe4ff */
[----:B-1----:R-:W-:-:S03]  /*1bb0*/  IADD3.X R8, R2, UR8, RZ, P1, !PT ;  /* 0x0000000802087c10 */ /* 0x002fc60008ffe4ff */
[----:B------:R0:W-:Y:S01]  /*1bc0*/  STL [R1+0x128], R7 ;  /* 0x0001280701007387 */ /* 0x0001e20000100800 */
[----:B------:R-:W-:-:S03]  /*1bd0*/  UIMAD UR8, UR28, 0x76, URZ ;  /* 0x000000761c0878a4 */ /* 0x000fc6000f8e023f */
[----:B------:R1:W-:Y:S01]  /*1be0*/  STL [R1+0x130], R8 ;  /* 0x0001300801007387 */ /* 0x0003e20000100800 */
[----:B0-----:R-:W-:Y:S02]  /*1bf0*/  IADD3 R7, P0, R4, UR9, RZ ;  /* 0x0000000904077c10 */ /* 0x001fe4000ff1e0ff */
[----:B-1----:R-:W-:-:S03]  /*1c00*/  IADD3 R8, P1, R71, UR9, RZ ;  /* 0x0000000947087c10 */ /* 0x002fc6000ff3e0ff */
[----:B------:R0:W-:Y:S01]  /*1c10*/  STL [R1+0x13c], R7 ;  /* 0x00013c0701007387 */ /* 0x0001e20000100800 */
[----:B------:R-:W-:-:S03]  /*1c20*/  USHF.R.S32.HI UR9, URZ, 0x1f, UR26 ;  /* 0x0000001f3f097899 */ /* 0x000fc6000801141a */
[----:B------:R1:W-:Y:S01]  /*1c30*/  STL [R1+0x144], R8 ;  /* 0x0001440801007387 */ /* 0x0003e20000100800 */
[----:B0-----:R-:W-:Y:S02]  /*1c40*/  IADD3.X R7, R3, UR27, RZ, P0, !PT ;  /* 0x0000001b03077c10 */ /* 0x001fe400087fe4ff */
        /* <DEDUP_REMOVED lines=532> */
[----:B------:R-:W-:-:S03]  /*3d90*/  USHF.L.U32 UR9, UR28, 0x6, URZ ;  /* 0x000000061c097899 */ /* 0x000fc6000800063f */
        /* <DEDUP_REMOVED lines=29> */
[----:B------:R-:W-:-:S03]  /*3f70*/  USHF.R.S32.HI UR27, URZ, 0x1f, UR26 ;  /* 0x0000001f3f1b7899 */ /* 0x000fc6000801141a */
[----:B------:R1:W-:Y:S01]  /*3f80*/  STL [R1+0x4c4], R8 ;  /* 0x0004c40801007387 */ /* 0x0003e20000100800 */
[----:B0-----:R-:W-:Y:S02]  /*3f90*/  IADD3 R7, P0, R4, UR26, RZ ;  /* 0x0000001a04077c10 */ /* 0x001fe4000ff1e0ff */
[----:B-1----:R-:W-:-:S03]  /*3fa0*/  IADD3 R8, P1, R71, UR26, RZ ;  /* 0x0000001a47087c10 */ /* 0x002fc6000ff3e0ff */
[----:B------:R0:W-:Y:S01]  /*3fb0*/  STL [R1+0x4d0], R7 ;  /* 0x0004d00701007387 */ /* 0x0001e20000100800 */
[----:B------:R-:W-:Y:S02]  /*3fc0*/  ULDC UR26, c[0x0][0x238] ;  /* 0x00008e00001a7ab9 */ /* 0x000fe40000000800 */
[----:B------:R-:W-:Y:S01]  /*3fd0*/  USHF.L.U32 UR26, UR26, 0x3, URZ ;  /* 0x000000031a1a7899 */ /* 0x000fe2000800063f */
[----:B------:R1:W-:Y:S01]  /*3fe0*/  STL [R1+0x4d8], R8 ;  /* 0x0004d80801007387 */ /* 0x0003e20000100800 */
[----:B0-----:R-:W-:Y:S01]  /*3ff0*/  IADD3 R7, P2, R4, UR30, RZ ;  /* 0x0000001e04077c10 */ /* 0x001fe2000ff5e0ff */
[----:B------:R-:W-:Y:S01]  /*4000*/  UIMAD UR30, UR29, 0x3a, URZ ;  /* 0x0000003a1d1e78a4 */ /* 0x000fe2000f8e023f */
[----:B-1----:R-:W-:-:S03]  /*4010*/  IADD3.X R8, R3, UR27, RZ, P0, !PT ;  /* 0x0000001b03087c10 */ /* 0x002fc600087fe4ff */
[----:B------:R0:W-:Y:S04]  /*4020*/  STL [R1+0x4e0], R7 ;  /* 0x0004e00701007387 */ /* 0x0001e80000100800 */
[----:B------:R-:W-:Y:S04]  /*4030*/  STL [R1+0x4e8], R10 ;  /* 0x0004e80a01007387 */ /* 0x000fe80000100800 */
[----:B------:R1:W-:Y:S01]  /*4040*/  STL [R1+0x4cc], R8 ;  /* 0x0004cc0801007387 */ /* 0x0003e20000100800 */
[----:B0-----:R-:W-:Y:S01]  /*4050*/  IADD3.X R7, R2, UR27, RZ, P1, !PT ;  /* 0x0000001b02077c10 */ /* 0x001fe20008ffe4ff */
[----:B------:R-:W-:-:S02]  /*4060*/  ULDC UR27, c[0x0][0x238] ;  /* 0x00008e00001b7ab9 */ /* 0x000fc40000000800 */
[----:B------:R-:W-:Y:S02]  /*4070*/  UIMAD UR27, UR27, 0x7, URZ ;  /* 0x000000071b1b78a4 */ /* 0x000fe4000f8e023f */
[----:B------:R0:W-:Y:S01]  /*4080*/  STL [R1+0x4d4], R7 ;  /* 0x0004d40701007387 */ /* 0x0001e20000100800 */
[----:B-1----:R-:W-:-:S05]  /*4090*/  IADD3.X R8, R3, UR9, RZ, P2, !PT ;  /* 0x0000000903087c10 */ /* 0x002fca00097fe4ff */
[----:B------:R1:W-:Y:S01]  /*40a0*/  STL [R1+0x4dc], R8 ;  /* 0x0004dc0801007387 */ /* 0x0003e20000100800 */
[----:B0-----:R-:W-:Y:S01]  /*40b0*/  IADD3.X R7, R2, UR9, RZ, P3, !PT ;  /* 0x0000000902077c10 */ /* 0x001fe20009ffe4ff */
[----:B------:R-:W-:-:S04]  /*40c0*/  USHF.R.S32.HI UR9, URZ, 0x1f, UR8 ;  /* 0x0000001f3f097899 */ /* 0x000fc80008011408 */
[----:B------:R0:W-:Y:S01]  /*40d0*/  STL [R1+0x4e4], R7 ;  /* 0x0004e40701007387 */ /* 0x0001e20000100800 */
[----:B-1----:R-:W-:-:S05]  /*40e0*/  IADD3 R8, P0, R4, UR8, RZ ;  /* 0x0000000804087c10 */ /* 0x002fca000ff1e0ff */
[----:B------:R1:W-:Y:S01]  /*40f0*/  STL [R1+0x4f0], R8 ;  /* 0x0004f00801007387 */ /* 0x0003e20000100800 */
[C---:B0-----:R-:W-:Y:S01]  /*4100*/  IADD3 R7, P1, R71.reuse, UR8, RZ ;  /* 0x0000000847077c10 */ /* 0x041fe2000ff3e0ff */
[----:B------:R-:W-:Y:S02]  /*4110*/  UIMAD UR8, UR28, 0x3b, URZ ;  /* 0x0000003b1c0878a4 */ /* 0x000fe4000f8e023f */
[----:B------:R-:W-:Y:S02]  /*4120*/  UIMAD UR28, UR28, 0x3c, URZ ;  /* 0x0000003c1c1c78a4 */ /* 0x000fe4000f8e023f */
[----:B------:R0:W-:Y:S02]  /*4130*/  STL [R1+0x4f8], R7 ;  /* 0x0004f80701007387 */ /* 0x0001e40000100800 */
[----:B------:R-:W-:Y:S01]  /*4140*/  USHF.R.S32.HI UR29, URZ, 0x1f, UR28 ;  /* 0x0000001f3f1d7899 */ /* 0x000fe2000801141c */
[----:B-1----:R-:W-:Y:S02]  /*4150*/  IADD3.X R8, R2, UR9, RZ, P1, !PT ;  /* 0x0000000902087c10 */ /* 0x002fe40008ffe4ff */
[----:B------:R-:W-:-:S02]  /*4160*/  IADD3 R10, P3, R71, UR8, RZ ;  /* 0x00000008470a7c10 */ /* 0x000fc4000ff7e0ff */
[----:B0-----:R-:W-:Y:S01]  /*4170*/  IADD3.X R7, R3, UR9, RZ, P0, !PT ;  /* 0x0000000903077c10 */ /* 0x001fe200087fe4ff */
[----:B------:R-:W-:-:S04]  /*4180*/  USHF.R.S32.HI UR9, URZ, 0x1f, UR8 ;  /* 0x0000001f3f097899 */ /* 0x000fc80008011408 */
[----:B------:R0:W-:Y:S04]  /*4190*/  STL [R1+0x4ec], R7 ;  /* 0x0004ec0701007387 */ /* 0x0001e80000100800 */
[----:B------:R1:W-:Y:S01]  /*41a0*/  STL [R1+0x4f4], R8 ;  /* 0x0004f40801007387 */ /* 0x0003e20000100800 */
[----:B0-----:R-:W-:Y:S02]  /*41b0*/  IADD3 R7, P0, R4, UR28, RZ ;  /* 0x0000001c04077c10 */ /* 0x001fe4000ff1e0ff */
[----:B-1----:R-:W-:-:S03]  /*41c0*/  IADD3 R8, P1, R71, UR28, RZ ;  /* 0x0000001c47087c10 */ /* 0x002fc6000ff3e0ff */
[----:B------:R0:W-:Y:S01]  /*41d0*/  STL [R1+0x500], R7 ;  /* 0x0005000701007387 */ /* 0x0001e20000100800 */
[----:B------:R-:W-:Y:S02]  /*41e0*/  ULDC UR28, c[0x0][0x238] ;  /* 0x00008e00001c7ab9 */ /* 0x000fe40000000800 */
[----:B------:R-:W-:Y:S01]  /*41f0*/  UIMAD UR28, UR28, 0x6, URZ ;  /* 0x000000061c1c78a4 */ /* 0x000fe2000f8e023f */
[----:B------:R1:W-:Y:S01]  /*4200*/  STL [R1+0x508], R8 ;  /* 0x0005080801007387 */ /* 0x0003e20000100800 */
[----:B0-----:R-:W-:Y:S01]  /*4210*/  IADD3 R7, P2, R4, UR8, RZ ;  /* 0x0000000804077c10 */ /* 0x001fe2000ff5e0ff */
[----:B------:R-:W-:Y:S01]  /*4220*/  USHF.R.S32.HI UR8, URZ, 0x1f, UR30 ;  /* 0x0000001f3f087899 */ /* 0x000fe2000801141e */
        /* <DEDUP_REMOVED lines=11> */
[----:B------:R-:W-:Y:S01]  /*42e0*/  UIMAD UR9, UR31, 0x37, URZ ;  /* 0x000000371f0978a4 */ /* 0x000fe2000f8e023f */
[----:B------:R-:W-:Y:S01]  /*42f0*/  IADD3 R10, P3, R71, UR33, RZ ;  /* 0x00000021470a7c10 */ /* 0x000fe2000ff7e0ff */
[----:B------:R-:W-:Y:S02]  /*4300*/  USHF.R.S32.HI UR31, URZ, 0x1f, UR32 ;  /* 0x0000001f3f1f7899 */ /* 0x000fe40008011420 */
[----:B------:R0:W-:Y:S01]  /*4310*/  STL [R1+0x514], R7 ;  /* 0x0005140701007387 */ /* 0x0001e20000100800 */
[----:B-1----:R-:W-:-:S05]  /*4320*/  IADD3 R8, P0, R4, UR30, RZ ;  /* 0x0000001e04087c10 */ /* 0x002fca000ff1e0ff */
[----:B------:R1:W-:Y:S01]  /*4330*/  STL [R1+0x520], R8 ;  /* 0x0005200801007387 */ /* 0x0003e20000100800 */
[----:B0-----:R-:W-:Y:S01]  /*4340*/  IADD3 R7, P1, R71, UR30, RZ ;  /* 0x0000001e47077c10 */ /* 0x001fe2000ff3e0ff */
[----:B------:R-:W-:Y:S02]  /*4350*/  ULDC UR30, c[0x0][0x238] ;  /* 0x00008e00001e7ab9 */ /* 0x000fe40000000800 */
[----:B------:R-:W-:Y:S02]  /*4360*/  USHF.L.U32 UR30, UR30, 0x2, URZ ;  /* 0x000000021e1e7899 */ /* 0x000fe4000800063f */
[----:B------:R0:W-:Y:S01]  /*4370*/  STL [R1+0x528], R7 ;  /* 0x0005280701007387 */ /* 0x0001e20000100800 */
[----:B-1----:R-:W-:Y:S02]  /*4380*/  IADD3.X R8, R2, UR8, RZ, P1, !PT ;  /* 0x0000000802087c10 */ /* 0x002fe40008ffe4ff */
        /* <DEDUP_REMOVED lines=11> */
[----:B------:R-:W-:Y:S02]  /*4440*/  ULDC UR33, c[0x0][0x238] ;  /* 0x00008e0000217ab9 */ /* 0x000fe40000000800 */
[----:B------:R-:W-:Y:S01]  /*4450*/  USHF.R.S32.HI UR33, URZ, 0x1f, UR33 ;  /* 0x0000001f3f217899 */ /* 0x000fe20008011421 */
[----:B-1----:R-:W-:Y:S01]  /*4460*/  IADD3.X R8, R3, UR31, RZ, P0, !PT ;  /* 0x0000001f03087c10 */ /* 0x002fe200087fe4ff */
        /* <DEDUP_REMOVED lines=10> */
[----:B------:R-:W-:Y:S01]  /*4510*/  USHF.R.S32.HI UR8, URZ, 0x1f, UR9 ;  /* 0x0000001f3f087899 */ /* 0x000fe20008011409 */
[----:B------:R-:W-:-:S03]  /*4520*/  IADD3 R10, P3, R71, UR60, RZ ;  /* 0x0000003c470a7c10 */ /* 0x000fc6000ff7e0ff */
[----:B------:R0:W-:Y:S01]  /*4530*/  STL [R1+0x544], R7 ;  /* 0x0005440701007387 */ /* 0x0001e20000100800 */
[----:B-1----:R-:W-:-:S05]  /*4540*/  IADD3 R8, P0, R4, UR9, RZ ;  /* 0x0000000904087c10 */ /* 0x002fca000ff1e0ff */
[----:B------:R1:W-:Y:S01]  /*4550*/  STL [R1+0x550], R8 ;  /* 0x0005500801007387 */ /* 0x0003e20000100800 */
[----:B0-----:R-:W-:Y:S01]  /*4560*/  IADD3 R7, P1, R71, UR9, RZ ;  /* 0x0000000947077c10 */ /* 0x001fe2000ff3e0ff */
[----:B------:R-:W-:-:S04]  /*4570*/  USHF.R.S32.HI UR9, URZ, 0x1f, UR10 ;  /* 0x0000001f3f097899 */ /* 0x000fc8000801140a */
        /* <DEDUP_REMOVED lines=9> */
[----:B------:R-:W-:-:S03]  /*4610*/  UIADD3 UR10, UR4, 0x10000, URZ ;  /* 0x00010000040a7890 */ /* 0x000fc6000fffe03f */
[----:B------:R1:W-:Y:S01]  /*4620*/  STL [R1+0x568], R8 ;  /* 0x0005680801007387 */ /* 0x0003e20000100800 */
[----:B------:R-:W-:-:S04]  /*4630*/  USHF.R.U32.HI UR10, URZ, 0x4, UR10 ;  /* 0x000000043f0a7899 */ /* 0x000fc8000801160a */
[----:B------:R-:W-:Y:S01]  /*4640*/  USGXT.U32 UR10, UR10, 0xe ;  /* 0x0000000e0a0a789a */ /* 0x000fe20008000000 */
[----:B0-----:R-:W-:Y:S01]  /*4650*/  IADD3 R7, P2, R4, UR60, RZ ;  /* 0x0000003c04077c10 */ /* 0x001fe2000ff5e0ff */
[----:B------:R-:W-:Y:S01]  /*4660*/  ULDC UR60, c[0x0][0x238] ;  /* 0x00008e00003c7ab9 */ /* 0x000fe20000000800 */
[----:B-1----:R-:W-:-:S03]  /*4670*/  IADD3.X R8, R3, UR9, RZ, P0, !PT ;  /* 0x0000000903087c10 */ /* 0x002fc600087fe4ff */
[----:B------:R0:W-:Y:S04]  /*4680*/  STL [R1+0x570], R7 ;  /* 0x0005700701007387 */ /* 0x0001e80000100800 */
[----:B------:R-:W-:Y:S04]  /*4690*/  STL [R1+0x578], R10 ;  /* 0x0005780a01007387 */ /* 0x000fe80000100800 */
[----:B------:R1:W-:Y:S01]  /*46a0*/  STL [R1+0x55c], R8 ;  /* 0x00055c0801007387 */ /* 0x0003e20000100800 */
[----:B0-----:R-:W-:Y:S01]  /*46b0*/  IADD3.X R7, R2, UR9, RZ, P1, !PT ;  /* 0x0000000902077c10 */ /* 0x001fe20008ffe4ff */
[----:B------:R-:W-:-:S04]  /*46c0*/  ULDC UR9, c[0x0][0x238] ;  /* 0x00008e0000097ab9 */ /* 0x000fc80000000800 */
        /* <DEDUP_REMOVED lines=20> */
[----:B------:R-:W-:-:S03]  /*4810*/  ULDC UR5, c[0x0][0x238] ;  /* 0x00008e0000057ab9 */ /* 0x000fc60000000800 */
[----:B------:R1:W-:Y:S01]  /*4820*/  STL [R1+0x598], R8 ;  /* 0x0005980801007387 */ /* 0x0003e20000100800 */
[----:B0-----:R-:W-:Y:S01]  /*4830*/  IADD3 R7, P2, R4, UR59, RZ ;  /* 0x0000003b04077c10 */ /* 0x001fe2000ff5e0ff */
[----:B------:R-:W-:Y:S01]  /*4840*/  ULDC UR59, c[0x0][0x238] ;  /* 0x00008e00003b7ab9 */ /* 0x000fe20000000800 */
[----:B-1----:R-:W-:-:S03]  /*4850*/  IADD3.X R8, R3, UR8, RZ, P0, !PT ;  /* 0x0000000803087c10 */ /* 0x002fc600087fe4ff */
[----:B------:R0:W-:Y:S04]  /*4860*/  STL [R1+0x5a0], R7 ;  /* 0x0005a00701007387 */ /* 0x0001e80000100800 */
[----:B------:R-:W-:Y:S04]  /*4870*/  STL [R1+0x5a8], R10 ;  /* 0x0005a80a01007387 */ /* 0x000fe80000100800 */
[----:B------:R1:W-:Y:S01]  /*4880*/  STL [R1+0x58c], R8 ;  /* 0x00058c0801007387 */ /* 0x0003e20000100800 */
[----:B0-----:R-:W-:Y:S01]  /*4890*/  IADD3.X R7, R2, UR8, RZ, P1, !PT ;  /* 0x0000000802077c10 */ /* 0x001fe20008ffe4ff */
[----:B------:R-:W-:-:S04]  /*48a0*/  UMOV UR8, URZ ;  /* 0x0000003f00087c82 */ /* 0x000fc80008000000 */
[----:B------:R0:W-:Y:S01]  /*48b0*/  STL [R1+0x594], R7 ;  /* 0x0005940701007387 */ /* 0x0001e20000100800 */
[----:B-1----:R-:W-:-:S05]  /*48c0*/  IADD3.X R8, R3, UR61, RZ, P2, !PT ;  /* 0x0000003d03087c10 */ /* 0x002fca00097fe4ff */
[----:B------:R1:W-:Y:S01]  /*48d0*/  STL [R1+0x59c], R8 ;  /* 0x00059c0801007387 */ /* 0x0003e20000100800 */
[----:B0-----:R-:W-:-:S05]  /*48e0*/  IADD3.X R7, R2, UR61, RZ, P3, !PT ;  /* 0x0000003d02077c10 */ /* 0x001fca0009ffe4ff */
[----:B------:R0:W-:Y:S01]  /*48f0*/  STL [R1+0x5a4], R7 ;  /* 0x0005a40701007387 */ /* 0x0001e20000100800 */
[----:B-1----:R-:W-:-:S05]  /*4900*/  IADD3 R8, P0, R4, UR25, RZ ;  /* 0x0000001904087c10 */ /* 0x002fca000ff1e0ff */
[----:B------:R1:W-:Y:S01]  /*4910*/  STL [R1+0x5b0], R8 ;  /* 0x0005b00801007387 */ /* 0x0003e20000100800 */
[----:B0-----:R-:W-:Y:S01]  /*4920*/  IADD3 R7, P1, R71, UR25, RZ ;  /* 0x0000001947077c10 */ /* 0x001fe2000ff3e0ff */
[----:B------:R-:W-:-:S04]  /*4930*/  USHF.R.S32.HI UR25, URZ, 0x1f, UR25 ;  /* 0x0000001f3f197899 */ /* 0x000fc80008011419 */
[----:B------:R0:W-:Y:S02]  /*4940*/  STL [R1+0x5b8], R7 ;  /* 0x0005b80701007387 */ /* 0x0001e40000100800 */
[----:B------:R-:W-:Y:S02]  /*4950*/  IADD3.X R10, R3, UR25, RZ, P0, !PT ;  /* 0x00000019030a7c10 */ /* 0x000fe400087fe4ff */
[----:B-1----:R-:W-:Y:S02]  /*4960*/  IADD3.X R8, R2, UR25, RZ, P1, !PT ;  /* 0x0000001902087c10 */ /* 0x002fe40008ffe4ff */
[-C--:B------:R-:W-:Y:S01]  /*4970*/  IADD3 R11, P1, R68, R14.reuse, RZ ;  /* 0x0000000e440b7210 */ /* 0x080fe20007f3e0ff */
[----:B------:R1:W-:Y:S01]  /*4980*/  STL [R1+0x5ac], R10 ;  /* 0x0005ac0a01007387 */ /* 0x0003e20000100800 */
[----:B------:R-:W-:Y:S02]  /*4990*/  IADD3 R12, P0, R69, R14, RZ ;  /* 0x0000000e450c7210 */ /* 0x000fe40007f1e0ff */
[----:B0-----:R-:W-:Y:S01]  /*49a0*/  SHF.R.U32.HI R7, RZ, 0x5, R72 ;  /* 0x00000005ff077819 */ /* 0x001fe20000011648 */
[----:B------:R-:W-:Y:S01]  /*49b0*/  IMAD.SHL.U32 R72, R72, 0x10, RZ ;  /* 0x0000001048487824 */ /* 0x000fe200078e00ff */
[----:B------:R0:W-:Y:S01]  /*49c0*/  STL [R1+0x5b4], R8 ;  /* 0x0005b40801007387 */ /* 0x0001e20000100800 */
[----:B------:R-:W-:-:S02]  /*49d0*/  LEA.HI.X.SX32 R68, R68, R57, 0x1, P1 ;  /* 0x0000003944447211 */ /* 0x000fc400008f0eff */
[----:B------:R-:W-:Y:S01]  /*49e0*/  LEA.HI.X.SX32 R69, R69, R57, 0x1, P0 ;  /* 0x0000003945457211 */ /* 0x000fe200000f0eff */
[----:B------:R2:W-:Y:S01]  /*49f0*/  STL [R1+0x918], R72 ;  /* 0x0009184801007387 */ /* 0x0005e20000100800 */
[----:B------:R-:W-:Y:S02]  /*4a00*/  IADD3 R73, P0, R4, UR44, RZ ;  /* 0x0000002c04497c10 */ /* 0x000fe4000ff1e0ff */
[-C--:B-1----:R-:W-:Y:S02]  /*4a10*/  IADD3 R10, P2, R67, R14.reuse, RZ ;  /* 0x0000000e430a7210 */ /* 0x082fe40007f5e0ff */
[----:B------:R-:W-:Y:S01]  /*4a20*/  R2UR UR25, R7 ;  /* 0x00000000071972ca */ /* 0x000fe200000e0000 */
[----:B------:R1:W-:Y:S01]  /*4a30*/  STL [R1+0x5c0], R73 ;  /* 0x0005c04901007387 */ /* 0x0003e20000100800 */
[-C--:B0-----:R-:W-:Y:S02]  /*4a40*/  IADD3 R8, P3, R66, R14.reuse, RZ ;  /* 0x0000000e42087210 */ /* 0x081fe40007f7e0ff */
[----:B------:R-:W-:-:S02]  /*4a50*/  IADD3 R7, P5, R65, R14, RZ ;  /* 0x0000000e41077210 */ /* 0x000fc40007fbe0ff */
[----:B--2---:R-:W-:Y:S01]  /*4a60*/  IADD3 R72, P1, R71, UR44, RZ ;  /* 0x0000002c47487c10 */ /* 0x004fe2000ff3e0ff */
[----:B------:R-:W-:Y:S01]  /*4a70*/  USHF.R.S32.HI UR44, URZ, 0x1f, UR44 ;  /* 0x0000001f3f2c7899 */ /* 0x000fe2000801142c */
[-C--:B------:R-:W-:Y:S01]  /*4a80*/  LEA.HI.X.SX32 R67, R67, R57.reuse, 0x1, P2 ;  /* 0x0000003943437211 */ /* 0x080fe200010f0eff */
[----:B------:R-:W-:Y:S01]  /*4a90*/  UIMAD UR25, UR59, 0x9, URZ ;  /* 0x000000093b1978a4 */ /* 0x000fe2000f8e023f */
[-C--:B------:R-:W-:Y:S01]  /*4aa0*/  LEA.HI.X.SX32 R66, R66, R57.reuse, 0x1, P3 ;  /* 0x0000003942427211 */ /* 0x080fe200018f0eff */
[----:B------:R0:W-:Y:S01]  /*4ab0*/  STL [R1+0x5c8], R72 ;  /* 0x0005c84801007387 */ /* 0x0001e20000100800 */
[----:B------:R-:W-:Y:S02]  /*4ac0*/  LEA.HI.X.SX32 R65, R65, R57, 0x1, P5 ;  /* 0x0000003941417211 */ /* 0x000fe400028f0eff */
[----:B-1----:R-:W-:Y:S02]  /*4ad0*/  IADD3.X R73, R3, UR44, RZ, P0, !PT ;  /* 0x0000002c03497c10 */ /* 0x002fe400087fe4ff */
[----:B------:R-:W-:-:S03]  /*4ae0*/  IADD3 R14, P5, R0, R14, RZ ;  /* 0x0000000e000e7210 */ /* 0x000fc60007fbe0ff */
[----:B------:R1:W-:Y:S01]  /*4af0*/  STL [R1+0x5bc], R73 ;  /* 0x0005bc4901007387 */ /* 0x0003e20000100800 */
[----:B------:R-:W-:Y:S01]  /*4b00*/  LEA.HI.X.SX32 R57, R0, R57, 0x1, P5 ;  /* 0x0000003900397211 */ /* 0x000fe200028f0eff */
[----:B------:R-:W-:Y:S01]  /*4b10*/  IMAD.MOV.U32 R0, RZ, RZ, RZ ;  /* 0x000000ffff007224 */ /* 0x000fe200078e00ff */
[----:B0-----:R-:W-:Y:S01]  /*4b20*/  IADD3.X R72, R2, UR44, RZ, P1, !PT ;  /* 0x0000002c02487c10 */ /* 0x001fe20008ffe4ff */
[----:B------:R-:W-:-:S04]  /*4b30*/  USHF.R.S32.HI UR44, URZ, 0x1f, UR43 ;  /* 0x0000001f3f2c7899 */ /* 0x000fc8000801142b */
[----:B------:R0:W-:Y:S01]  /*4b40*/  STL [R1+0x5c4], R72 ;  /* 0x0005c44801007387 */ /* 0x0001e20000100800 */
[----:B-1----:R-:W-:-:S05]  /*4b50*/  IADD3 R73, P0, R4, UR43, RZ ;  /* 0x0000002b04497c10 */ /* 0x002fca000ff1e0ff */
[----:B------:R1:W-:Y:S01]  /*4b60*/  STL [R1+0x5d0], R73 ;  /* 0x0005d04901007387 */ /* 0x0003e20000100800 */
[----:B0-----:R-:W-:Y:S01]  /*4b70*/  IADD3 R72, P1, R71, UR43, RZ ;  /* 0x0000002b47487c10 */ /* 0x001fe2000ff3e0ff */
[----:B------:R-:W-:-:S04]  /*4b80*/  USHF.R.S32.HI UR43, URZ, 0x1f, UR52 ;  /* 0x0000001f3f2b7899 */ /* 0x000fc80008011434 */
        /* <DEDUP_REMOVED lines=209> */
[----:B------:R-:W-:-:S04]  /*58a0*/  UIADD3 UR38, UP0, UR10, 0x2, URZ ;  /* 0x000000020a267890 */ /* 0x000fc8000ff1e03f */
[----:B------:R0:W-:Y:S01]  /*58b0*/  STL [R1+0x728], R72 ;  /* 0x0007284801007387 */ /* 0x0001e20000100800 */
[----:B------:R-:W-:Y:S01]  /*58c0*/  UIADD3.X UR59, UR8, 0x40000040, URZ, UP0, !UPT ;  /* 0x40000040083b7890 */ /* 0x000fe200087fe43f */
[----:B-1----:R-:W-:Y:S01]  /*58d0*/  IADD3.X R73, R3, UR57, RZ, P0, !PT ;  /* 0x0000003903497c10 */ /* 0x002fe200087fe4ff */
[----:B------:R-:W-:-:S04]  /*58e0*/  USHF.R.S32.HI UR8, URZ, 0x1f, UR31 ;  /* 0x0000001f3f087899 */ /* 0x000fc8000801141f */
        /* <DEDUP_REMOVED lines=9> */
[----:B-1----:R-:W-:-:S05]  /*5980*/  IADD3 R73, P1, R4, UR39, RZ ;  /* 0x0000002704497c10 */ /* 0x002fca000ff3e0ff */
[----:B------:R1:W-:Y:S01]  /*5990*/  STL [R1+0x740], R73 ;  /* 0x0007404901007387 */ /* 0x0003e20000100800 */
[----:B0-----:R-:W-:Y:S01]  /*59a0*/  IADD3 R72, P5, R71, UR39, RZ ;  /* 0x0000002747487c10 */ /* 0x001fe2000ffbe0ff */
[----:B------:R-:W-:-:S04]  /*59b0*/  UMOV UR39, UR59 ;  /* 0x0000003b00277c82 */ /* 0x000fc80008000000 */
[----:B------:R0:W-:Y:S01]  /*59c0*/  STL [R1+0x748], R72 ;  /* 0x0007484801007387 */ /* 0x0001e20000100800 */
[----:B-1----:R-:W-:Y:S02]  /*59d0*/  IADD3.X R73, R3, UR43, RZ, P2, !PT ;  /* 0x0000002b03497c10 */ /* 0x002fe400097fe4ff */
[----:B0-----:R-:W-:-:S05]  /*59e0*/  IADD3 R72, P0, R4, UR42, RZ ;  /* 0x0000002a04487c10 */ /* 0x001fca000ff1e0ff */
[----:B------:R0:W-:Y:S04]  /*59f0*/  STL [R1+0x750], R72 ;  /* 0x0007504801007387 */ /* 0x0001e80000100800 */
[----:B------:R1:W-:Y:S04]  /*5a00*/  STL [R1+0x758], R74 ;  /* 0x0007584a01007387 */ /* 0x0003e80000100800 */
[----:B------:R2:W-:Y:S01]  /*5a10*/  STL [R1+0x72c], R73 ;  /* 0x00072c4901007387 */ /* 0x0005e20000100800 */
[----:B0-----:R-:W-:Y:S01]  /*5a20*/  IADD3.X R72, R2, UR43, RZ, P3, !PT ;  /* 0x0000002b02487c10 */ /* 0x001fe20009ffe4ff */
[----:B------:R-:W-:Y:S01]  /*5a30*/  UIADD3.64 UR42, UR38, 0x2, URZ ;  /* 0x00000002262a7897 */ /* 0x000fe2000fffe03f */
[----:B-1----:R-:W-:-:S03]  /*5a40*/  IADD3 R74, P2, R71, UR14, RZ ;  /* 0x0000000e474a7c10 */ /* 0x002fc6000ff5e0ff */
[----:B------:R0:W-:Y:S01]  /*5a50*/  STL [R1+0x734], R72 ;  /* 0x0007344801007387 */ /* 0x0001e20000100800 */
[----:B--2---:R-:W-:-:S05]  /*5a60*/  IADD3 R73, P3, R4, UR14, RZ ;  /* 0x0000000e04497c10 */ /* 0x004fca000ff7e0ff */
[----:B------:R1:W-:Y:S01]  /*5a70*/  STL [R1+0x760], R73 ;  /* 0x0007604901007387 */ /* 0x0003e20000100800 */
[----:B0-----:R-:W-:-:S03]  /*5a80*/  IADD3.X R72, R3, UR15, RZ, P1, !PT ;  /* 0x0000000f03487c10 */ /* 0x001fc60008ffe4ff */
[----:B------:R0:W-:Y:S04]  /*5a90*/  STL [R1+0x768], R74 ;  /* 0x0007684a01007387 */ /* 0x0001e80000100800 */
[----:B------:R2:W-:Y:S01]  /*5aa0*/  STL [R1+0x73c], R72 ;  /* 0x00073c4801007387 */ /* 0x0005e20000100800 */
[----:B-1----:R-:W-:Y:S01]  /*5ab0*/  IADD3.X R73, R2, UR15, RZ, P5, !PT ;  /* 0x0000000f02497c10 */ /* 0x002fe2000affe4ff */
[----:B------:R-:W-:Y:S01]  /*5ac0*/  UIADD3.64 UR14, UR38, 0x4, URZ ;  /* 0x00000004260e7897 */ /* 0x000fe2000fffe03f */
[----:B0-----:R-:W-:-:S03]  /*5ad0*/  IADD3 R74, P5, R71, UR11, RZ ;  /* 0x0000000b474a7c10 */ /* 0x001fc6000ffbe0ff */
[----:B------:R0:W-:Y:S01]  /*5ae0*/  STL [R1+0x744], R73 ;  /* 0x0007444901007387 */ /* 0x0001e20000100800 */
[----:B--2---:R-:W-:Y:S01]  /*5af0*/  IADD3 R72, P6, R4, UR11, RZ ;  /* 0x0000000b04487c10 */ /* 0x004fe2000ffde0ff */
[----:B------:R-:W-:-:S04]  /*5b00*/  UMOV UR11, 0x40000040 ;  /* 0x40000040000b7882 */ /* 0x000fc80000000000 */
[----:B------:R1:W-:Y:S01]  /*5b10*/  STL [R1+0x770], R72 ;  /* 0x0007704801007387 */ /* 0x0003e20000100800 */
[----:B0-----:R-:W-:-:S03]  /*5b20*/  IADD3 R73, P1, R4, UR12, RZ ;  /* 0x0000000c04497c10 */ /* 0x001fc6000ff3e0ff */
[----:B------:R0:W-:Y:S04]  /*5b30*/  STL [R1+0x778], R74 ;  /* 0x0007784a01007387 */ /* 0x0001e80000100800 */
[----:B------:R2:W-:Y:S01]  /*5b40*/  STL [R1+0x780], R73 ;  /* 0x0007804901007387 */ /* 0x0005e20000100800 */
[----:B-1----:R-:W-:Y:S02]  /*5b50*/  IADD3.X R72, R3, UR34, RZ, P0, !PT ;  /* 0x0000002203487c10 */ /* 0x002fe400087fe4ff */
[----:B0-----:R-:W-:-:S03]  /*5b60*/  IADD3 R74, P0, R71, UR12, RZ ;  /* 0x0000000c474a7c10 */ /* 0x001fc6000ff1e0ff */
[----:B------:R0:W-:Y:S01]  /*5b70*/  STL [R1+0x74c], R72 ;  /* 0x00074c4801007387 */ /* 0x0001e20000100800 */
[----:B--2---:R-:W-:-:S03]  /*5b80*/  IADD3.X R73, R2, UR34, RZ, P4, !PT ;  /* 0x0000002202497c10 */ /* 0x004fc6000a7fe4ff */
[----:B------:R1:W-:Y:S04]  /*5b90*/  STL [R1+0x788], R74 ;  /* 0x0007884a01007387 */ /* 0x0003e80000100800 */
[----:B------:R2:W-:Y:S01]  /*5ba0*/  STL [R1+0x754], R73 ;  /* 0x0007544901007387 */ /* 0x0005e20000100800 */
[----:B0-----:R-:W-:Y:S02]  /*5bb0*/  IADD3 R72, P4, R4, UR13, RZ ;  /* 0x0000000d04487c10 */ /* 0x001fe4000ff9e0ff */
[----:B-1----:R-:W-:-:S03]  /*5bc0*/  IADD3.X R74, R3, UR35, RZ, P3, !PT ;  /* 0x00000023034a7c10 */ /* 0x002fc60009ffe4ff */
[----:B------:R0:W-:Y:S01]  /*5bd0*/  STL [R1+0x790], R72 ;  /* 0x0007904801007387 */ /* 0x0001e20000100800 */
[----:B--2---:R-:W-:-:S03]  /*5be0*/  IADD3 R73, P3, R71, UR13, RZ ;  /* 0x0000000d47497c10 */ /* 0x004fc6000ff7e0ff */
[----:B------:R1:W-:Y:S04]  /*5bf0*/  STL [R1+0x75c], R74 ;  /* 0x00075c4a01007387 */ /* 0x0003e80000100800 */
[----:B------:R2:W-:Y:S01]  /*5c00*/  STL [R1+0x798], R73 ;  /* 0x0007984901007387 */ /* 0x0005e20000100800 */
[----:B0-----:R-:W-:Y:S02]  /*5c10*/  IADD3.X R72, R2, UR35, RZ, P2, !PT ;  /* 0x0000002302487c10 */ /* 0x001fe400097fe4ff */
[----:B-1----:R-:W-:-:S03]  /*5c20*/  IADD3 R74, P2, R4, UR16, RZ ;  /* 0x00000010044a7c10 */ /* 0x002fc6000ff5e0ff */
        /* <DEDUP_REMOVED lines=127> */
[----:B------:R-:W-:Y:S01]  /*6420*/  ULDC UR55, c[0x0][0x23c] ;  /* 0x00008f0000377ab9 */ /* 0x000fe20000000800 */
[----:B--2---:R-:W-:Y:S02]  /*6430*/  IADD3 R73, P0, R4, UR32, RZ ;  /* 0x0000002004497c10 */ /* 0x004fe4000ff1e0ff */
        /* <DEDUP_REMOVED lines=15> */
[----:B-1----:R-:W-:-:S03]  /*6530*/  IADD3.X R74, R3, UR8, RZ, P5, !PT ;  /* 0x00000008034a7c10 */ /* 0x002fc6000affe4ff */
[----:B------:R0:W-:Y:S01]  /*6540*/  STL [R1+0x884], R72 ;  /* 0x0008844801007387 */ /* 0x0001e20000100800 */
[----:B--2---:R-:W-:-:S03]  /*6550*/  IADD3.X R73, R2, UR8, RZ, P1, !PT ;  /* 0x0000000802497c10 */ /* 0x004fc60008ffe4ff */
        /* <DEDUP_REMOVED lines=8> */
[----:B0-----:R-:W-:-:S05]  /*65e0*/  IADD3.X R72, R2, UR33, RZ, P2, !PT ;  /* 0x0000002102487c10 */ /* 0x001fca00097fe4ff */
[----:B------:R1:W-:Y:S02]  /*65f0*/  STL [R1+0x8b4], R72 ;  /* 0x0008b44801007387 */ /* 0x0003e40000100800 */
.L_x_2:
[----:B------:R-:W2:Y:S01]  /*6600*/  LDL R80, [R1+0x8b4] ;  /* 0x0008b40001507983 */ /* 0x000ea20000100800 */
[----:B------:R-:W0:Y:S03]  /*6610*/  LDC R102, c[0x0][0x230] ;  /* 0x00008c00ff667b82 */ /* 0x000e260000000800 */
[----:B------:R-:W3:Y:S04]  /*6620*/  LDL R77, [R1+0x8b8] ;  /* 0x0008b800014d7983 */ /* 0x000ee80000100800 */
[----:B------:R-:W4:Y:S01]  /*6630*/  LDL R76, [R1+0x8ac] ;  /* 0x0008ac00014c7983 */ /* 0x000f220000100800 */
[----:B------:R-:W-:Y:S02]  /*6640*/  PRMT R140, RZ, 0x7610, R140 ;  /* 0x00007610ff8c7816 */ /* 0x000fe4000000008c */
[----:B------:R-:W-:Y:S01]  /*6650*/  PRMT R147, RZ, 0x7610, R147 ;  /* 0x00007610ff937816 */ /* 0x000fe20000000093 */
[----:B------:R-:W-:Y:S01]  /*6660*/  STL [R1+0xa84], R180 ;  /* 0x000a84b401007387 */ /* 0x000fe20000100800 */
[----:B------:R-:W-:-:S02]  /*6670*/  PRMT R141, RZ, 0x7610, R141 ;  /* 0x00007610ff8d7816 */ /* 0x000fc4000000008d */
[----:B------:R-:W-:Y:S01]  /*6680*/  PRMT R111, RZ, 0x7610, R111 ;  /* 0x00007610ff6f7816 */ /* 0x000fe2000000006f */
[----:B------:R-:W-:Y:S01]  /*6690*/  STL [R1+0xa80], R182 ;  /* 0x000a80b601007387 */ /* 0x000fe20000100800 */
[----:B------:R-:W-:Y:S02]  /*66a0*/  PRMT R139, RZ, 0x7610, R139 ;  /* 0x00007610ff8b7816 */ /* 0x000fe4000000008b */
[----:B-1----:R-:W-:Y:S01]  /*66b0*/  PRMT R74, RZ, 0x7610, R74 ;  /* 0x00007610ff4a7816 */ /* 0x002fe2000000004a */
[----:B------:R-:W-:Y:S01]  /*66c0*/  STL [R1+0xa7c], R184 ;  /* 0x000a7cb801007387 */ /* 0x000fe20000100800 */
[----:B------:R-:W-:Y:S02]  /*66d0*/  PRMT R138, RZ, 0x7610, R138 ;  /* 0x00007610ff8a7816 */ /* 0x000fe4000000008a */
[----:B------:R-:W-:Y:S01]  /*66e0*/  PRMT R114, RZ, 0x7610, R114 ;  /* 0x00007610ff727816 */ /* 0x000fe20000000072 */
[----:B------:R-:W-:Y:S01]  /*66f0*/  STL [R1+0xa78], R186 ;  /* 0x000a78ba01007387 */ /* 0x000fe20000100800 */
[----:B0-----:R-:W-:Y:S01]  /*6700*/  IMAD R102, R0, -0x80, R102 ;  /* 0xffffff8000667824 */ /* 0x001fe200078e0266 */
[----:B------:R-:W-:-:S02]  /*6710*/  PRMT R103, RZ, 0x7610, R103 ;  /* 0x00007610ff677816 */ /* 0x000fc40000000067 */
[----:B------:R-:W-:Y:S01]  /*6720*/  PRMT R75, RZ, 0x7610, R75 ;  /* 0x00007610ff4b7816 */ /* 0x000fe2000000004b */
[----:B------:R-:W-:Y:S01]  /*6730*/  STL [R1+0xa74], R188 ;  /* 0x000a74bc01007387 */ /* 0x000fe20000100800 */
[C---:B------:R-:W-:Y:S02]  /*6740*/  ISETP.GT.AND P0, PT, R102.reuse, RZ, PT ;  /* 0x000000ff6600720c */ /* 0x040fe40003f04270 */
[----:B------:R-:W-:Y:S01]  /*6750*/  PRMT R104, RZ, 0x7610, R104 ;  /* 0x00007610ff687816 */ /* 0x000fe20000000068 */
[----:B------:R-:W-:Y:S01]  /*6760*/  STL [R1+0xa70], R190 ;  /* 0x000a70be01007387 */ /* 0x000fe20000100800 */
[----:B------:R-:W-:Y:S02]  /*6770*/  ISETP.GT.AND P1, PT, R102, 0x1, PT ;  /* 0x000000016600780c */ /* 0x000fe40003f24270 */
[----:B------:R-:W-:Y:S01]  /*6780*/  PRMT R79, RZ, 0x7610, R79 ;  /* 0x00007610ff4f7816 */ /* 0x000fe2000000004f */
[----:B------:R-:W-:Y:S01]  /*6790*/  STL [R1+0xa6c], R192 ;  /* 0x000a6cc001007387 */ /* 0x000fe20000100800 */
[----:B------:R-:W-:-:S02]  /*67a0*/  PRMT R107, RZ, 0x7610, R107 ;  /* 0x00007610ff6b7816 */ /* 0x000fc4000000006b */
[----:B------:R-:W-:Y:S01]  /*67b0*/  PRMT R113, RZ, 0x7610, R113 ;  /* 0x00007610ff717816 */ /* 0x000fe20000000071 */
[----:B------:R-:W-:Y:S01]  /*67c0*/  STL [R1+0xa68], R194 ;  /* 0x000a68c201007387 */ /* 0x000fe20000100800 */
[----:B------:R-:W-:Y:S01]  /*67d0*/  PRMT R109, RZ, 0x7610, R109 ;  /* 0x00007610ff6d7816 */ /* 0x000fe2000000006d */
[----:B------:R-:W-:Y:S01]  /*67e0*/  @P0 IMAD.MOV.U32 R73, RZ, RZ, R2 ;  /* 0x000000ffff490224 */ /* 0x000fe200078e0002 */
[----:B------:R-:W-:Y:S01]  /*67f0*/  PRMT R112, RZ, 0x7610, R112 ;  /* 0x00007610ff707816 */ /* 0x000fe20000000070 */
[----:B------:R-:W-:Y:S01]  /*6800*/  STL [R1+0xa64], R196 ;  /* 0x000a64c401007387 */ /* 0x000fe20000100800 */
[----:B------:R-:W-:Y:S01]  /*6810*/  @P0 IMAD.MOV.U32 R72, RZ, RZ, R71 ;  /* 0x000000ffff480224 */ /* 0x000fe200078e0047 */
[----:B------:R-:W-:Y:S02]  /*6820*/  PRMT R105, RZ, 0x7610, R105 ;  /* 0x00007610ff697816 */ /* 0x000fe40000000069 */
[----:B------:R-:W-:Y:S01]  /*6830*/  PRMT R108, RZ, 0x7610, R108 ;  /* 0x00007610ff6c7816 */ /* 0x000fe2000000006c */
[----:B------:R-:W-:Y:S01]  /*6840*/  STL [R1+0xa60], R198 ;  /* 0x000a60c601007387 */ /* 0x000fe20000100800 */
[----:B------:R-:W-:-:S02]  /*6850*/  PRMT R110, RZ, 0x7610, R110 ;  /* 0x00007610ff6e7816 */ /* 0x000fc4000000006e */
[----:B------:R-:W-:Y:S01]  /*6860*/  PRMT R106, RZ, 0x7610, R106 ;  /* 0x00007610ff6a7816 */ /* 0x000fe2000000006a */
[----:B------:R-:W-:Y:S01]  /*6870*/  STL [R1+0xa5c], R200 ;  /* 0x000a5cc801007387 */ /* 0x000fe20000100800 */
[----:B------:R-:W-:Y:S02]  /*6880*/  PRMT R92, RZ, 0x7610, R92 ;  /* 0x00007610ff5c7816 */ /* 0x000fe4000000005c */
[----:B------:R-:W-:Y:S01]  /*6890*/  PRMT R117, RZ, 0x7610, R117 ;  /* 0x00007610ff757816 */ /* 0x000fe20000000075 */
[----:B------:R-:W-:Y:S01]  /*68a0*/  STL [R1+0xa58], R202 ;  /* 0x000a58ca01007387 */ /* 0x000fe20000100800 */
        /* <DEDUP_REMOVED lines=146> */
[----:B------:R0:W-:Y:S01]  /*71d0*/  STL [R1+0x920], R2 ;  /* 0x0009200201007387 */ /* 0x0001e20000100800 */
[----:B------:R-:W-:-:S02]  /*71e0*/  PRMT R115, RZ, 0x7610, R115 ;  /* 0x00007610ff737816 */ /* 0x000fc40000000073 */
[----:B------:R-:W-:Y:S01]  /*71f0*/  PRMT R144, RZ, 0x7610, R144 ;  /* 0x00007610ff907816 */ /* 0x000fe20000000090 */
[----:B------:R1:W5:Y:S01]  /*7200*/  @P0 LDG.E.U8 R140, desc[UR6][R72.64] ;  /* 0x00000006488c0981 */ /* 0x000362000c1e1100 */
[----:B------:R-:W-:Y:S02]  /*7210*/  PRMT R145, RZ, 0x7610, R145 ;  /* 0x00007610ff917816 */ /* 0x000fe40000000091 */
[----:B------:R-:W-:Y:S02]  /*7220*/  PRMT R146, RZ, 0x7610, R146 ;  /* 0x00007610ff927816 */ /* 0x000fe40000000092 */
[----:B------:R-:W-:Y:S01]  /*7230*/  PRMT R148, RZ, 0x7610, R148 ;  /* 0x00007610ff947816 */ /* 0x000fe20000000094 */
[----:B0-----:R-:W5:Y:S01]  /*7240*/  LDL.LU R2, [R1+0x8b0] ;  /* 0x0008b00001027983 */ /* 0x001f620000300800 */
[----:B------:R-:W-:Y:S02]  /*7250*/  PRMT R149, RZ, 0x7610, R149 ;  /* 0x00007610ff957816 */ /* 0x000fe40000000095 */
[----:B------:R-:W-:Y:S01]  /*7260*/  PRMT R150, RZ, 0x7610, R150 ;  /* 0x00007610ff967816 */ /* 0x000fe20000000096 */
[----:B-1----:R-:W-:Y:S01]  /*7270*/  @P0 IMAD.MOV.U32 R72, RZ, RZ, R4 ;  /* 0x000000ffff480224 */ /* 0x002fe200078e0004 */
[----:B------:R-:W-:Y:S01]  /*7280*/  PRMT R151, RZ, 0x7610, R151 ;  /* 0x00007610ff977816 */ /* 0x000fe20000000097 */
[----:B------:R-:W-:Y:S01]  /*7290*/  @P0 IMAD.MOV.U32 R73, RZ, RZ, R3 ;  /* 0x000000ffff490224 */ /* 0x000fe200078e0003 */
[----:B------:R-:W-:-:S02]  /*72a0*/  PRMT R152, RZ, 0x7610, R152 ;  /* 0x00007610ff987816 */ /* 0x000fc40000000098 */
[----:B------:R-:W-:Y:S02]  /*72b0*/  PRMT R153, RZ, 0x7610, R153 ;  /* 0x00007610ff997816 */ /* 0x000fe40000000099 */
[----:B------:R-:W-:Y:S01]  /*72c0*/  PRMT R154, RZ, 0x7610, R154 ;  /* 0x00007610ff9a7816 */ /* 0x000fe2000000009a */
[----:B------:R2:W5:Y:S01]  /*72d0*/  @P0 LDG.E.U8 R147, desc[UR6][R72.64] ;  /* 0x0000000648930981 */ /* 0x000562000c1e1100 */
[----:B------:R-:W-:Y:S02]  /*72e0*/  PRMT R155, RZ, 0x7610, R155 ;  /* 0x00007610ff9b7816 */ /* 0x000fe4000000009b */
[----:B------:R-:W-:Y:S01]  /*72f0*/  PRMT R156, RZ, 0x7610, R156 ;  /* 0x00007610ff9c7816 */ /* 0x000fe2000000009c */
[----:B------:R-:W-:Y:S01]  /*7300*/  STL [R1+0x92c], R4 ;  /* 0x00092c0401007387 */ /* 0x000fe20000100800 */
[----:B------:R-:W-:Y:S02]  /*7310*/  PRMT R157, RZ, 0x7610, R157 ;  /* 0x00007610ff9d7816 */ /* 0x000fe4000000009d */
[----:B------:R-:W-:Y:S01]  /*7320*/  PRMT R158, RZ, 0x7610, R158 ;  /* 0x00007610ff9e7816 */ /* 0x000fe2000000009e */
[----:B------:R0:W-:Y:S01]  /*7330*/  STL [R1+0x91c], R3 ;  /* 0x00091c0301007387 */ /* 0x0001e20000100800 */
[----:B------:R-:W-:-:S02]  /*7340*/  PRMT R159, RZ, 0x7610, R159 ;  /* 0x00007610ff9f7816 */ /* 0x000fc4000000009f */
[----:B------:R-:W-:Y:S02]  /*7350*/  PRMT R160, RZ, 0x7610, R160 ;  /* 0x00007610ffa07816 */ /* 0x000fe400000000a0 */
[----:B------:R-:W-:Y:S02]  /*7360*/  PRMT R161, RZ, 0x7610, R161 ;  /* 0x00007610ffa17816 */ /* 0x000fe400000000a1 */
[----:B------:R-:W-:Y:S02]  /*7370*/  PRMT R162, RZ, 0x7610, R162 ;  /* 0x00007610ffa27816 */ /* 0x000fe400000000a2 */
[----:B------:R-:W-:Y:S01]  /*7380*/  PRMT R163, RZ, 0x7610, R163 ;  /* 0x00007610ffa37816 */ /* 0x000fe200000000a3 */
[----:B0-----:R-:W5:Y:S01]  /*7390*/  LDL.LU R3, [R1+0x8a8] ;  /* 0x0008a80001037983 */ /* 0x001f620000300800 */
[----:B------:R-:W-:Y:S02]  /*73a0*/  PRMT R164, RZ, 0x7610, R164 ;  /* 0x00007610ffa47816 */ /* 0x000fe400000000a4 */
[----:B------:R-:W-:Y:S01]  /*73b0*/  PRMT R165, RZ, 0x7610, R165 ;  /* 0x00007610ffa57816 */ /* 0x000fe200000000a5 */
[----:B------:R-:W5:Y:S01]  /*73c0*/  LDL R81, [R1+0x894] ;  /* 0x0008940001517983 */ /* 0x000f620000100800 */
[----:B------:R-:W-:Y:S01]  /*73d0*/  PRMT R166, RZ, 0x7610, R166 ;  /* 0x00007610ffa67816 */ /* 0x000fe200000000a6 */
[----:B--2---:R-:W-:Y:S01]  /*73e0*/  @P1 IMAD.MOV.U32 R73, RZ, RZ, R80 ;  /* 0x000000ffff491224 */ /* 0x004fe200078e0050 */
[----:B------:R-:W-:Y:S01]  /*73f0*/  PRMT R167, RZ, 0x7610, R167 ;  /* 0x00007610ffa77816 */ /* 0x000fe200000000a7 */
[----:B------:R-:W2:Y:S01]  /*7400*/  LDL R80, [R1+0x898] ;  /* 0x0008980001507983 */ /* 0x000ea20000100800 */
[----:B------:R-:W-:Y:S01]  /*7410*/  PRMT R168, RZ, 0x7610, R168 ;  /* 0x00007610ffa87816 */ /* 0x000fe200000000a8 */
[----:B---3--:R-:W-:Y:S01]  /*7420*/  @P1 IMAD.MOV.U32 R72, RZ, RZ, R77 ;  /* 0x000000ffff481224 */ /* 0x008fe200078e004d */
[----:B------:R-:W-:Y:S01]  /*7430*/  PRMT R170, RZ, 0x7610, R170 ;  /* 0x00007610ffaa7816 */ /* 0x000fe200000000aa */
[----:B------:R-:W3:Y:S01]  /*7440*/  LDL R77, [R1+0x884] ;  /* 0x00088400014d7983 */ /* 0x000ee20000100800 */
[----:B------:R-:W-:-:S02]  /*7450*/  PRMT R172, RZ, 0x7610, R172 ;  /* 0x00007610ffac7816 */ /* 0x000fc400000000ac */
[----:B------:R-:W-:Y:S01]  /*7460*/  PRMT R174, RZ, 0x7610, R174 ;  /* 0x00007610ffae7816 */ /* 0x000fe200000000ae */
[----:B------:R4:W3:Y:S01]  /*7470*/  @P1 LDG.E.U8 R141, desc[UR6][R72.64] ;  /* 0x00000006488d1981 */ /* 0x0008e2000c1e1100 */
[----:B------:R-:W-:Y:S02]  /*7480*/  PRMT R176, RZ, 0x7610, R176 ;  /* 0x00007610ffb07816 */ /* 0x000fe400000000b0 */
[----:B------:R-:W-:Y:S01]  /*7490*/  PRMT R178, RZ, 0x7610, R178 ;  /* 0x00007610ffb27816 */ /* 0x000fe200000000b2 */
[----:B------:R-:W-:Y:S01]  /*74a0*/  USHF.L.U32 UR52, UR5, 0x7, URZ ;  /* 0x0000000705347899 */ /* 0x000fe2000800063f */
[----:B------:R-:W-:Y:S01]  /*74b0*/  UMOV UR9, 0x40000040 ;  /* 0x4000004000097882 */ /* 0x000fe20000000000 */
[----:B------:R-:W-:Y:S01]  /*74c0*/  ULDC UR12, c[0x0][0x230] ;  /* 0x00008c00000c7ab9 */ /* 0x000fe20000000800 */
[----:B----4-:R-:W-:Y:S02]  /*74d0*/  @P1 IMAD.MOV.U32 R73, RZ, RZ, R76 ;  /* 0x000000ffff491224 */ /* 0x010fe400078e004c */
[----:B------:R-:W4:Y:S01]  /*74e0*/  LDL R76, [R1+0x888] ;  /* 0x00088800014c7983 */ /* 0x000f220000100800 */
[----:B-----5:R-:W-:-:S03]  /*74f0*/  @P1 IMAD.MOV.U32 R72, RZ, RZ, R2 ;  /* 0x000000ffff481224 */ /* 0x020fc600078e0002 */
[----:B------:R-:W-:Y:S04]  /*7500*/  STL [R1+0x930], R2 ;  /* 0x0009300201007387 */ /* 0x000fe80000100800 */
[----:B------:R0:W5:Y:S04]  /*7510*/  @P1 LDG.E.U8 R111, desc[UR6][R72.64] ;  /* 0x00000006486f1981 */ /* 0x000168000c1e1100 */
[----:B------:R-:W2:Y:S01]  /*7520*/  LDL R73, [R1+0x8a4] ;  /* 0x0008a40001497983 */ /* 0x000ea20000100800 */
[----:B------:R-:W-:-:S13]  /*7530*/  ISETP.GT.AND P2, PT, R102, 0x2, PT ;  /* 0x000000026600780c */ /* 0x000fda0003f44270 */
[----:B0-----:R-:W-:Y:S01]  /*7540*/  @P2 IMAD.MOV.U32 R72, RZ, RZ, R3 ;  /* 0x000000ffff482224 */ /* 0x001fe200078e0003 */
[----:B------:R-:W-:Y:S04]  /*7550*/  STL [R1+0x934], R3 ;  /* 0x0009340301007387 */ /* 0x000fe80000100800 */
[----:B--2---:R0:W2:Y:S04]  /*7560*/  @P2 LDG.E.U8 R139, desc[UR6][R72.64] ;  /* 0x00000006488b2981 */ /* 0x0040a8000c1e1100 */
[----:B------:R-:W0:Y:S04]  /*7570*/  LDL R72, [R1+0x89c] ;  /* 0x00089c0001487983 */ /* 0x000e280000100800 */
[----:B------:R-:W0:Y:S01]  /*7580*/  LDL R73, [R1+0x8a0] ;  /* 0x0008a00001497983 */ /* 0x000e220000100800 */
[----:B------:R-:W-:-:S02]  /*7590*/  ISETP.GT.AND P0, PT, R102, 0x3, PT ;  /* 0x000000036600780c */ /* 0x000fc40003f04270 */
[----:B0-----:R-:W-:-:S04]  /*75a0*/  @P2 LOP3.LUT R73, R73, R72, RZ, 0x3c, !PT ;  /* 0x0000004849492212 */ /* 0x001fc800078e3cff */
[----:B------:R-:W-:-:S04]  /*75b0*/  @P2 LOP3.LUT R72, R73, R72, RZ, 0x3c, !PT ;  /* 0x0000004849482212 */ /* 0x000fc800078e3cff */
[----:B------:R-:W-:-:S05]  /*75c0*/  @P2 LOP3.LUT R73, R73, R72, RZ, 0x3c, !PT ;  /* 0x0000004849492212 */ /* 0x000fca00078e3cff */
[----:B------:R0:W5:Y:S02]  /*75d0*/  @P2 LDG.E.U8 R74, desc[UR6][R72.64] ;  /* 0x00000006484a2981 */ /* 0x000164000c1e1100 */
[----:B0-----:R-:W-:Y:S02]  /*75e0*/  @P0 IMAD.MOV.U32 R72, RZ, RZ, R80 ;  /* 0x000000ffff480224 */ /* 0x001fe400078e0050 */
[----:B------:R-:W-:Y:S01]  /*75f0*/  @P0 IMAD.MOV.U32 R73, RZ, RZ, R81 ;  /* 0x000000ffff490224 */ /* 0x000fe200078e0051 */
[----:B------:R-:W-:Y:S01]  /*7600*/  ISETP.GT.AND P1, PT, R102, 0x4, PT ;  /* 0x000000046600780c */ /* 0x000fe20003f24270 */
[----:B------:R-:W2:Y:S04]  /*7610*/  LDL R81, [R1+0x86c] ;  /* 0x00086c0001517983 */ /* 0x000ea80000100800 */
[----:B------:R0:W5:Y:S04]  /*7620*/  @P0 LDG.E.U8 R138, desc[UR6][R72.64] ;  /* 0x00000006488a0981 */ /* 0x000168000c1e1100 */
[----:B------:R-:W2:Y:S04]  /*7630*/  LDL R80, [R1+0x870] ;  /* 0x0008700001507983 */ /* 0x000ea80000100800 */
[----:B------:R-:W0:Y:S04]  /*7640*/  LDL R72, [R1+0x88c] ;  /* 0x00088c0001487983 */ /* 0x000e280000100800 */
[----:B------:R-:W0:Y:S02]  /*7650*/  LDL R73, [R1+0x890] ;  /* 0x0008900001497983 */ /* 0x000e240000100800 */
[----:B0-----:R-:W-:-:S04]  /*7660*/  @P0 LOP3.LUT R73, R73, R72, RZ, 0x3c, !PT ;  /* 0x0000004849490212 */ /* 0x001fc800078e3cff */
[----:B------:R-:W-:-:S04]  /*7670*/  @P0 LOP3.LUT R72, R73, R72, RZ, 0x3c, !PT ;  /* 0x0000004849480212 */ /* 0x000fc800078e3cff */
[----:B------:R-:W-:-:S05]  /*7680*/  @P0 LOP3.LUT R73, R73, R72, RZ, 0x3c, !PT ;  /* 0x0000004849490212 */ /* 0x000fca00078e3cff */
[----:B------:R4:W5:Y:S02]  /*7690*/  @P0 LDG.E.U8 R114, desc[UR6][R72.64] ;  /* 0x0000000648720981 */ /* 0x000964000c1e1100 */
[----:B----4-:R-:W-:Y:S02]  /*76a0*/  @P1 IMAD.MOV.U32 R72, RZ, RZ, R76 ;  /* 0x000000ffff481224 */ /* 0x010fe400078e004c */
[----:B---3--:R-:W-:Y:S01]  /*76b0*/  @P1 IMAD.MOV.U32 R73, RZ, RZ, R77 ;  /* 0x000000ffff491224 */ /* 0x008fe200078e004d */
[----:B------:R-:W3:Y:S04]  /*76c0*/  LDL R76, [R1+0x868] ;  /* 0x00086800014c7983 */ /* 0x000ee80000100800 */
[----:B------:R0:W4:Y:S04]  /*76d0*/  @P1 LDG.E.U8 R103, desc[UR6][R72.64] ;  /* 0x0000000648671981 */ /* 0x000128000c1e1100 */
[----:B------:R-:W3:Y:S04]  /*76e0*/  LDL R77, [R1+0x864] ;  /* 0x00086400014d7983 */ /* 0x000ee80000100800 */
[----:B------:R-:W0:Y:S04]  /*76f0*/  LDL R72, [R1+0x87c] ;  /* 0x00087c0001487983 */ /* 0x000e280000100800 */
[----:B------:R-:W0:Y:S01]  /*7700*/  LDL R73, [R1+0x880] ;  /* 0x0008800001497983 */ /* 0x000e220000100800 */
[----:B------:R-:W-:-:S02]  /*7710*/  ISETP.GT.AND P0, PT, R102, 0x6, PT ;  /* 0x000000066600780c */ /* 0x000fc40003f04270 */
[----:B------:R-:W-:-:S11]  /*7720*/  ISETP.GT.AND P2, PT, R102, 0x5, PT ;  /* 0x000000056600780c */ /* 0x000fd60003f44270 */
[----:B---3--:R1:W3:Y:S01]  /*7730*/  @P0 LDG.E.U8 R104, desc[UR6][R76.64] ;  /* 0x000000064c680981 */ /* 0x0082e2000c1e1100 */
[----:B0-----:R-:W-:-:S03]  /*7740*/  @P1 LOP3.LUT R73, R73, R72, RZ, 0x3c, !PT ;  /* 0x0000004849491212 */ /* 0x001fc600078e3cff */
[----:B------:R-:W1:Y:S01]  /*7750*/  LDL R76, [R1+0x85c] ;  /* 0x00085c00014c7983 */ /* 0x000e620000100800 */
[----:B------:R-:W-:-:S03]  /*7760*/  @P1 LOP3.LUT R72, R73, R72, RZ, 0x3c, !PT ;  /* 0x0000004849481212 */ /* 0x000fc600078e3cff */
[----:B------:R-:W1:Y:S01]  /*7770*/  LDL R77, [R1+0x860] ;  /* 0x00086000014d7983 */ /* 0x000e620000100800 */
[----:B------:R-:W-:-:S05]  /*7780*/  @P1 LOP3.LUT R73, R73, R72, RZ, 0x3c, !PT ;  /* 0x0000004849491212 */ /* 0x000fca00078e3cff */
[----:B------:R0:W3:Y:S04]  /*7790*/  @P1 LDG.E.U8 R75, desc[UR6][R72.64] ;  /* 0x00000006484b1981 */ /* 0x0000e8000c1e1100 */
[----:B------:R-:W0:Y:S04]  /*77a0*/  LDL R72, [R1+0x874] ;  /* 0x0008740001487983 */ /* 0x000e280000100800 */
[----:B------:R-:W0:Y:S01]  /*77b0*/  LDL R73, [R1+0x878] ;  /* 0x0008780001497983 */ /* 0x000e220000100800 */
[----:B-1----:R-:W-:-:S04]  /*77c0*/  @P0 LOP3.LUT R77, R77, R76, RZ, 0x3c, !PT ;  /* 0x0000004c4d4d0212 */ /* 0x002fc800078e3cff */
[----:B------:R-:W-:Y:S02]  /*77d0*/  @P0 LOP3.LUT R76, R77, R76, RZ, 0x3c, !PT ;  /* 0x0000004c4d4c0212 */ /* 0x000fe400078e3cff */
[----:B0-----:R-:W-:-:S04]  /*77e0*/  @P2 LOP3.LUT R73, R73, R72, RZ, 0x3c, !PT ;  /* 0x0000004849492212 */ /* 0x001fc800078e3cff */
[----:B------:R-:W-:-:S04]  /*77f0*/  @P2 LOP3.LUT R72, R73, R72, RZ, 0x3c, !PT ;  /* 0x0000004849482212 */ /* 0x000fc800078e3cff */
[----:B------:R-:W-:-:S05]  /*7800*/  @P2 LOP3.LUT R73, R73, R72, RZ, 0x3c, !PT ;  /* 0x0000004849492212 */ /* 0x000fca00078e3cff */
[----:B------:R2:W3:Y:S01]  /*7810*/  @P2 LDG.E.U8 R79, desc[UR6][R72.64] ;  /* 0x00000006484f2981 */ /* 0x0004e2000c1e1100 */
[----:B------:R-:W-:Y:S01]  /*7820*/  @P0 LOP3.LUT R77, R77, R76, RZ, 0x3c, !PT ;  /* 0x0000004c4d4d0212 */ /* 0x000fe200078e3cff */
[----:B--2---:R-:W-:Y:S02]  /*7830*/  @P2 IMAD.MOV.U32 R72, RZ, RZ, R80 ;  /* 0x000000ffff482224 */ /* 0x004fe400078e0050 */
[----:B------:R-:W-:Y:S01]  /*7840*/  @P2 IMAD.MOV.U32 R73, RZ, RZ, R81 ;  /* 0x000000ffff492224 */ /* 0x000fe200078e0051 */
[----:B------:R-:W2:Y:S04]  /*7850*/  LDL R80, [R1+0x848] ;  /* 0x0008480001507983 */ /* 0x000ea80000100800 */
[----:B------:R0:W3:Y:S04]  /*7860*/  @P2 LDG.E.U8 R107, desc[UR6][R72.64] ;  /* 0x00000006486b2981 */ /* 0x0000e8000c1e1100 */
[----:B------:R-:W2:Y:S01]  /*7870*/  LDL R81, [R1+0x844] ;  /* 0x0008440001517983 */ /* 0x000ea20000100800 */
[----:B0-----:R-:W-:-:S06]  /*7880*/  PRMT R72, RZ, 0x7610, R72 ;  /* 0x00007610ff487816 */ /* 0x001fcc0000000048 */
[----:B------:R0:W3:Y:S04]  /*7890*/  @P0 LDG.E.U8 R72, desc[UR6][R76.64] ;  /* 0x000000064c480981 */ /* 0x0000e8000c1e1100 */
[----:B------:R-:W0:Y:S04]  /*78a0*/  LDL R76, [R1+0x854] ;  /* 0x00085400014c7983 */ /* 0x000e280000100800 */
[----:B------:R-:W0:Y:S01]  /*78b0*/  LDL R77, [R1+0x858] ;  /* 0x00085800014d7983 */ /* 0x000e220000100800 */
[C---:B------:R-:W-:Y:S02]  /*78c0*/  ISETP.GT.AND P1, PT, R102.reuse, 0x7, PT ;  /* 0x000000076600780c */ /* 0x040fe40003f24270 */
[----:B------:R-:W-:-:S13]  /*78d0*/  ISETP.GT.AND P2, PT, R102, 0x8, PT ;  /* 0x000000086600780c */ /* 0x000fda0003f44270 */
[----:B--2---:R1:W2:Y:S04]  /*78e0*/  @P2 LDG.E.U8 R109, desc[UR6][R80.64] ;  /* 0x00000006506d2981 */ /* 0x0042a8000c1e1100 */
[----:B------:R-:W1:Y:S04]  /*78f0*/  LDL R80, [R1+0x83c] ;  /* 0x00083c0001507983 */ /* 0x000e680000100800 */
[----:B------:R-:W1:Y:S01]  /*7900*/  LDL R81, [R1+0x840] ;  /* 0x0008400001517983 */ /* 0x000e620000100800 */
[----:B0-----:R-:W-:-:S04]  /*7910*/  @P1 LOP3.LUT R77, R77, R76, RZ, 0x3c, !PT ;  /* 0x0000004c4d4d1212 */ /* 0x001fc800078e3cff */
[----:B------:R-:W-:-:S04]  /*7920*/  @P1 LOP3.LUT R76, R77, R76, RZ, 0x3c, !PT ;  /* 0x0000004c4d4c1212 */ /* 0x000fc800078e3cff */
[----:B------:R-:W-:-:S05]  /*7930*/  @P1 LOP3.LUT R77, R77, R76, RZ, 0x3c, !PT ;  /* 0x0000004c4d4d1212 */ /* 0x000fca00078e3cff */
[----:B------:R0:W2:Y:S04]  /*7940*/  @P1 LDG.E.U8 R113, desc[UR6][R76.64] ;  /* 0x000000064c711981 */ /* 0x0000a8000c1e1100 */
[----:B------:R-:W0:Y:S04]  /*7950*/  LDL R76, [R1+0x84c] ;  /* 0x00084c00014c7983 */ /* 0x000e280000100800 */
[----:B------:R-:W0:Y:S01]  /*7960*/  LDL R77, [R1+0x850] ;  /* 0x00085000014d7983 */ /* 0x000e220000100800 */
[----:B-1----:R-:W-:-:S04]  /*7970*/  @P2 LOP3.LUT R81, R81, R80, RZ, 0x3c, !PT ;  /* 0x0000005051512212 */ /* 0x002fc800078e3cff */
[----:B------:R-:W-:-:S04]  /*7980*/  @P2 LOP3.LUT R80, R81, R80, RZ, 0x3c, !PT ;  /* 0x0000005051502212 */ /* 0x000fc800078e3cff */
[----:B------:R-:W-:Y:S02]  /*7990*/  @P2 LOP3.LUT R81, R81, R80, RZ, 0x3c, !PT ;  /* 0x0000005051512212 */ /* 0x000fe400078e3cff */
[----:B0-----:R-:W-:-:S04]  /*79a0*/  @P1 LOP3.LUT R77, R77, R76, RZ, 0x3c, !PT ;  /* 0x0000004c4d4d1212 */ /* 0x001fc800078e3cff */
[----:B------:R-:W-:-:S04]  /*79b0*/  @P1 LOP3.LUT R76, R77, R76, RZ, 0x3c, !PT ;  /* 0x0000004c4d4c1212 */ /* 0x000fc800078e3cff */
[----:B------:R-:W-:-:S05]  /*79c0*/  @P1 LOP3.LUT R77, R77, R76, RZ, 0x3c, !PT ;  /* 0x0000004c4d4d1212 */ /* 0x000fca00078e3cff */
[----:B------:R0:W2:Y:S02]  /*79d0*/  @P1 LDG.E.U8 R112, desc[UR6][R76.64] ;  /* 0x000000064c701981 */ /* 0x0000a4000c1e1100 */
[----:B0-----:R-:W-:-:S06]  /*79e0*/  PRMT R77, RZ, 0x7610, R77 ;  /* 0x00007610ff4d7816 */ /* 0x001fcc000000004d */
[----:B------:R0:W2:Y:S04]  /*79f0*/  @P2 LDG.E.U8 R77, desc[UR6][R80.64] ;  /* 0x00000006504d2981 */ /* 0x0000a8000c1e1100 */
[----:B------:R-:W0:Y:S04]  /*7a00*/  LDL R80, [R1+0x834] ;  /* 0x0008340001507983 */ /* 0x000e280000100800 */
[----:B------:R-:W0:Y:S01]  /*7a10*/  LDL R81, [R1+0x838] ;  /* 0x0008380001517983 */ /* 0x000e220000100800 */
[----:B------:R-:W-:-:S13]  /*7a20*/  ISETP.GT.AND P0, PT, R102, 0x9, PT ;  /* 0x000000096600780c */ /* 0x000fda0003f04270 */
[----:B0-----:R-:W-:-:S04]  /*7a30*/  @P0 LOP3.LUT R81, R81, R80, RZ, 0x3c, !PT ;  /* 0x0000005051510212 */ /* 0x001fc800078e3cff */
[----:B------:R-:W-:-:S04]  /*7a40*/  @P0 LOP3.LUT R80, R81, R80, RZ, 0x3c, !PT ;  /* 0x0000005051500212 */ /* 0x000fc800078e3cff */
[----:B------:R-:W-:-:S05]  /*7a50*/  @P0 LOP3.LUT R81, R81, R80, RZ, 0x3c, !PT ;  /* 0x0000005051510212 */ /* 0x000fca00078e3cff */
[----:B------:R0:W2:Y:S04]  /*7a60*/  @P0 LDG.E.U8 R105, desc[UR6][R80.64] ;  /* 0x0000000650690981 */ /* 0x0000a8000c1e1100 */
[----:B------:R-:W0:Y:S04]  /*7a70*/  LDL R80, [R1+0x82c] ;  /* 0x00082c0001507983 */ /* 0x000e280000100800 */
[----:B------:R-:W0:Y:S02]  /*7a80*/  LDL R81, [R1+0x830] ;  /* 0x0008300001517983 */ /* 0x000e240000100800 */
[----:B0-----:R-:W-:-:S04]  /*7a90*/  @P0 LOP3.LUT R81, R81, R80, RZ, 0x3c, !PT ;  /* 0x0000005051510212 */ /* 0x001fc800078e3cff */
[----:B------:R-:W-:-:S04]  /*7aa0*/  @P0 LOP3.LUT R80, R81, R80, RZ, 0x3c, !PT ;  /* 0x0000005051500212 */ /* 0x000fc800078e3cff */
[----:B------:R-:W-:-:S05]  /*7ab0*/  @P0 LOP3.LUT R81, R81, R80, RZ, 0x3c, !PT ;  /* 0x0000005051510212 */ /* 0x000fca00078e3cff */
[----:B------:R0:W2:Y:S04]  /*7ac0*/  @P0 LDG.E.U8 R108, desc[UR6][R80.64] ;  /* 0x00000006506c0981 */ /* 0x0000a8000c1e1100 */
[----:B------:R-:W0:Y:S04]  /*7ad0*/  LDL R80, [R1+0x824] ;  /* 0x0008240001507983 */ /* 0x000e280000100800 */
[----:B------:R-:W0:Y:S01]  /*7ae0*/  LDL R81, [R1+0x828] ;  /* 0x0008280001517983 */ /* 0x000e220000100800 */
[----:B------:R-:W-:Y:S02]  /*7af0*/  ISETP.GT.AND P1, PT, R102, 0xa, PT ;  /* 0x0000000a6600780c */ /* 0x000fe40003f24270 */
[----:B------:R-:W-:-:S11]  /*7b00*/  PRMT R76, RZ, 0x7610, R76 ;  /* 0x00007610ff4c7816 */ /* 0x000fd6000000004c */
[----:B0-----:R-:W-:-:S04]  /*7b10*/  @P1 LOP3.LUT R81, R81, R80, RZ, 0x3c, !PT ;  /* 0x0000005051511212 */ /* 0x001fc800078e3cff */
[----:B------:R-:W-:-:S04]  /*7b20*/  @P1 LOP3.LUT R80, R81, R80, RZ, 0x3c, !PT ;  /* 0x0000005051501212 */ /* 0x000fc800078e3cff */
[----:B------:R-:W-:-:S05]  /*7b30*/  @P1 LOP3.LUT R81, R81, R80, RZ, 0x3c, !PT ;  /* 0x0000005051511212 */ /* 0x000fca00078e3cff */
[----:B------:R0:W2:Y:S04]  /*7b40*/  @P1 LDG.E.U8 R76, desc[UR6][R80.64] ;  /* 0x00000006504c1981 */ /* 0x0000a8000c1e1100 */
[----:B------:R-:W0:Y:S04]  /*7b50*/  LDL R80, [R1+0x81c] ;  /* 0x00081c0001507983 */ /* 0x000e280000100800 */
[----:B------:R-:W0:Y:S01]  /*7b60*/  LDL R81, [R1+0x820] ;  /* 0x0008200001517983 */ /* 0x000e220000100800 */
[----:B------:R-:W-:Y:S02]  /*7b70*/  PRMT R73, RZ, 0x7610, R73 ;  /* 0x00007610ff497816 */ /* 0x000fe40000000049 */
[----:B0-----:R-:W-:-:S04]  /*7b80*/  @P1 LOP3.LUT R81, R81, R80, RZ, 0x3c, !PT ;  /* 0x0000005051511212 */ /* 0x001fc800078e3cff */
[----:B------:R-:W-:-:S04]  /*7b90*/  @P1 LOP3.LUT R80, R81, R80, RZ, 0x3c, !PT ;  /* 0x0000005051501212 */ /* 0x000fc800078e3cff */
[----:B------:R-:W-:-:S05]  /*7ba0*/  @P1 LOP3.LUT R81, R81, R80, RZ, 0x3c, !PT ;  /* 0x0000005051511212 */ /* 0x000fca00078e3cff */
        /* <DEDUP_REMOVED lines=21> */
[----:B------:R-:W5:Y:S04]  /*7d00*/  @P0 LDG.E.U8 R180, desc[UR6][R80.64] ;  /* 0x0000000650b40981 */ /* 0x000f68000c1e1100 */
[----:B-----5:R0:W-:Y:S04]  /*7d10*/  STL [R1+0x34], R180 ;  /* 0x000034b401007387 */ /* 0x0201e80000100800 */
[----:B0-----:R-:W5:Y:S04]  /*7d20*/  LDL.LU R180, [R1+0xa84] ;  /* 0x000a840001b47983 */ /* 0x001f680000300800 */
[----:B------:R-:W4:Y:S04]  /*7d30*/  LDL R80, [R1+0x7fc] ;  /* 0x0007fc0001507983 */ /* 0x000f280000100800 */
[----:B------:R-:W4:Y:S01]  /*7d40*/  LDL R81, [R1+0x800] ;  /* 0x0008000001517983 */ /* 0x000f220000100800 */
[----:B------:R-:W-:-:S02]  /*7d50*/  PRMT R182, RZ, 0x7610, R182 ;  /* 0x00007610ffb67816 */ /* 0x000fc400000000b6 */
[----:B----4-:R-:W-:-:S04]  /*7d60*/  @P0 LOP3.LUT R81, R81, R80, RZ, 0x3c, !PT ;  /* 0x0000005051510212 */ /* 0x010fc800078e3cff */
[----:B------:R-:W-:-:S04]  /*7d70*/  @P0 LOP3.LUT R80, R81, R80, RZ, 0x3c, !PT ;  /* 0x0000005051500212 */ /* 0x000fc800078e3cff */
[----:B------:R-:W-:-:S05]  /*7d80*/  @P0 LOP3.LUT R81, R81, R80, RZ, 0x3c, !PT ;  /* 0x0000005051510212 */ /* 0x000fca00078e3cff */
[----:B------:R-:W4:Y:S01]  /*7d90*/  @P0 LDG.E.U8 R182, desc[UR6][R80.64] ;  /* 0x0000000650b60981 */ /* 0x000f22000c1e1100 */
[----:B------:R-:W-:-:S03]  /*7da0*/  ISETP.GT.AND P1, PT, R102, 0xd, PT ;  /* 0x0000000d6600780c */ /* 0x000fc60003f24270 */
[----:B----4-:R0:W-:Y:S04]  /*7db0*/  STL [R1+0x30], R182 ;  /* 0x000030b601007387 */ /* 0x0101e80000100800 */
[----:B0-----:R-:W4:Y:S04]  /*7dc0*/  LDL.LU R182, [R1+0xa80] ;  /* 0x000a800001b67983 */ /* 0x001f280000300800 */
[----:B------:R-:W3:Y:S04]  /*7dd0*/  LDL R80, [R1+0x7f4] ;  /* 0x0007f40001507983 */ /* 0x000ee80000100800 */
[----:B------:R-:W3:Y:S01]  /*7de0*/  LDL R81, [R1+0x7f8] ;  /* 0x0007f80001517983 */ /* 0x000ee20000100800 */
[----:B------:R-:W-:-:S02]  /*7df0*/  PRMT R184, RZ, 0x7610, R184 ;  /* 0x00007610ffb87816 */ /* 0x000fc400000000b8 */
[----:B---3--:R-:W-:-:S04]  /*7e00*/  @P1 LOP3.LUT R81, R81, R80, RZ, 0x3c, !PT ;  /* 0x0000005051511212 */ /* 0x008fc800078e3cff */
[----:B------:R-:W-:-:S04]  /*7e10*/  @P1 LOP3.LUT R80, R81, R80, RZ, 0x3c, !PT ;  /* 0x0000005051501212 */ /* 0x000fc800078e3cff */
[----:B------:R-:W-:-:S05]  /*7e20*/  @P1 LOP3.LUT R81, R81, R80, RZ, 0x3c, !PT ;  /* 0x0000005051511212 */ /* 0x000fca00078e3cff */
[----:B------:R-:W3:Y:S04]  /*7e30*/  @P1 LDG.E.U8 R184, desc[UR6][R80.64] ;  /* 0x0000000650b81981 */ /* 0x000ee8000c1e1100 */
[----:B---3--:R0:W-:Y:S04]  /*7e40*/  STL [R1+0x2c], R184 ;  /* 0x00002cb801007387 */ /* 0x0081e80000100800 */
[----:B0-----:R-:W3:Y:S04]  /*7e50*/  LDL.LU R184, [R1+0xa7c] ;  /* 0x000a7c0001b87983 */ /* 0x001ee80000300800 */
[----:B------:R-:W2:Y:S04]  /*7e60*/  LDL R80, [R1+0x7ec] ;  /* 0x0007ec0001507983 */ /* 0x000ea80000100800 */
[----:B------:R-:W2:Y:S01]  /*7e70*/  LDL R81, [R1+0x7f0] ;  /* 0x0007f00001517983 */ /* 0x000ea20000100800 */
[----:B------:R-:W-:-:S02]  /*7e80*/  PRMT R186, RZ, 0x7610, R186 ;  /* 0x00007610ffba7816 */ /* 0x000fc400000000ba */
[----:B--2---:R-:W-:-:S04]  /*7e90*/  @P1 LOP3.LUT R81, R81, R80, RZ, 0x3c, !PT ;  /* 0x0000005051511212 */ /* 0x004fc800078e3cff */
[----:B------:R-:W-:-:S04]  /*7ea0*/  @P1 LOP3.LUT R80, R81, R80, RZ, 0x3c, !PT ;  /* 0x0000005051501212 */ /* 0x000fc800078e3cff */
[----:B------:R-:W-:-:S05]  /*7eb0*/  @P1 LOP3.LUT R81, R81, R80, RZ, 0x3c, !PT ;  /* 0x0000005051511212 */ /* 0x000fca00078e3cff */
[----:B------:R-:W2:Y:S01]  /*7ec0*/  @P1 LDG.E.U8 R186, desc[UR6][R80.64] ;  /* 0x0000000650ba1981 */ /* 0x000ea2000c1e1100 */
[----:B------:R-:W-:-:S03]  /*7ed0*/  ISETP.GT.AND P2, PT, R102, 0xe, PT ;  /* 0x0000000e6600780c */ /* 0x000fc60003f44270 */
[----:B--2---:R0:W-:Y:S04]  /*7ee0*/  STL [R1+0x28], R186 ;  /* 0x000028ba01007387 */ /* 0x0041e80000100800 */
[----:B0-----:R-:W2:Y:S04]  /*7ef0*/  LDL.LU R186, [R1+0xa78] ;  /* 0x000a780001ba7983 */ /* 0x001ea80000300800 */
[----:B------:R-:W5:Y:S04]  /*7f00*/  LDL R80, [R1+0x7e4] ;  /* 0x0007e40001507983 */ /* 0x000f680000100800 */
[----:B------:R-:W5:Y:S01]  /*7f10*/  LDL R81, [R1+0x7e8] ;  /* 0x0007e80001517983 */ /* 0x000f620000100800 */
[----:B------:R-:W-:-:S02]  /*7f20*/  PRMT R188, RZ, 0x7610, R188 ;  /* 0x00007610ffbc7816 */ /* 0x000fc400000000bc */
[----:B-----5:R-:W-:-:S04]  /*7f30*/  @P2 LOP3.LUT R81, R81, R80, RZ, 0x3c, !PT ;  /* 0x0000005051512212 */ /* 0x020fc800078e3cff */
        /* <DEDUP_REMOVED lines=435> */
[----:B------:R0:W3:Y:S04]  /*9a70*/  @P1 LDG.E.U8 R71, desc[UR6][R80.64] ;  /* 0x0000000650471981 */ /* 0x0000e8000c1e1100 */
[----:B------:R-:W0:Y:S04]  /*9a80*/  LDL R80, [R1+0x66c] ;  /* 0x00066c0001507983 */ /* 0x000e280000100800 */
[----:B------:R-:W0:Y:S01]  /*9a90*/  LDL R81, [R1+0x670] ;  /* 0x0006700001517983 */ /* 0x000e220000100800 */
[----:B------:R-:W-:Y:S02]  /*9aa0*/  PRMT R0, RZ, 0x7610, R0 ;  /* 0x00007610ff007816 */ /* 0x000fe40000000000 */
[----:B0-----:R-:W-:-:S04]  /*9ab0*/  @P1 LOP3.LUT R81, R81, R80, RZ, 0x3c, !PT ;  /* 0x0000005051511212 */ /* 0x001fc800078e3cff */
[----:B------:R-:W-:-:S04]  /*9ac0*/  @P1 LOP3.LUT R80, R81, R80, RZ, 0x3c, !PT ;  /* 0x0000005051501212 */ /* 0x000fc800078e3cff */
[----:B------:R-:W-:-:S05]  /*9ad0*/  @P1 LOP3.LUT R81, R81, R80, RZ, 0x3c, !PT ;  /* 0x0000005051511212 */ /* 0x000fca00078e3cff */
[----:B------:R0:W3:Y:S04]  /*9ae0*/  @P1 LDG.E.U8 R0, desc[UR6][R80.64] ;  /* 0x0000000650001981 */ /* 0x0000e8000c1e1100 */
[----:B------:R-:W0:Y:S04]  /*9af0*/  LDL R80, [R1+0x664] ;  /* 0x0006640001507983 */ /* 0x000e280000100800 */
[----:B------:R-:W0:Y:S01]  /*9b00*/  LDL R81, [R1+0x668] ;  /* 0x0006680001517983 */ /* 0x000e220000100800 */
[----:B------:R-:W-:Y:S02]  /*9b10*/  ISETP.GT.AND P2, PT, R102, 0x26, PT ;  /* 0x000000266600780c */ /* 0x000fe40003f44270 */
[----:B------:R-:W-:-:S11]  /*9b20*/  PRMT R11, RZ, 0x7610, R11 ;  /* 0x00007610ff0b7816 */ /* 0x000fd6000000000b */
[----:B0-----:R-:W-:-:S04]  /*9b30*/  @P2 LOP3.LUT R81, R81, R80, RZ, 0x3c, !PT ;  /* 0x0000005051512212 */ /* 0x001fc800078e3cff */
[----:B------:R-:W-:-:S04]  /*9b40*/  @P2 LOP3.LUT R80, R81, R80, RZ, 0x3c, !PT ;  /* 0x0000005051502212 */ /* 0x000fc800078e3cff */
[----:B------:R-:W-:-:S05]  /*9b50*/  @P2 LOP3.LUT R81, R81, R80, RZ, 0x3c, !PT ;  /* 0x0000005051512212 */ /* 0x000fca00078e3cff */
[----:B------:R-:W2:Y:S04]  /*9b60*/  @P2 LDG.E.U8 R11, desc[UR6][R80.64] ;  /* 0x00000006500b2981 */ /* 0x000ea8000c1e1100 */
        /* <DEDUP_REMOVED lines=8> */
[----:B------:R-:W5:Y:S01]  /*9bf0*/  @P2 LDG.E.U8 R68, desc[UR6][R80.64] ;  /* 0x0000000650442981 */ /* 0x000f62000c1e1100 */
[----:B------:R-:W-:-:S03]  /*9c00*/  ISETP.GT.AND P0, PT, R102, 0x27, PT ;  /* 0x000000276600780c */ /* 0x000fc60003f04270 */
        /* <DEDUP_REMOVED lines=8> */
[----:B------:R-:W4:Y:S04]  /*9c90*/  @P0 LDG.E.U8 R10, desc[UR6][R80.64] ;  /* 0x00000006500a0981 */ /* 0x000f28000c1e1100 */
        /* <DEDUP_REMOVED lines=39> */
[----:B------:R-:W3:Y:S02]  /*9f10*/  LDL R81, [R1+0x630] ;  /* 0x0006300001517983 */ /* 0x000ee40000100800 */
        /* <DEDUP_REMOVED lines=12> */
[----:B---3--:R0:W-:Y:S04]  /*9fe0*/  STL [R1+0xe0], R92 ;  /* 0x0000e05c01007387 */ /* 0x0081e80000100800 */
[----:B0-----:R-:W3:Y:S04]  /*9ff0*/  LDL R92, [R1+0x608] ;  /* 0x00060800015c7983 */ /* 0x001ee80000100800 */
        /* <DEDUP_REMOVED lines=23> */
[----:B------:R-:W-:-:S02]  /*a170*/  ISETP.GT.AND P2, PT, R102, 0x2c, PT ;  /* 0x0000002c6600780c */ /* 0x000fc40003f44270 */
[----:B---3--:R-:W-:-:S04]  /*a180*/  @P1 LOP3.LUT R81, R81, R80, RZ, 0x3c, !PT ;  /* 0x0000005051511212 */ /* 0x008fc800078e3cff */
[----:B------:R-:W-:-:S04]  /*a190*/  @P1 LOP3.LUT R80, R81, R80, RZ, 0x3c, !PT ;  /* 0x0000005051501212 */ /* 0x000fc800078e3cff */
[----:B------:R-:W-:-:S05]  /*a1a0*/  @P1 LOP3.LUT R81, R81, R80, RZ, 0x3c, !PT ;  /* 0x0000005051511212 */ /* 0x000fca00078e3cff */
[----:B------:R0:W3:Y:S04]  /*a1b0*/  @P1 LDG.E.U8 R117, desc[UR6][R80.64] ;  /* 0x0000000650751981 */ /* 0x0000e8000c1e1100 */
[----:B------:R-:W2:Y:S01]  /*a1c0*/  LDL R81, [R1+0x604] ;  /* 0x0006040001517983 */ /* 0x000ea20000100800 */
[----:B0-----:R-:W-:-:S03]  /*a1d0*/  @P2 IMAD.MOV.U32 R80, RZ, RZ, R92 ;  /* 0x000000ffff502224 */ /* 0x001fc600078e005c */
[----:B---3--:R0:W-:Y:S04]  /*a1e0*/  STL [R1+0x24], R117 ;  /* 0x0000247501007387 */ /* 0x0081e80000100800 */
[----:B------:R-:W3:Y:S04]  /*a1f0*/  LDL R92, [R1+0x5e4] ;  /* 0x0005e400015c7983 */ /* 0x000ee80000100800 */
[----:B--2---:R-:W2:Y:S04]  /*a200*/  @P2 LDG.E.U8 R87, desc[UR6][R80.64] ;  /* 0x0000000650572981 */ /* 0x004ea8000c1e1100 */
[----:B0-----:R-:W5:Y:S04]  /*a210*/  LDL R117, [R1+0x5f0] ;  /* 0x0005f00001757983 */ /* 0x001f680000100800 */
[----:B------:R-:W4:Y:S04]  /*a220*/  LDL R80, [R1+0x5fc] ;  /* 0x0005fc0001507983 */ /* 0x000f280000100800 */
[----:B------:R-:W4:Y:S04]  /*a230*/  LDL R81, [R1+0x600] ;  /* 0x0006000001517983 */ /* 0x000f280000100800 */
[----:B--2---:R0:W-:Y:S01]  /*a240*/  STL [R1+0x20], R87 ;  /* 0x0000205701007387 */ /* 0x0041e20000100800 */
[----:B------:R-:W-:-:S03]  /*a250*/  ISETP.GT.AND P0, PT, R102, 0x2d, PT ;  /* 0x0000002d6600780c */ /* 0x000fc60003f04270 */
[----:B0-----:R-:W2:Y:S01]  /*a260*/  LDL R87, [R1+0x5e8] ;  /* 0x0005e80001577983 */ /* 0x001ea20000100800 */
[----:B----4-:R-:W-:-:S04]  /*a270*/  @P2 LOP3.LUT R81, R81, R80, RZ, 0x3c, !PT ;  /* 0x0000005051512212 */ /* 0x010fc800078e3cff */
[----:B------:R-:W-:-:S04]  /*a280*/  @P2 LOP3.LUT R80, R81, R80, RZ, 0x3c, !PT ;  /* 0x0000005051502212 */ /* 0x000fc800078e3cff */
[----:B------:R-:W-:-:S05]  /*a290*/  @P2 LOP3.LUT R81, R81, R80, RZ, 0x3c, !PT ;  /* 0x0000005051512212 */ /* 0x000fca00078e3cff */
[----:B------:R-:W4:Y:S04]  /*a2a0*/  @P2 LDG.E.U8 R83, desc[UR6][R80.64] ;  /* 0x0000000650532981 */ /* 0x000f28000c1e1100 */
[----:B------:R-:W3:Y:S04]  /*a2b0*/  LDL R80, [R1+0x5f4] ;  /* 0x0005f40001507983 */ /* 0x000ee80000100800 */
[----:B------:R-:W3:Y:S04]  /*a2c0*/  LDL R81, [R1+0x5f8] ;  /* 0x0005f80001517983 */ /* 0x000ee80000100800 */
[----:B----4-:R0:W-:Y:S01]  /*a2d0*/  STL [R1+0x1c], R83 ;  /* 0x00001c5301007387 */ /* 0x0101e20000100800 */
[----:B------:R-:W-:-:S02]  /*a2e0*/  ISETP.GT.AND P1, PT, R102, 0x2e, PT ;  /* 0x0000002e6600780c */ /* 0x000fc40003f24270 */
[----:B------:R-:W-:Y:S01]  /*a2f0*/  PRMT R63, RZ, 0x7610, R63 ;  /* 0x00007610ff3f7816 */ /* 0x000fe2000000003f */
[----:B0-----:R-:W4:Y:S01]  /*a300*/  LDL R83, [R1+0x5e0] ;  /* 0x0005e00001537983 */ /* 0x001f220000100800 */
[----:B---3--:R-:W-:-:S04]  /*a310*/  @P0 LOP3.LUT R81, R81, R80, RZ, 0x3c, !PT ;  /* 0x0000005051510212 */ /* 0x008fc800078e3cff */
[----:B------:R-:W-:-:S04]  /*a320*/  @P0 LOP3.LUT R80, R81, R80, RZ, 0x3c, !PT ;  /* 0x0000005051500212 */ /* 0x000fc800078e3cff */
[----:B------:R-:W-:-:S05]  /*a330*/  @P0 LOP3.LUT R81, R81, R80, RZ, 0x3c, !PT ;  /* 0x0000005051510212 */ /* 0x000fca00078e3cff */
[----:B------:R5:W3:Y:S04]  /*a340*/  @P0 LDG.E.U8 R143, desc[UR6][R80.64] ;  /* 0x00000006508f0981 */ /* 0x000ae8000c1e1100 */
[----:B------:R-:W2:Y:S01]  /*a350*/  LDL R81, [R1+0x5ec] ;  /* 0x0005ec0001517983 */ /* 0x000ea20000100800 */
[----:B-----5:R-:W-:-:S05]  /*a360*/  @P0 IMAD.MOV.U32 R80, RZ, RZ, R117 ;  /* 0x000000ffff500224 */ /* 0x020fca00078e0075 */
[----:B--2---:R0:W2:Y:S02]  /*a370*/  @P0 LDG.E.U8 R116, desc[UR6][R80.64] ;  /* 0x0000000650740981 */ /* 0x0040a4000c1e1100 */
[----:B0-----:R-:W-:Y:S02]  /*a380*/  @P1 IMAD.MOV.U32 R80, RZ, RZ, R87 ;  /* 0x000000ffff501224 */ /* 0x001fe400078e0057 */
[----:B------:R-:W-:-:S05]  /*a390*/  @P1 IMAD.MOV.U32 R81, RZ, RZ, R92 ;  /* 0x000000ffff511224 */ /* 0x000fca00078e005c */
[----:B------:R-:W5:Y:S04]  /*a3a0*/  @P1 LDG.E.U8 R63, desc[UR6][R80.64] ;  /* 0x00000006503f1981 */ /* 0x000f68000c1e1100 */
[----:B---3--:R0:W-:Y:S04]  /*a3b0*/  STL [R1+0x18], R143 ;  /* 0x0000188f01007387 */ /* 0x0081e80000100800 */
[----:B------:R-:W3:Y:S04]  /*a3c0*/  LDL R117, [R1+0x5cc] ;  /* 0x0005cc0001757983 */ /* 0x000ee80000100800 */
[----:B0-----:R-:W3:Y:S04]  /*a3d0*/  LDL R143, [R1+0x5d8] ;  /* 0x0005d800018f7983 */ /* 0x001ee80000100800 */
[----:B--2---:R0:W-:Y:S04]  /*a3e0*/  STL [R1+0x14], R116 ;  /* 0x0000147401007387 */ /* 0x0041e80000100800 */
[----:B------:R-:W2:Y:S04]  /*a3f0*/  LDL R92, [R1+0x5c4] ;  /* 0x0005c400015c7983 */ /* 0x000ea80000100800 */
[----:B------:R-:W2:Y:S04]  /*a400*/  LDL R87, [R1+0x5c8] ;  /* 0x0005c80001577983 */ /* 0x000ea80000100800 */
[----:B0-----:R-:W2:Y:S04]  /*a410*/  LDL R116, [R1+0x5d0] ;  /* 0x0005d00001747983 */ /* 0x001ea80000100800 */
[----:B-----5:R0:W-:Y:S04]  /*a420*/  STL [R1+0x10], R63 ;  /* 0x0000103f01007387 */ /* 0x0201e80000100800 */
[----:B0-----:R-:W5:Y:S04]  /*a430*/  LDL.LU R63, [R1+0x9a0] ;  /* 0x0009a000013f7983 */ /* 0x001f680000300800 */
[----:B------:R-:W3:Y:S01]  /*a440*/  LDL R81, [R1+0x5dc] ;  /* 0x0005dc0001517983 */ /* 0x000ee20000100800 */
[----:B----4-:R-:W-:Y:S01]  /*a450*/  @P1 IMAD.MOV.U32 R80, RZ, RZ, R83 ;  /* 0x000000ffff501224 */ /* 0x010fe200078e0053 */
[----:B------:R-:W-:-:S02]  /*a460*/  ISETP.GT.AND P2, PT, R102, 0x2f, PT ;  /* 0x0000002f6600780c */ /* 0x000fc40003f44270 */
[----:B------:R-:W-:Y:S01]  /*a470*/  ISETP.GT.AND P0, PT, R102, 0x30, PT ;  /* 0x000000306600780c */ /* 0x000fe20003f04270 */
[----:B------:R-:W4:Y:S04]  /*a480*/  LDL R83, [R1+0x5bc] ;  /* 0x0005bc0001537983 */ /* 0x000f280000100800 */
[----:B---3--:R0:W3:Y:S04]  /*a490*/  @P1 LDG.E.U8 R82, desc[UR6][R80.64] ;  /* 0x0000000650521981 */ /* 0x0080e8000c1e1100 */
[----:B------:R-:W2:Y:S02]  /*a4a0*/  LDL R81, [R1+0x5d4] ;  /* 0x0005d40001517983 */ /* 0x000ea40000100800 */
[----:B0-----:R-:W-:-:S05]  /*a4b0*/  @P2 IMAD.MOV.U32 R80, RZ, RZ, R143 ;  /* 0x000000ffff502224 */ /* 0x001fca00078e008f */
[----:B--2---:R0:W2:Y:S02]  /*a4c0*/  @P2 LDG.E.U8 R142, desc[UR6][R80.64] ;  /* 0x00000006508e2981 */ /* 0x0040a4000c1e1100 */
[----:B0-----:R-:W-:Y:S02]  /*a4d0*/  @P2 IMAD.MOV.U32 R80, RZ, RZ, R116 ;  /* 0x000000ffff502224 */ /* 0x001fe400078e0074 */
[----:B------:R-:W-:-:S05]  /*a4e0*/  @P2 IMAD.MOV.U32 R81, RZ, RZ, R117 ;  /* 0x000000ffff512224 */ /* 0x000fca00078e0075 */
[----:B------:R0:W5:Y:S02]  /*a4f0*/  @P2 LDG.E.U8 R93, desc[UR6][R80.64] ;  /* 0x00000006505d2981 */ /* 0x000164000c1e1100 */
[----:B0-----:R-:W-:Y:S02]  /*a500*/  @P0 IMAD.MOV.U32 R80, RZ, RZ, R87 ;  /* 0x000000ffff500224 */ /* 0x001fe400078e0057 */
[----:B------:R-:W-:-:S05]  /*a510*/  @P0 IMAD.MOV.U32 R81, RZ, RZ, R92 ;  /* 0x000000ffff510224 */ /* 0x000fca00078e005c */
[----:B------:R4:W2:Y:S04]  /*a520*/  @P0 LDG.E.U8 R86, desc[UR6][R80.64] ;  /* 0x0000000650560981 */ /* 0x0008a8000c1e1100 */
[----:B---3--:R0:W-:Y:S04]  /*a530*/  STL [R1+0xc], R82 ;  /* 0x00000c5201007387 */ /* 0x0081e80000100800 */
[----:B------:R-:W3:Y:S04]  /*a540*/  LDL R117, [R1+0x5b4] ;  /* 0x0005b40001757983 */ /* 0x000ee80000100800 */
[----:B------:R-:W3:Y:S04]  /*a550*/  LDL R116, [R1+0x5b8] ;  /* 0x0005b80001747983 */ /* 0x000ee80000100800 */
[----:B0-----:R-:W3:Y:S01]  /*a560*/  LDL R82, [R1+0x5c0] ;  /* 0x0005c00001527983 */ /* 0x001ee20000100800 */
[----:B----4-:R-:W-:-:S03]  /*a570*/  @P0 IMAD.MOV.U32 R81, RZ, RZ, R83 ;  /* 0x000000ffff510224 */ /* 0x010fc600078e0053 */
[----:B-----5:R0:W-:Y:S04]  /*a580*/  STL [R1+0x4], R93 ;  /* 0x0000045d01007387 */ /* 0x0201e80000100800 */
[----:B------:R-:W4:Y:S04]  /*a590*/  LDL R92, [R1+0x5b0] ;  /* 0x0005b000015c7983 */ /* 0x000f280000100800 */
[----:B------:R-:W5:Y:S04]  /*a5a0*/  LDL R87, [R1+0x5a4] ;  /* 0x0005a40001577983 */ /* 0x000f680000100800 */
[----:B0-----:R-:W5:Y:S04]  /*a5b0*/  LDL R93, [R1+0x5ac] ;  /* 0x0005ac00015d7983 */ /* 0x001f680000100800 */
[----:B--2---:R0:W-:Y:S04]  /*a5c0*/  STL [R1], R86 ;  /* 0x0000005601007387 */ /* 0x0041e80000100800 */
[----:B------:R-:W2:Y:S04]  /*a5d0*/  LDL R83, [R1+0x59c] ;  /* 0x00059c0001537983 */ /* 0x000ea80000100800 */
[----:B0-----:R-:W2:Y:S01]  /*a5e0*/  LDL R86, [R1+0x5a8] ;  /* 0x0005a80001567983 */ /* 0x001ea20000100800 */
[----:B---3--:R-:W-:-:S03]  /*a5f0*/  @P0 IMAD.MOV.U32 R80, RZ, RZ, R82 ;  /* 0x000000ffff500224 */ /* 0x008fc600078e0052 */
[----:B------:R-:W3:Y:S01]  /*a600*/  LDL R82, [R1+0x5a0] ;  /* 0x0005a00001527983 */ /* 0x000ee20000100800 */
[C---:B------:R-:W-:Y:S02]  /*a610*/  ISETP.GT.AND P1, PT, R102.reuse, 0x31, PT ;  /* 0x000000316600780c */ /* 0x040fe40003f24270 */
[----:B------:R-:W-:Y:S01]  /*a620*/  ISETP.GT.AND P2, PT, R102, 0x32, PT ;  /* 0x000000326600780c */ /* 0x000fe20003f44270 */
[----:B------:R0:W3:Y:S10]  /*a630*/  @P0 LDG.E.U8 R252, desc[UR6][R80.64] ;  /* 0x0000000650fc0981 */ /* 0x0000f4000c1e1100 */
[----:B0-----:R-:W-:-:S02]  /*a640*/  @P1 IMAD.MOV.U32 R80, RZ, RZ, R116 ;  /* 0x000000ffff501224 */ /* 0x001fc400078e0074 */
[----:B------:R-:W-:Y:S01]  /*a650*/  @P1 IMAD.MOV.U32 R81, RZ, RZ, R117 ;  /* 0x000000ffff511224 */ /* 0x000fe200078e0075 */
[----:B------:R-:W3:Y:S04]  /*a660*/  LDL R116, [R1+0x598] ;  /* 0x0005980001747983 */ /* 0x000ee80000100800 */
[----:B------:R-:W3:Y:S04]  /*a670*/  LDL R117, [R1+0x594] ;  /* 0x0005940001757983 */ /* 0x000ee80000100800 */
[----:B------:R4:W3:Y:S02]  /*a680*/  @P1 LDG.E.U8 R251, desc[UR6][R80.64] ;  /* 0x0000000650fb1981 */ /* 0x0008e4000c1e1100 */
[----:B----4-:R-:W-:-:S02]  /*a690*/  @P1 IMAD.MOV.U32 R80, RZ, RZ, R92 ;  /* 0x000000ffff501224 */ /* 0x010fc400078e005c */
[----:B------:R-:W4:Y:S01]  /*a6a0*/  LDL R92, [R1+0x590] ;  /* 0x00059000015c7983 */ /* 0x000f220000100800 */
[----:B-----5:R-:W-:-:S03]  /*a6b0*/  @P1 IMAD.MOV.U32 R81, RZ, RZ, R93 ;  /* 0x000000ffff511224 */ /* 0x020fc600078e005d */
[----:B------:R-:W5:Y:S04]  /*a6c0*/  LDL R93, [R1+0x58c] ;  /* 0x00058c00015d7983 */ /* 0x000f680000100800 */
[----:B------:R2:W5:Y:S04]  /*a6d0*/  @P1 LDG.E.U8 R250, desc[UR6][R80.64] ;  /* 0x0000000650fa1981 */ /* 0x000568000c1e1100 */
[----:B------:R0:W-:Y:S01]  /*a6e0*/  STL [R1+0x8], R142 ;  /* 0x0000088e01007387 */ /* 0x0001e20000100800 */
[----:B--2---:R-:W-:Y:S02]  /*a6f0*/  @P2 IMAD.MOV.U32 R80, RZ, RZ, R86 ;  /* 0x000000ffff502224 */ /* 0x004fe400078e0056 */
[----:B------:R-:W-:Y:S01]  /*a700*/  @P2 IMAD.MOV.U32 R81, RZ, RZ, R87 ;  /* 0x000000ffff512224 */ /* 0x000fe200078e0057 */
[----:B------:R-:W2:Y:S04]  /*a710*/  LDL R86, [R1+0x588] ;  /* 0x0005880001567983 */ /* 0x000ea80000100800 */
[----:B------:R-:W2:Y:S04]  /*a720*/  LDL R87, [R1+0x584] ;  /* 0x0005840001577983 */ /* 0x000ea80000100800 */
[----:B------:R3:W2:Y:S01]  /*a730*/  @P2 LDG.E.U8 R249, desc[UR6][R80.64] ;  /* 0x0000000650f92981 */ /* 0x0006a2000c1e1100 */
[----:B------:R-:W-:-:S02]  /*a740*/  ISETP.GT.AND P0, PT, R102, 0x33, PT ;  /* 0x000000336600780c */ /* 0x000fc40003f04270 */
[----:B------:R-:W-:Y:S01]  /*a750*/  ISETP.GT.AND P1, PT, R102, 0x34, PT ;  /* 0x000000346600780c */ /* 0x000fe20003f24270 */
[----:B------:R-:W2:Y:S04]  /*a760*/  LDL R143, [R1+0x3d0] ;  /* 0x0003d000018f7983 */ /* 0x000ea80000100800 */
[----:B0-----:R-:W2:Y:S01]  /*a770*/  LDL R142, [R1+0x3d4] ;  /* 0x0003d400018e7983 */ /* 0x001ea20000100800 */
[----:B---3--:R-:W-:Y:S02]  /*a780*/  @P2 IMAD.MOV.U32 R80, RZ, RZ, R82 ;  /* 0x000000ffff502224 */ /* 0x008fe400078e0052 */
[----:B------:R-:W-:Y:S01]  /*a790*/  @P2 IMAD.MOV.U32 R81, RZ, RZ, R83 ;  /* 0x000000ffff512224 */ /* 0x000fe200078e0053 */
[----:B------:R-:W3:Y:S04]  /*a7a0*/  LDL R82, [R1+0x580] ;  /* 0x0005800001527983 */ /* 0x000ee80000100800 */
[----:B------:R-:W3:Y:S04]  /*a7b0*/  LDL R83, [R1+0x57c] ;  /* 0x00057c0001537983 */ /* 0x000ee80000100800 */
[----:B------:R0:W3:Y:S02]  /*a7c0*/  @P2 LDG.E.U8 R248, desc[UR6][R80.64] ;  /* 0x0000000650f82981 */ /* 0x0000e4000c1e1100 */
        /* <DEDUP_REMOVED lines=9> */
[----:B------:R2:W5:Y:S02]  /*a860*/  @P0 LDG.E.U8 R246, desc[UR6][R80.64] ;  /* 0x0000000650f60981 */ /* 0x000564000c1e1100 */
[----:B--2---:R-:W-:Y:S02]  /*a870*/  @P1 IMAD.MOV.U32 R80, RZ, RZ, R86 ;  /* 0x000000ffff501224 */ /* 0x004fe400078e0056 */
[----:B------:R-:W2:Y:S01]  /*a880*/  LDL R86, [R1+0x568] ;  /* 0x0005680001567983 */ /* 0x000ea20000100800 */
[----:B------:R-:W-:-:S03]  /*a890*/  @P1 IMAD.MOV.U32 R81, RZ, RZ, R87 ;  /* 0x000000ffff511224 */ /* 0x000fc600078e0057 */
[----:B------:R-:W2:Y:S04]  /*a8a0*/  LDL R87, [R1+0x564] ;  /* 0x0005640001577983 */ /* 0x000ea80000100800 */
[----:B------:R3:W2:Y:S02]  /*a8b0*/  @P1 LDG.E.U8 R245, desc[UR6][R80.64] ;  /* 0x0000000650f51981 */ /* 0x0006a4000c1e1100 */
[----:B---3--:R-:W-:Y:S02]  /*a8c0*/  @P1 IMAD.MOV.U32 R80, RZ, RZ, R82 ;  /* 0x000000ffff501224 */ /* 0x008fe400078e0052 */
[----:B------:R-:W3:Y:S01]  /*a8d0*/  LDL R82, [R1+0x560] ;  /* 0x0005600001527983 */ /* 0x000ee20000100800 */
[----:B------:R-:W-:-:S03]  /*a8e0*/  @P1 IMAD.MOV.U32 R81, RZ, RZ, R83 ;  /* 0x000000ffff511224 */ /* 0x000fc600078e0053 */
[----:B------:R-:W3:Y:S01]  /*a8f0*/  LDL R83, [R1+0x55c] ;  /* 0x00055c0001537983 */ /* 0x000ee20000100800 */
[C---:B------:R-:W-:Y:S02]  /*a900*/  ISETP.GT.AND P2, PT, R102.reuse, 0x35, PT ;  /* 0x000000356600780c */ /* 0x040fe40003f44270 */
[----:B------:R-:W-:Y:S01]  /*a910*/  ISETP.GT.AND P0, PT, R102, 0x36, PT ;  /* 0x000000366600780c */ /* 0x000fe20003f04270 */
[----:B------:R0:W3:Y:S10]  /*a920*/  @P1 LDG.E.U8 R244, desc[UR6][R80.64] ;  /* 0x0000000650f41981 */ /* 0x0000f4000c1e1100 */
[----:B0-----:R-:W-:-:S02]  /*a930*/  @P2 IMAD.MOV.U32 R80, RZ, RZ, R116 ;  /* 0x000000ffff502224 */ /* 0x001fc400078e0074 */
[----:B------:R-:W3:Y:S01]  /*a940*/  LDL R116, [R1+0x558] ;  /* 0x0005580001747983 */ /* 0x000ee20000100800 */
[----:B------:R-:W-:-:S03]  /*a950*/  @P2 IMAD.MOV.U32 R81, RZ, RZ, R117 ;  /* 0x000000ffff512224 */ /* 0x000fc600078e0075 */
[----:B------:R-:W3:Y:S04]  /*a960*/  LDL R117, [R1+0x554] ;  /* 0x0005540001757983 */ /* 0x000ee80000100800 */
[----:B------:R4:W3:Y:S02]  /*a970*/  @P2 LDG.E.U8 R243, desc[UR6][R80.64] ;  /* 0x0000000650f32981 */ /* 0x0008e4000c1e1100 */
[----:B----4-:R-:W-:Y:S02]  /*a980*/  @P2 IMAD.MOV.U32 R80, RZ, RZ, R92 ;  /* 0x000000ffff502224 */ /* 0x010fe400078e005c */
        /* <DEDUP_REMOVED lines=158> */
[----:B--2---:R-:W-:Y:S01]  /*b370*/  @P2 IMAD.MOV.U32 R80, RZ, RZ, R86 ;  /* 0x000000ffff502224 */ /* 0x004fe200078e0056 */
[----:B------:R-:W-:Y:S01]  /*b380*/  ISETP.GT.AND P0, PT, R102, 0x45, PT ;  /* 0x000000456600780c */ /* 0x000fe20003f04270 */
[----:B------:R-:W2:Y:S01]  /*b390*/  LDL R86, [R1+0x460] ;  /* 0x0004600001567983 */ /* 0x000ea20000100800 */
[----:B------:R-:W-:-:S03]  /*b3a0*/  @P2 IMAD.MOV.U32 R81, RZ, RZ, R87 ;  /* 0x000000ffff512224 */ /* 0x000fc600078e0057 */
[----:B------:R-:W2:Y:S04]  /*b3b0*/  LDL R87, [R1+0x45c] ;  /* 0x00045c0001577983 */ /* 0x000ea80000100800 */
[----:B------:R3:W2:Y:S02]  /*b3c0*/  @P2 LDG.E.U8 R199, desc[UR6][R80.64] ;  /* 0x0000000650c72981 */ /* 0x0006a4000c1e1100 */
[----:B---3--:R-:W-:Y:S02]  /*b3d0*/  @P2 IMAD.MOV.U32 R80, RZ, RZ, R82 ;  /* 0x000000ffff502224 */ /* 0x008fe400078e0052 */
[----:B------:R-:W3:Y:S01]  /*b3e0*/  LDL R82, [R1+0x468] ;  /* 0x0004680001527983 */ /* 0x000ee20000100800 */
[----:B------:R-:W-:-:S03]  /*b3f0*/  @P2 IMAD.MOV.U32 R81, RZ, RZ, R83 ;  /* 0x000000ffff512224 */ /* 0x000fc600078e0053 */
[----:B------:R-:W2:Y:S01]  /*b400*/  LDL R83, [R1+0x464] ;  /* 0x0004640001537983 */ /* 0x000ea20000100800 */
[----:B------:R-:W-:-:S03]  /*b410*/  ISETP.GT.AND P1, PT, R102, 0x46, PT ;  /* 0x000000466600780c */ /* 0x000fc60003f24270 */
[----:B------:R0:W2:Y:S02]  /*b420*/  @P2 LDG.E.U8 R197, desc[UR6][R80.64] ;  /* 0x0000000650c52981 */ /* 0x0000a4000c1e1100 */
[----:B0-----:R-:W-:Y:S02]  /*b430*/  @P0 IMAD.MOV.U32 R80, RZ, RZ, R116 ;  /* 0x000000ffff500224 */ /* 0x001fe400078e0074 */
[----:B------:R-:W2:Y:S01]  /*b440*/  LDL R116, [R1+0x458] ;  /* 0x0004580001747983 */ /* 0x000ea20000100800 */
[----:B------:R-:W-:-:S03]  /*b450*/  @P0 IMAD.MOV.U32 R81, RZ, RZ, R117 ;  /* 0x000000ffff510224 */ /* 0x000fc600078e0075 */
[----:B------:R-:W2:Y:S04]  /*b460*/  LDL R117, [R1+0x454] ;  /* 0x0004540001757983 */ /* 0x000ea80000100800 */
[----:B------:R4:W2:Y:S02]  /*b470*/  @P0 LDG.E.U8 R195, desc[UR6][R80.64] ;  /* 0x0000000650c30981 */ /* 0x0008a4000c1e1100 */
[----:B----4-:R-:W-:Y:S02]  /*b480*/  @P0 IMAD.MOV.U32 R80, RZ, RZ, R92 ;  /* 0x000000ffff500224 */ /* 0x010fe400078e005c */
[----:B------:R-:W4:Y:S01]  /*b490*/  LDL R92, [R1+0x450] ;  /* 0x00045000015c7983 */ /* 0x000f220000100800 */
[----:B-----5:R-:W-:-:S03]  /*b4a0*/  @P0 IMAD.MOV.U32 R81, RZ, RZ, R93 ;  /* 0x000000ffff510224 */ /* 0x020fc600078e005d */
[----:B------:R-:W5:Y:S04]  /*b4b0*/  LDL R93, [R1+0x44c] ;  /* 0x00044c00015d7983 */ /* 0x000f680000100800 */
[----:B------:R3:W5:Y:S02]  /*b4c0*/  @P0 LDG.E.U8 R193, desc[UR6][R80.64] ;  /* 0x0000000650c10981 */ /* 0x000764000c1e1100 */
[----:B---3--:R-:W-:Y:S02]  /*b4d0*/  @P1 IMAD.MOV.U32 R80, RZ, RZ, R82 ;  /* 0x000000ffff501224 */ /* 0x008fe400078e0052 */
[----:B------:R-:W3:Y:S01]  /*b4e0*/  LDL R82, [R1+0x448] ;  /* 0x0004480001527983 */ /* 0x000ee20000100800 */
[----:B--2---:R-:W-:-:S03]  /*b4f0*/  @P1 IMAD.MOV.U32 R81, RZ, RZ, R83 ;  /* 0x000000ffff511224 */ /* 0x004fc600078e0053 */
[----:B------:R-:W2:Y:S01]  /*b500*/  LDL R83, [R1+0x444] ;  /* 0x0004440001537983 */ /* 0x000ea20000100800 */
[----:B------:R-:W-:-:S03]  /*b510*/  ISETP.GT.AND P2, PT, R102, 0x47, PT ;  /* 0x000000476600780c */ /* 0x000fc60003f44270 */
[----:B------:R0:W2:Y:S01]  /*b520*/  @P1 LDG.E.U8 R191, desc[UR6][R80.64] ;  /* 0x0000000650bf1981 */ /* 0x0000a2000c1e1100 */
[----:B------:R-:W-:Y:S01]  /*b530*/  ISETP.GT.AND P0, PT, R102, 0x48, PT ;  /* 0x000000486600780c */ /* 0x000fe20003f04270 */
[----:B0-----:R-:W-:Y:S02]  /*b540*/  @P1 IMAD.MOV.U32 R80, RZ, RZ, R86 ;  /* 0x000000ffff501224 */ /* 0x001fe400078e0056 */
[----:B------:R-:W-:Y:S01]  /*b550*/  @P1 IMAD.MOV.U32 R81, RZ, RZ, R87 ;  /* 0x000000ffff511224 */ /* 0x000fe200078e0057 */
[----:B------:R-:W2:Y:S04]  /*b560*/  LDL R86, [R1+0x440] ;  /* 0x0004400001567983 */ /* 0x000ea80000100800 */
[----:B------:R0:W2:Y:S04]  /*b570*/  @P1 LDG.E.U8 R189, desc[UR6][R80.64] ;  /* 0x0000000650bd1981 */ /* 0x0000a8000c1e1100 */
[----:B------:R-:W2:Y:S01]  /*b580*/  LDL R87, [R1+0x43c] ;  /* 0x00043c0001577983 */ /* 0x000ea20000100800 */
[----:B0-----:R-:W-:-:S02]  /*b590*/  @P2 IMAD.MOV.U32 R80, RZ, RZ, R116 ;  /* 0x000000ffff502224 */ /* 0x001fc400078e0074 */
[----:B------:R-:W-:Y:S01]  /*b5a0*/  @P2 IMAD.MOV.U32 R81, RZ, RZ, R117 ;  /* 0x000000ffff512224 */ /* 0x000fe200078e0075 */
[----:B------:R-:W2:Y:S04]  /*b5b0*/  LDL R116, [R1+0x438] ;  /* 0x0004380001747983 */ /* 0x000ea80000100800 */
[----:B------:R4:W2:Y:S04]  /*b5c0*/  @P2 LDG.E.U8 R187, desc[UR6][R80.64] ;  /* 0x0000000650bb2981 */ /* 0x0008a8000c1e1100 */
[----:B------:R-:W2:Y:S01]  /*b5d0*/  LDL R117, [R1+0x434] ;  /* 0x0004340001757983 */ /* 0x000ea20000100800 */
[----:B----4-:R-:W-:-:S03]  /*b5e0*/  @P2 IMAD.MOV.U32 R80, RZ, RZ, R92 ;  /* 0x000000ffff502224 */ /* 0x010fc600078e005c */
        /* <DEDUP_REMOVED lines=9> */
[----:B------:R0:W5:Y:S01]  /*b680*/  @P0 LDG.E.U8 R183, desc[UR6][R80.64] ;  /* 0x0000000650b70981 */ /* 0x000162000c1e1100 */
[----:B------:R-:W-:Y:S01]  /*b690*/  ISETP.GT.AND P2, PT, R102, 0x4a, PT ;  /* 0x0000004a6600780c */ /* 0x000fe20003f44270 */
[----:B0-----:R-:W-:Y:S02]  /*b6a0*/  @P0 IMAD.MOV.U32 R80, RZ, RZ, R86 ;  /* 0x000000ffff500224 */ /* 0x001fe400078e0056 */
[----:B------:R-:W5:Y:S01]  /*b6b0*/  LDL R86, [R1+0x420] ;  /* 0x0004200001567983 */ /* 0x000f620000100800 */
[----:B------:R-:W-:-:S03]  /*b6c0*/  @P0 IMAD.MOV.U32 R81, RZ, RZ, R87 ;  /* 0x000000ffff510224 */ /* 0x000fc600078e0057 */
[----:B------:R-:W5:Y:S04]  /*b6d0*/  LDL R87, [R1+0x41c] ;  /* 0x00041c0001577983 */ /* 0x000f680000100800 */
[----:B------:R0:W5:Y:S02]  /*b6e0*/  @P0 LDG.E.U8 R181, desc[UR6][R80.64] ;  /* 0x0000000650b50981 */ /* 0x000164000c1e1100 */
[----:B0-----:R-:W-:Y:S02]  /*b6f0*/  @P1 IMAD.MOV.U32 R80, RZ, RZ, R116 ;  /* 0x000000ffff501224 */ /* 0x001fe400078e0074 */
[----:B------:R-:W-:Y:S01]  /*b700*/  @P1 IMAD.MOV.U32 R81, RZ, RZ, R117 ;  /* 0x000000ffff511224 */ /* 0x000fe200078e0075 */
[----:B------:R-:W5:Y:S04]  /*b710*/  LDL R116, [R1+0x418] ;  /* 0x0004180001747983 */ /* 0x000f680000100800 */
[----:B------:R-:W5:Y:S04]  /*b720*/  LDL R117, [R1+0x414] ;  /* 0x0004140001757983 */ /* 0x000f680000100800 */
[----:B------:R3:W5:Y:S02]  /*b730*/  @P1 LDG.E.U8 R179, desc[UR6][R80.64] ;  /* 0x0000000650b31981 */ /* 0x000764000c1e1100 */
[----:B---3--:R-:W-:-:S02]  /*b740*/  @P1 IMAD.MOV.U32 R80, RZ, RZ, R82 ;  /* 0x000000ffff501224 */ /* 0x008fc400078e0052 */
[----:B------:R-:W3:Y:S01]  /*b750*/  LDL R82, [R1+0x410] ;  /* 0x0004100001527983 */ /* 0x000ee20000100800 */
[----:B--2---:R-:W-:-:S03]  /*b760*/  @P1 IMAD.MOV.U32 R81, RZ, RZ, R83 ;  /* 0x000000ffff511224 */ /* 0x004fc600078e0053 */
[----:B------:R-:W2:Y:S04]  /*b770*/  LDL R83, [R1+0x40c] ;  /* 0x00040c0001537983 */ /* 0x000ea80000100800 */
[----:B------:R4:W2:Y:S02]  /*b780*/  @P1 LDG.E.U8 R177, desc[UR6][R80.64] ;  /* 0x0000000650b11981 */ /* 0x0008a4000c1e1100 */
[----:B----4-:R-:W-:Y:S02]  /*b790*/  @P2 IMAD.MOV.U32 R80, RZ, RZ, R92 ;  /* 0x000000ffff502224 */ /* 0x010fe400078e005c */
[----:B-----5:R-:W-:Y:S01]  /*b7a0*/  @P2 IMAD.MOV.U32 R81, RZ, RZ, R93 ;  /* 0x000000ffff512224 */ /* 0x020fe200078e005d */
[----:B------:R-:W4:Y:S04]  /*b7b0*/  LDL R92, [R1+0x408] ;  /* 0x00040800015c7983 */ /* 0x000f280000100800 */
[----:B------:R-:W5:Y:S01]  /*b7c0*/  LDL R93, [R1+0x404] ;  /* 0x00040400015d7983 */ /* 0x000f620000100800 */
[----:B------:R-:W-:-:S03]  /*b7d0*/  ISETP.GT.AND P0, PT, R102, 0x4b, PT ;  /* 0x0000004b6600780c */ /* 0x000fc60003f04270 */
[----:B------:R0:W5:Y:S01]  /*b7e0*/  @P2 LDG.E.U8 R175, desc[UR6][R80.64] ;  /* 0x0000000650af2981 */ /* 0x000162000c1e1100 */
[----:B------:R-:W-:Y:S01]  /*b7f0*/  ISETP.GT.AND P1, PT, R102, 0x4c, PT ;  /* 0x0000004c6600780c */ /* 0x000fe20003f24270 */
[----:B0-----:R-:W-:Y:S02]  /*b800*/  @P2 IMAD.MOV.U32 R80, RZ, RZ, R86 ;  /* 0x000000ffff502224 */ /* 0x001fe400078e0056 */
[----:B------:R-:W-:Y:S01]  /*b810*/  @P2 IMAD.MOV.U32 R81, RZ, RZ, R87 ;  /* 0x000000ffff512224 */ /* 0x000fe200078e0057 */
[----:B------:R-:W5:Y:S04]  /*b820*/  LDL R86, [R1+0x400] ;  /* 0x0004000001567983 */ /* 0x000f680000100800 */
[----:B------:R-:W5:Y:S04]  /*b830*/  LDL R87, [R1+0x3fc] ;  /* 0x0003fc0001577983 */ /* 0x000f680000100800 */
[----:B------:R0:W5:Y:S02]  /*b840*/  @P2 LDG.E.U8 R173, desc[UR6][R80.64] ;  /* 0x0000000650ad2981 */ /* 0x000164000c1e1100 */
[----:B0-----:R-:W-:-:S02]  /*b850*/  @P0 IMAD.MOV.U32 R80, RZ, RZ, R116 ;  /* 0x000000ffff500224 */ /* 0x001fc400078e0074 */
[----:B------:R-:W-:Y:S01]  /*b860*/  @P0 IMAD.MOV.U32 R81, RZ, RZ, R117 ;  /* 0x000000ffff510224 */ /* 0x000fe200078e0075 */
[----:B------:R-:W5:Y:S04]  /*b870*/  LDL R116, [R1+0x3f0] ;  /* 0x0003f00001747983 */ /* 0x000f680000100800 */
[----:B------:R3:W5:Y:S04]  /*b880*/  @P0 LDG.E.U8 R171, desc[UR6][R80.64] ;  /* 0x0000000650ab0981 */ /* 0x000768000c1e1100 */
[----:B------:R-:W5:Y:S01]  /*b890*/  LDL R117, [R1+0x3e8] ;  /* 0x0003e80001757983 */ /* 0x000f620000100800 */
[----:B---3--:R-:W-:-:S03]  /*b8a0*/  @P0 IMAD.MOV.U32 R80, RZ, RZ, R82 ;  /* 0x000000ffff500224 */ /* 0x008fc600078e0052 */
[----:B------:R-:W3:Y:S01]  /*b8b0*/  LDL R82, [R1+0x3f8] ;  /* 0x0003f80001527983 */ /* 0x000ee20000100800 */
[----:B--2---:R-:W-:-:S03]  /*b8c0*/  @P0 IMAD.MOV.U32 R81, RZ, RZ, R83 ;  /* 0x000000ffff510224 */ /* 0x004fc600078e0053 */
[----:B------:R-:W3:Y:S04]  /*b8d0*/  LDL R83, [R1+0x3f4] ;  /* 0x0003f40001537983 */ /* 0x000ee80000100800 */
[----:B------:R4:W2:Y:S02]  /*b8e0*/  @P0 LDG.E.U8 R169, desc[UR6][R80.64] ;  /* 0x0000000650a90981 */ /* 0x0008a4000c1e1100 */
[----:B----4-:R-:W-:Y:S02]  /*b8f0*/  @P1 IMAD.MOV.U32 R80, RZ, RZ, R92 ;  /* 0x000000ffff501224 */ /* 0x010fe400078e005c */
[----:B------:R-:W4:Y:S01]  /*b900*/  LDL R92, [R1+0x3e4] ;  /* 0x0003e400015c7983 */ /* 0x000f220000100800 */
[----:B-----5:R-:W-:-:S03]  /*b910*/  @P1 IMAD.MOV.U32 R81, RZ, RZ, R93 ;  /* 0x000000ffff511224 */ /* 0x020fc600078e005d */
[----:B------:R-:W5:Y:S01]  /*b920*/  LDL R93, [R1+0x3e0] ;  /* 0x0003e000015d7983 */ /* 0x000f620000100800 */
[----:B------:R-:W-:-:S03]  /*b930*/  ISETP.GT.AND P2, PT, R102, 0x4d, PT ;  /* 0x0000004d6600780c */ /* 0x000fc60003f44270 */
[----:B------:R0:W2:Y:S01]  /*b940*/  @P1 LDG.E.U8 R89, desc[UR6][R80.64] ;  /* 0x0000000650591981 */ /* 0x0000a2000c1e1100 */
[----:B------:R-:W-:Y:S01]  /*b950*/  ISETP.GT.AND P0, PT, R102, 0x4e, PT ;  /* 0x0000004e6600780c */ /* 0x000fe20003f04270 */
[----:B0-----:R-:W-:Y:S02]  /*b960*/  @P1 IMAD.MOV.U32 R80, RZ, RZ, R86 ;  /* 0x000000ffff501224 */ /* 0x001fe400078e0056 */
[----:B------:R-:W2:Y:S01]  /*b970*/  LDL R86, [R1+0x3dc] ;  /* 0x0003dc0001567983 */ /* 0x000ea20000100800 */
[----:B------:R-:W-:-:S03]  /*b980*/  @P1 IMAD.MOV.U32 R81, RZ, RZ, R87 ;  /* 0x000000ffff511224 */ /* 0x000fc600078e0057 */
[----:B------:R-:W2:Y:S04]  /*b990*/  LDL R87, [R1+0x3d8] ;  /* 0x0003d80001577983 */ /* 0x000ea80000100800 */
[----:B------:R0:W2:Y:S02]  /*b9a0*/  @P1 LDG.E.U8 R137, desc[UR6][R80.64] ;  /* 0x0000000650891981 */ /* 0x0000a4000c1e1100 */
[----:B0-----:R-:W-:Y:S02]  /*b9b0*/  PRMT R81, RZ, 0x7610, R81 ;  /* 0x00007610ff517816 */ /* 0x001fe40000000051 */
[----:B---3--:R0:W3:Y:S02]  /*b9c0*/  @P2 LDG.E.U8 R136, desc[UR6][R82.64] ;  /* 0x0000000652882981 */ /* 0x0080e4000c1e1100 */
[----:B0-----:R-:W-:-:S02]  /*b9d0*/  @P2 IMAD.MOV.U32 R82, RZ, RZ, R116 ;  /* 0x000000ffff522224 */ /* 0x001fc400078e0074 */
[----:B------:R-:W-:Y:S01]  /*b9e0*/  @P2 IMAD.MOV.U32 R83, RZ, RZ, R117 ;  /* 0x000000ffff532224 */ /* 0x000fe200078e0075 */
[----:B------:R-:W3:Y:S04]  /*b9f0*/  LDL R116, [R1+0x3cc] ;  /* 0x0003cc0001747983 */ /* 0x000ee80000100800 */
[----:B------:R-:W3:Y:S04]  /*ba00*/  LDL R117, [R1+0x3c8] ;  /* 0x0003c80001757983 */ /* 0x000ee80000100800 */
[----:B------:R4:W3:Y:S02]  /*ba10*/  @P2 LDG.E.U8 R81, desc[UR6][R82.64] ;  /* 0x0000000652512981 */ /* 0x0008e4000c1e1100 */
[----:B----4-:R-:W-:-:S02]  /*ba20*/  @P0 IMAD.MOV.U32 R82, RZ, RZ, R92 ;  /* 0x000000ffff520224 */ /* 0x010fc400078e005c */
[----:B-----5:R-:W-:Y:S01]  /*ba30*/  @P0 IMAD.MOV.U32 R83, RZ, RZ, R93 ;  /* 0x000000ffff530224 */ /* 0x020fe200078e005d */
[----:B------:R-:W4:Y:S04]  /*ba40*/  LDL R92, [R1+0x3c4] ;  /* 0x0003c400015c7983 */ /* 0x000f280000100800 */
[----:B------:R-:W5:Y:S01]  /*ba50*/  LDL R93, [R1+0x3c0] ;  /* 0x0003c000015d7983 */ /* 0x000f620000100800 */
[----:B------:R-:W-:-:S03]  /*ba60*/  ISETP.GT.AND P1, PT, R102, 0x4f, PT ;  /* 0x0000004f6600780c */ /* 0x000fc60003f24270 */
[----:B------:R2:W5:Y:S01]  /*ba70*/  @P0 LDG.E.U8 R101, desc[UR6][R82.64] ;  /* 0x0000000652650981 */ /* 0x000562000c1e1100 */
[----:B------:R-:W-:Y:S01]  /*ba80*/  ISETP.GT.AND P2, PT, R102, 0x50, PT ;  /* 0x000000506600780c */ /* 0x000fe20003f44270 */
[----:B--2---:R-:W-:Y:S02]  /*ba90*/  @P0 IMAD.MOV.U32 R82, RZ, RZ, R86 ;  /* 0x000000ffff520224 */ /* 0x004fe400078e0056 */
[----:B------:R-:W-:Y:S01]  /*baa0*/  @P0 IMAD.MOV.U32 R83, RZ, RZ, R87 ;  /* 0x000000ffff530224 */ /* 0x000fe200078e0057 */
[----:B------:R-:W2:Y:S04]  /*bab0*/  LDL R86, [R1+0x3bc] ;  /* 0x0003bc0001567983 */ /* 0x000ea80000100800 */
[----:B------:R-:W2:Y:S04]  /*bac0*/  LDL R87, [R1+0x3b8] ;  /* 0x0003b80001577983 */ /* 0x000ea80000100800 */
[----:B------:R0:W2:Y:S02]  /*bad0*/  @P0 LDG.E.U8 R135, desc[UR6][R82.64] ;  /* 0x0000000652870981 */ /* 0x0000a4000c1e1100 */
[----:B0-----:R-:W-:-:S02]  /*bae0*/  @P1 IMAD.MOV.U32 R82, RZ, RZ, R142 ;  /* 0x000000ffff521224 */ /* 0x001fc400078e008e */
[----:B------:R-:W-:Y:S01]  /*baf0*/  @P1 IMAD.MOV.U32 R83, RZ, RZ, R143 ;  /* 0x000000ffff531224 */ /* 0x000fe200078e008f */
[----:B------:R-:W2:Y:S04]  /*bb00*/  LDL R142, [R1+0x3b4] ;  /* 0x0003b400018e7983 */ /* 0x000ea80000100800 */
[----:B------:R3:W2:Y:S04]  /*bb10*/  @P1 LDG.E.U8 R134, desc[UR6][R82.64] ;  /* 0x0000000652861981 */ /* 0x0006a8000c1e1100 */
[----:B------:R-:W2:Y:S01]  /*bb20*/  LDL R143, [R1+0x3b0] ;  /* 0x0003b000018f7983 */ /* 0x000ea20000100800 */
[----:B---3--:R-:W-:Y:S01]  /*bb30*/  @P1 IMAD.MOV.U32 R82, RZ, RZ, R116 ;  /* 0x000000ffff521224 */ /* 0x008fe200078e0074 */
[----:B------:R-:W-:-:S02]  /*bb40*/  ISETP.GT.AND P0, PT, R102, 0x51, PT ;  /* 0x000000516600780c */ /* 0x000fc40003f04270 */
        /* <DEDUP_REMOVED lines=8> */
[----:B------:R2:W3:Y:S02]  /*bbd0*/  @P2 LDG.E.U8 R90, desc[UR6][R82.64] ;  /* 0x00000006525a2981 */ /* 0x0004e4000c1e1100 */
[----:B--2---:R-:W-:Y:S02]  /*bbe0*/  @P2 IMAD.MOV.U32 R82, RZ, RZ, R86 ;  /* 0x000000ffff522224 */ /* 0x004fe400078e0056 */
[----:B------:R-:W2:Y:S01]  /*bbf0*/  LDL R86, [R1+0x3a4] ;  /* 0x0003a40001567983 */ /* 0x000ea20000100800 */
[----:B------:R-:W-:-:S03]  /*bc00*/  @P2 IMAD.MOV.U32 R83, RZ, RZ, R87 ;  /* 0x000000ffff532224 */ /* 0x000fc600078e0057 */
[----:B------:R-:W3:Y:S04]  /*bc10*/  LDL R87, [R1+0x3a0] ;  /* 0x0003a00001577983 */ /* 0x000ee80000100800 */
[----:B------:R0:W3:Y:S02]  /*bc20*/  @P2 LDG.E.U8 R133, desc[UR6][R82.64] ;  /* 0x0000000652852981 */ /* 0x0000e4000c1e1100 */
[----:B0-----:R-:W-:Y:S02]  /*bc30*/  @P0 IMAD.MOV.U32 R82, RZ, RZ, R142 ;  /* 0x000000ffff520224 */ /* 0x001fe400078e008e */
[----:B------:R-:W3:Y:S01]  /*bc40*/  LDL R142, [R1+0x394] ;  /* 0x00039400018e7983 */ /* 0x000ee20000100800 */
[----:B------:R-:W-:-:S03]  /*bc50*/  @P0 IMAD.MOV.U32 R83, RZ, RZ, R143 ;  /* 0x000000ffff530224 */ /* 0x000fc600078e008f */
[----:B------:R-:W3:Y:S04]  /*bc60*/  LDL R143, [R1+0x390] ;  /* 0x00039000018f7983 */ /* 0x000ee80000100800 */
[----:B------:R4:W3:Y:S02]  /*bc70*/  @P0 LDG.E.U8 R132, desc[UR6][R82.64] ;  /* 0x0000000652840981 */ /* 0x0008e4000c1e1100 */
[----:B----4-:R-:W-:Y:S02]  /*bc80*/  @P0 IMAD.MOV.U32 R82, RZ, RZ, R92 ;  /* 0x000000ffff520224 */ /* 0x010fe400078e005c */
[----:B------:R-:W4:Y:S01]  /*bc90*/  LDL R92, [R1+0x38c] ;  /* 0x00038c00015c7983 */ /* 0x000f220000100800 */
[----:B-----5:R-:W-:-:S03]  /*bca0*/  @P0 IMAD.MOV.U32 R83, RZ, RZ, R93 ;  /* 0x000000ffff530224 */ /* 0x020fc600078e005d */
[----:B------:R-:W5:Y:S01]  /*bcb0*/  LDL R93, [R1+0x388] ;  /* 0x00038800015d7983 */ /* 0x000f620000100800 */
[C---:B------:R-:W-:Y:S02]  /*bcc0*/  ISETP.GT.AND P1, PT, R102.reuse, 0x52, PT ;  /* 0x000000526600780c */ /* 0x040fe40003f24270 */
[----:B------:R-:W-:Y:S01]  /*bcd0*/  ISETP.GT.AND P2, PT, R102, 0x53, PT ;  /* 0x000000536600780c */ /* 0x000fe20003f44270 */
[----:B------:R2:W5:Y:S10]  /*bce0*/  @P0 LDG.E.U8 R78, desc[UR6][R82.64] ;  /* 0x00000006524e0981 */ /* 0x000574000c1e1100 */
[----:B--2---:R-:W-:-:S02]  /*bcf0*/  @P1 IMAD.MOV.U32 R82, RZ, RZ, R86 ;  /* 0x000000ffff521224 */ /* 0x004fc400078e0056 */
[----:B------:R-:W2:Y:S01]  /*bd00*/  LDL R86, [R1+0x384] ;  /* 0x0003840001567983 */ /* 0x000ea20000100800 */
[----:B---3--:R-:W-:-:S03]  /*bd10*/  @P1 IMAD.MOV.U32 R83, RZ, RZ, R87 ;  /* 0x000000ffff531224 */ /* 0x008fc600078e0057 */
[----:B------:R-:W3:Y:S04]  /*bd20*/  LDL R87, [R1+0x380] ;  /* 0x0003800001577983 */ /* 0x000ee80000100800 */
[----:B------:R0:W3:Y:S02]  /*bd30*/  @P1 LDG.E.U8 R99, desc[UR6][R82.64] ;  /* 0x0000000652631981 */ /* 0x0000e4000c1e1100 */
[----:B0-----:R-:W-:Y:S02]  /*bd40*/  @P1 IMAD.MOV.U32 R82, RZ, RZ, R116 ;  /* 0x000000ffff521224 */ /* 0x001fe400078e0074 */
[----:B------:R-:W-:Y:S01]  /*bd50*/  @P1 IMAD.MOV.U32 R83, RZ, RZ, R117 ;  /* 0x000000ffff531224 */ /* 0x000fe200078e0075 */
[----:B------:R-:W3:Y:S04]  /*bd60*/  LDL R116, [R1+0x37c] ;  /* 0x00037c0001747983 */ /* 0x000ee80000100800 */
[----:B------:R0:W3:Y:S04]  /*bd70*/  @P1 LDG.E.U8 R131, desc[UR6][R82.64] ;  /* 0x0000000652831981 */ /* 0x0000e8000c1e1100 */
[----:B------:R-:W3:Y:S01]  /*bd80*/  LDL R117, [R1+0x378] ;  /* 0x0003780001757983 */ /* 0x000ee20000100800 */
[----:B0-----:R-:W-:-:S02]  /*bd90*/  @P2 IMAD.MOV.U32 R82, RZ, RZ, R142 ;  /* 0x000000ffff522224 */ /* 0x001fc400078e008e */
[----:B------:R-:W-:Y:S01]  /*bda0*/  @P2 IMAD.MOV.U32 R83, RZ, RZ, R143 ;  /* 0x000000ffff532224 */ /* 0x000fe200078e008f */
[C---:B------:R-:W-:Y:S01]  /*bdb0*/  ISETP.GT.AND P0, PT, R102.reuse, 0x54, PT ;  /* 0x000000546600780c */ /* 0x040fe20003f04270 */
[----:B------:R-:W3:Y:S04]  /*bdc0*/  LDL R143, [R1+0x360] ;  /* 0x00036000018f7983 */ /* 0x000ee80000100800 */
[----:B------:R4:W3:Y:S01]  /*bdd0*/  @P2 LDG.E.U8 R130, desc[UR6][R82.64] ;  /* 0x0000000652822981 */ /* 0x0008e2000c1e1100 */
[----:B------:R-:W-:-:S03]  /*bde0*/  ISETP.GT.AND P1, PT, R102, 0x55, PT ;  /* 0x000000556600780c */ /* 0x000fc60003f24270 */
[----:B------:R-:W3:Y:S01]  /*bdf0*/  LDL R142, [R1+0x364] ;  /* 0x00036400018e7983 */ /* 0x000ee20000100800 */
[----:B----4-:R-:W-:-:S03]  /*be00*/  @P2 IMAD.MOV.U32 R82, RZ, RZ, R92 ;  /* 0x000000ffff522224 */ /* 0x010fc600078e005c */
[----:B------:R-:W4:Y:S01]  /*be10*/  LDL R92, [R1+0x374] ;  /* 0x00037400015c7983 */ /* 0x000f220000100800 */
[----:B-----5:R-:W-:-:S03]  /*be20*/  @P2 IMAD.MOV.U32 R83, RZ, RZ, R93 ;  /* 0x000000ffff532224 */ /* 0x020fc600078e005d */
[----:B------:R-:W5:Y:S04]  /*be30*/  LDL R93, [R1+0x370] ;  /* 0x00037000015d7983 */ /* 0x000f680000100800 */
[----:B------:R2:W5:Y:S02]  /*be40*/  @P2 LDG.E.U8 R98, desc[UR6][R82.64] ;  /* 0x0000000652622981 */ /* 0x000564000c1e1100 */
[----:B--2---:R-:W-:Y:S02]  /*be50*/  @P0 IMAD.MOV.U32 R82, RZ, RZ, R86 ;  /* 0x000000ffff520224 */ /* 0x004fe400078e0056 */
[----:B------:R-:W2:Y:S01]  /*be60*/  LDL R86, [R1+0x36c] ;  /* 0x00036c0001567983 */ /* 0x000ea20000100800 */
[----:B---3--:R-:W-:-:S03]  /*be70*/  @P0 IMAD.MOV.U32 R83, RZ, RZ, R87 ;  /* 0x000000ffff530224 */ /* 0x008fc600078e0057 */
        /* <DEDUP_REMOVED lines=11> */
[----:B------:R-:W-:-:S03]  /*bf30*/  ISETP.GT.AND P2, PT, R102, 0x56, PT ;  /* 0x000000566600780c */ /* 0x000fc60003f44270 */
[----:B------:R2:W5:Y:S01]  /*bf40*/  @P1 LDG.E.U8 R128, desc[UR6][R82.64] ;  /* 0x0000000652801981 */ /* 0x000562000c1e1100 */
[----:B------:R-:W-:Y:S01]  /*bf50*/  ISETP.GT.AND P0, PT, R102, 0x57, PT ;  /* 0x000000576600780c */ /* 0x000fe20003f04270 */
[----:B--2---:R-:W-:Y:S02]  /*bf60*/  @P1 IMAD.MOV.U32 R82, RZ, RZ, R86 ;  /* 0x000000ffff521224 */ /* 0x004fe400078e0056 */
[----:B------:R-:W2:Y:S01]  /*bf70*/  LDL R86, [R1+0x34c] ;  /* 0x00034c0001567983 */ /* 0x000ea20000100800 */
[----:B---3--:R-:W-:-:S03]  /*bf80*/  @P1 IMAD.MOV.U32 R83, RZ, RZ, R87 ;  /* 0x000000ffff531224 */ /* 0x008fc600078e0057 */
[----:B------:R-:W2:Y:S04]  /*bf90*/  LDL R87, [R1+0x348] ;  /* 0x0003480001577983 */ /* 0x000ea80000100800 */
        /* <DEDUP_REMOVED lines=8> */
[----:B------:R-:W3:Y:S04]  /*c020*/  LDL R116, [R1+0x33c] ;  /* 0x00033c0001747983 */ /* 0x000ee80000100800 */
[----:B------:R4:W3:Y:S04]  /*c030*/  @P2 LDG.E.U8 R127, desc[UR6][R82.64] ;  /* 0x00000006527f2981 */ /* 0x0008e8000c1e1100 */
[----:B------:R-:W3:Y:S01]  /*c040*/  LDL R117, [R1+0x338] ;  /* 0x0003380001757983 */ /* 0x000ee20000100800 */
[----:B----4-:R-:W-:-:S03]  /*c050*/  @P0 IMAD.MOV.U32 R82, RZ, RZ, R92 ;  /* 0x000000ffff520224 */ /* 0x010fc600078e005c */
[----:B------:R-:W4:Y:S01]  /*c060*/  LDL R92, [R1+0x334] ;  /* 0x00033400015c7983 */ /* 0x000f220000100800 */
[----:B-----5:R-:W-:-:S03]  /*c070*/  @P0 IMAD.MOV.U32 R83, RZ, RZ, R93 ;  /* 0x000000ffff530224 */ /* 0x020fc600078e005d */
[----:B------:R-:W4:Y:S01]  /*c080*/  LDL R93, [R1+0x330] ;  /* 0x00033000015d7983 */ /* 0x000f220000100800 */
[C---:B------:R-:W-:Y:S02]  /*c090*/  ISETP.GT.AND P2, PT, R102.reuse, 0x59, PT ;  /* 0x000000596600780c */ /* 0x040fe40003f44270 */
[----:B------:R-:W-:Y:S01]  /*c0a0*/  ISETP.GT.AND P1, PT, R102, 0x58, PT ;  /* 0x000000586600780c */ /* 0x000fe20003f24270 */
[----:B------:R0:W5:Y:S04]  /*c0b0*/  @P0 LDG.E.U8 R126, desc[UR6][R82.64] ;  /* 0x00000006527e0981 */ /* 0x000168000c1e1100 */
[----:B--2---:R3:W2:Y:S06]  /*c0c0*/  @P0 LDG.E.U8 R96, desc[UR6][R86.64] ;  /* 0x0000000656600981 */ /* 0x0046ac000c1e1100 */
[----:B----4-:R-:W4:Y:S04]  /*c0d0*/  @P2 LDG.E.U8 R124, desc[UR6][R92.64] ;  /* 0x000000065c7c2981 */ /* 0x010f28000c1e1100 */
[----:B------:R-:W5:Y:S04]  /*c0e0*/  LDL R92, [R1+0x328] ;  /* 0x00032800015c7983 */ /* 0x000f680000100800 */
[----:B------:R-:W5:Y:S01]  /*c0f0*/  LDL R93, [R1+0x32c] ;  /* 0x00032c00015d7983 */ /* 0x000f620000100800 */
[----:B0-----:R-:W-:Y:S01]  /*c100*/  PRMT R82, RZ, 0x7610, R82 ;  /* 0x00007610ff527816 */ /* 0x001fe20000000052 */
[----:B---3--:R-:W-:-:S02]  /*c110*/  @P1 IMAD.MOV.U32 R86, RZ, RZ, R142 ;  /* 0x000000ffff561224 */ /* 0x008fc400078e008e */
[----:B------:R-:W-:Y:S01]  /*c120*/  @P1 IMAD.MOV.U32 R87, RZ, RZ, R143 ;  /* 0x000000ffff571224 */ /* 0x000fe200078e008f */
[----:B------:R-:W3:Y:S04]  /*c130*/  LDL R142, [R1+0x31c] ;  /* 0x00031c00018e7983 */ /* 0x000ee80000100800 */
[----:B------:R0:W2:Y:S04]  /*c140*/  @P1 LDG.E.U8 R82, desc[UR6][R86.64] ;  /* 0x0000000656521981 */ /* 0x0000a8000c1e1100 */
[----:B------:R-:W4:Y:S01]  /*c150*/  LDL R143, [R1+0x318] ;  /* 0x00031800018f7983 */ /* 0x000f220000100800 */
[----:B0-----:R-:W-:-:S02]  /*c160*/  @P1 IMAD.MOV.U32 R86, RZ, RZ, R116 ;  /* 0x000000ffff561224 */ /* 0x001fc400078e0074 */
[----:B------:R-:W-:Y:S01]  /*c170*/  @P1 IMAD.MOV.U32 R87, RZ, RZ, R117 ;  /* 0x000000ffff571224 */ /* 0x000fe200078e0075 */
[----:B------:R-:W2:Y:S04]  /*c180*/  LDL R116, [R1+0x314] ;  /* 0x0003140001747983 */ /* 0x000ea80000100800 */
[----:B------:R0:W2:Y:S04]  /*c190*/  @P1 LDG.E.U8 R125, desc[UR6][R86.64] ;  /* 0x00000006567d1981 */ /* 0x0000a8000c1e1100 */
[----:B------:R-:W2:Y:S01]  /*c1a0*/  LDL R117, [R1+0x310] ;  /* 0x0003100001757983 */ /* 0x000ea20000100800 */
[----:B0-----:R-:W-:-:S02]  /*c1b0*/  PRMT R86, RZ, 0x7610, R86 ;  /* 0x00007610ff567816 */ /* 0x001fc40000000056 */
[----:B-----5:R-:W-:-:S04]  /*c1c0*/  @P2 LOP3.LUT R93, R93, R92, RZ, 0x3c, !PT ;  /* 0x0000005c5d5d2212 */ /* 0x020fc800078e3cff */
[----:B------:R-:W-:-:S04]  /*c1d0*/  @P2 LOP3.LUT R92, R93, R92, RZ, 0x3c, !PT ;  /* 0x0000005c5d5c2212 */ /* 0x000fc800078e3cff */
[----:B------:R-:W-:-:S05]  /*c1e0*/  @P2 LOP3.LUT R93, R93, R92, RZ, 0x3c, !PT ;  /* 0x0000005c5d5d2212 */ /* 0x000fca00078e3cff */
[----:B------:R0:W5:Y:S04]  /*c1f0*/  @P2 LDG.E.U8 R86, desc[UR6][R92.64] ;  /* 0x000000065c562981 */ /* 0x000168000c1e1100 */
[----:B------:R-:W0:Y:S04]  /*c200*/  LDL R92, [R1+0x320] ;  /* 0x00032000015c7983 */ /* 0x000e280000100800 */
[----:B------:R-:W0:Y:S01]  /*c210*/  LDL R93, [R1+0x324] ;  /* 0x00032400015d7983 */ /* 0x000e220000100800 */
[C---:B------:R-:W-:Y:S02]  /*c220*/  ISETP.GT.AND P0, PT, R102.reuse, 0x5a, PT ;  /* 0x0000005a6600780c */ /* 0x040fe40003f04270 */
[----:B------:R-:W-:-:S11]  /*c230*/  ISETP.GT.AND P1, PT, R102, 0x5b, PT ;  /* 0x0000005b6600780c */ /* 0x000fd60003f24270 */
[----:B0-----:R-:W-:-:S04]  /*c240*/  @P0 LOP3.LUT R93, R93, R92, RZ, 0x3c, !PT ;  /* 0x0000005c5d5d0212 */ /* 0x001fc800078e3cff */
[----:B------:R-:W-:-:S04]  /*c250*/  @P0 LOP3.LUT R92, R93, R92, RZ, 0x3c, !PT ;  /* 0x0000005c5d5c0212 */ /* 0x000fc800078e3cff */
[----:B------:R-:W-:-:S05]  /*c260*/  @P0 LOP3.LUT R93, R93, R92, RZ, 0x3c, !PT ;  /* 0x0000005c5d5d0212 */ /* 0x000fca00078e3cff */
[----:B------:R3:W5:Y:S02]  /*c270*/  @P0 LDG.E.U8 R95, desc[UR6][R92.64] ;  /* 0x000000065c5f0981 */ /* 0x000764000c1e1100 */
[----:B---3--:R-:W-:Y:S02]  /*c280*/  @P0 IMAD.MOV.U32 R92, RZ, RZ, R142 ;  /* 0x000000ffff5c0224 */ /* 0x008fe400078e008e */
[----:B----4-:R-:W-:Y:S01]  /*c290*/  @P0 IMAD.MOV.U32 R93, RZ, RZ, R143 ;  /* 0x000000ffff5d0224 */ /* 0x010fe200078e008f */
[----:B------:R-:W-:Y:S01]  /*c2a0*/  ISETP.GT.AND P2, PT, R102, 0x5c, PT ;  /* 0x0000005c6600780c */ /* 0x000fe20003f44270 */
[----:B------:R-:W3:Y:S04]  /*c2b0*/  LDL R143, [R1+0x2f0] ;  /* 0x0002f000018f7983 */ /* 0x000ee80000100800 */
[----:B------:R2:W4:Y:S01]  /*c2c0*/  @P0 LDG.E.U8 R123, desc[UR6][R92.64] ;  /* 0x000000065c7b0981 */ /* 0x000522000c1e1100 */
[----:B------:R-:W-:-:S02]  /*c2d0*/  PRMT R83, RZ, 0x7610, R83 ;  /* 0x00007610ff537816 */ /* 0x000fc40000000053 */
[----:B------:R-:W-:Y:S01]  /*c2e0*/  PRMT R87, RZ, 0x7610, R87 ;  /* 0x00007610ff577816 */ /* 0x000fe20000000057 */
[----:B------:R-:W5:Y:S01]  /*c2f0*/  LDL R142, [R1+0x2f4] ;  /* 0x0002f400018e7983 */ /* 0x000f620000100800 */
[----:B--2---:R-:W-:Y:S02]  /*c300*/  @P1 IMAD.MOV.U32 R92, RZ, RZ, R116 ;  /* 0x000000ffff5c1224 */ /* 0x004fe400078e0074 */
[----:B------:R-:W-:Y:S01]  /*c310*/  @P1 IMAD.MOV.U32 R93, RZ, RZ, R117 ;  /* 0x000000ffff5d1224 */ /* 0x000fe200078e0075 */
[----:B------:R-:W2:Y:S04]  /*c320*/  LDL R116, [R1+0x2ec] ;  /* 0x0002ec0001747983 */ /* 0x000ea80000100800 */
[----:B------:R0:W4:Y:S04]  /*c330*/  @P1 LDG.E.U8 R122, desc[UR6][R92.64] ;  /* 0x000000065c7a1981 */ /* 0x000128000c1e1100 */
[----:B------:R-:W2:Y:S04]  /*c340*/  LDL R117, [R1+0x2e8] ;  /* 0x0002e80001757983 */ /* 0x000ea80000100800 */
[----:B------:R-:W0:Y:S04]  /*c350*/  LDL R92, [R1+0x308] ;  /* 0x00030800015c7983 */ /* 0x000e280000100800 */
[----:B------:R-:W0:Y:S02]  /*c360*/  LDL R93, [R1+0x30c] ;  /* 0x00030c00015d7983 */ /* 0x000e240000100800 */
[----:B0-----:R-:W-:-:S04]  /*c370*/  @P1 LOP3.LUT R93, R93, R92, RZ, 0x3c, !PT ;  /* 0x0000005c5d5d1212 */ /* 0x001fc800078e3cff */
[----:B------:R-:W-:-:S04]  /*c380*/  @P1 LOP3.LUT R92, R93, R92, RZ, 0x3c, !PT ;  /* 0x0000005c5d5c1212 */ /* 0x000fc800078e3cff */
[----:B------:R-:W-:-:S05]  /*c390*/  @P1 LOP3.LUT R93, R93, R92, RZ, 0x3c, !PT ;  /* 0x0000005c5d5d1212 */ /* 0x000fca00078e3cff */
[----:B------:R0:W4:Y:S04]  /*c3a0*/  @P1 LDG.E.U8 R94, desc[UR6][R92.64] ;  /* 0x000000065c5e1981 */ /* 0x000128000c1e1100 */
[----:B------:R-:W0:Y:S04]  /*c3b0*/  LDL R92, [R1+0x300] ;  /* 0x00030000015c7983 */ /* 0x000e280000100800 */
[----:B------:R-:W0:Y:S01]  /*c3c0*/  LDL R93, [R1+0x304] ;  /* 0x00030400015d7983 */ /* 0x000e220000100800 */
[----:B------:R-:W-:-:S13]  /*c3d0*/  ISETP.GT.AND P0, PT, R102, 0x5d, PT ;  /* 0x0000005d6600780c */ /* 0x000fda0003f04270 */
[----:B--2---:R1:W2:Y:S04]  /*c3e0*/  @P0 LDG.E.U8 R87, desc[UR6][R116.64] ;  /* 0x0000000674570981 */ /* 0x0042a8000c1e1100 */
[----:B------:R-:W1:Y:S04]  /*c3f0*/  LDL R116, [R1+0x2e0] ;  /* 0x0002e00001747983 */ /* 0x000e680000100800 */
[----:B------:R-:W1:Y:S01]  /*c400*/  LDL R117, [R1+0x2e4] ;  /* 0x0002e40001757983 */ /* 0x000e620000100800 */
[----:B0-----:R-:W-:-:S04]  /*c410*/  @P2 LOP3.LUT R93, R93, R92, RZ, 0x3c, !PT ;  /* 0x0000005c5d5d2212 */ /* 0x001fc800078e3cff */
[----:B------:R-:W-:-:S04]  /*c420*/  @P2 LOP3.LUT R92, R93, R92, RZ, 0x3c, !PT ;  /* 0x0000005c5d5c2212 */ /* 0x000fc800078e3cff */
[----:B------:R-:W-:-:S05]  /*c430*/  @P2 LOP3.LUT R93, R93, R92, RZ, 0x3c, !PT ;  /* 0x0000005c5d5d2212 */ /* 0x000fca00078e3cff */
[----:B------:R0:W4:Y:S04]  /*c440*/  @P2 LDG.E.U8 R83, desc[UR6][R92.64] ;  /* 0x000000065c532981 */ /* 0x000128000c1e1100 */
[----:B------:R-:W0:Y:S04]  /*c450*/  LDL R92, [R1+0x2f8] ;  /* 0x0002f800015c7983 */ /* 0x000e280000100800 */
[----:B------:R-:W0:Y:S01]  /*c460*/  LDL R93, [R1+0x2fc] ;  /* 0x0002fc00015d7983 */ /* 0x000e220000100800 */
[----:B------:R-:W-:-:S13]  /*c470*/  ISETP.GT.AND P1, PT, R102, 0x5e, PT ;  /* 0x0000005e6600780c */ /* 0x000fda0003f24270 */
[----:B-1----:R-:W-:-:S04]  /*c480*/  @P1 LOP3.LUT R117, R117, R116, RZ, 0x3c, !PT ;  /* 0x0000007475751212 */ /* 0x002fc800078e3cff */
[----:B------:R-:W-:-:S04]  /*c490*/  @P1 LOP3.LUT R116, R117, R116, RZ, 0x3c, !PT ;  /* 0x0000007475741212 */ /* 0x000fc800078e3cff */
[----:B------:R-:W-:Y:S02]  /*c4a0*/  @P1 LOP3.LUT R117, R117, R116, RZ, 0x3c, !PT ;  /* 0x0000007475751212 */ /* 0x000fe400078e3cff */
[----:B0-----:R-:W-:-:S04]  /*c4b0*/  @P2 LOP3.LUT R93, R93, R92, RZ, 0x3c, !PT ;  /* 0x0000005c5d5d2212 */ /* 0x001fc800078e3cff */
[----:B------:R-:W-:-:S04]  /*c4c0*/  @P2 LOP3.LUT R92, R93, R92, RZ, 0x3c, !PT ;  /* 0x0000005c5d5c2212 */ /* 0x000fc800078e3cff */
[----:B------:R-:W-:-:S05]  /*c4d0*/  @P2 LOP3.LUT R93, R93, R92, RZ, 0x3c, !PT ;  /* 0x0000005c5d5d2212 */ /* 0x000fca00078e3cff */
[----:B------:R5:W2:Y:S02]  /*c4e0*/  @P2 LDG.E.U8 R121, desc[UR6][R92.64] ;  /* 0x000000065c792981 */ /* 0x000aa4000c1e1100 */
[----:B-----5:R-:W-:Y:S02]  /*c4f0*/  @P0 IMAD.MOV.U32 R92, RZ, RZ, R142 ;  /* 0x000000ffff5c0224 */ /* 0x020fe400078e008e */
[----:B---3--:R-:W-:Y:S01]  /*c500*/  @P0 IMAD.MOV.U32 R93, RZ, RZ, R143 ;  /* 0x000000ffff5d0224 */ /* 0x008fe200078e008f */
[----:B------:R-:W3:Y:S04]  /*c510*/  LDL R142, [R1+0x2c4] ;  /* 0x0002c400018e7983 */ /* 0x000ee80000100800 */
[----:B------:R0:W5:Y:S04]  /*c520*/  @P0 LDG.E.U8 R120, desc[UR6][R92.64] ;  /* 0x000000065c780981 */ /* 0x000168000c1e1100 */
[----:B------:R-:W3:Y:S01]  /*c530*/  LDL R143, [R1+0x2c0] ;  /* 0x0002c000018f7983 */ /* 0x000ee20000100800 */
[----:B0-----:R-:W-:-:S06]  /*c540*/  PRMT R93, RZ, 0x7610, R93 ;  /* 0x00007610ff5d7816 */ /* 0x001fcc000000005d */
        /* <DEDUP_REMOVED lines=9> */
[C---:B------:R-:W-:Y:S02]  /*c5e0*/  ISETP.GT.AND P2, PT, R102.reuse, 0x5f, PT ;  /* 0x0000005f6600780c */ /* 0x040fe40003f44270 */
[----:B------:R-:W-:-:S13]  /*c5f0*/  ISETP.GT.AND P0, PT, R102, 0x60, PT ;  /* 0x000000606600780c */ /* 0x000fda0003f04270 */
[----:B---3--:R1:W3:Y:S04]  /*c600*/  @P0 LDG.E.U8 R84, desc[UR6][R142.64] ;  /* 0x000000068e540981 */ /* 0x0082e8000c1e1100 */
[----:B------:R-:W1:Y:S04]  /*c610*/  LDL R142, [R1+0x2b8] ;  /* 0x0002b800018e7983 */ /* 0x000e680000100800 */
[----:B------:R-:W1:Y:S01]  /*c620*/  LDL R143, [R1+0x2bc] ;  /* 0x0002bc00018f7983 */ /* 0x000e620000100800 */
[----:B0-----:R-:W-:-:S04]  /*c630*/  @P2 LOP3.LUT R117, R117, R116, RZ, 0x3c, !PT ;  /* 0x0000007475752212 */ /* 0x001fc800078e3cff */
[----:B------:R-:W-:-:S04]  /*c640*/  @P2 LOP3.LUT R116, R117, R116, RZ, 0x3c, !PT ;  /* 0x0000007475742212 */ /* 0x000fc800078e3cff */
[----:B------:R-:W-:-:S05]  /*c650*/  @P2 LOP3.LUT R117, R117, R116, RZ, 0x3c, !PT ;  /* 0x0000007475752212 */ /* 0x000fca00078e3cff */
[----:B------:R0:W3:Y:S04]  /*c660*/  @P2 LDG.E.U8 R118, desc[UR6][R116.64] ;  /* 0x0000000674762981 */ /* 0x0000e8000c1e1100 */
[----:B------:R-:W0:Y:S04]  /*c670*/  LDL R116, [R1+0x2c8] ;  /* 0x0002c80001747983 */ /* 0x000e280000100800 */
[----:B------:R-:W0:Y:S01]  /*c680*/  LDL R117, [R1+0x2cc] ;  /* 0x0002cc0001757983 */ /* 0x000e220000100800 */
[----:B------:R-:W-:Y:S02]  /*c690*/  PRMT R92, RZ, 0x7610, R92 ;  /* 0x00007610ff5c7816 */ /* 0x000fe4000000005c */
[----:B-1----:R-:W-:-:S04]  /*c6a0*/  @P0 LOP3.LUT R143, R143, R142, RZ, 0x3c, !PT ;  /* 0x0000008e8f8f0212 */ /* 0x002fc800078e3cff */
[----:B------:R-:W-:-:S04]  /*c6b0*/  @P0 LOP3.LUT R142, R143, R142, RZ, 0x3c, !PT ;  /* 0x0000008e8f8e0212 */ /* 0x000fc800078e3cff */
[----:B------:R-:W-:Y:S02]  /*c6c0*/  @P0 LOP3.LUT R143, R143, R142, RZ, 0x3c, !PT ;  /* 0x0000008e8f8f0212 */ /* 0x000fe400078e3cff */
[----:B0-----:R-:W-:-:S04]  /*c6d0*/  @P2 LOP3.LUT R117, R117, R116, RZ, 0x3c, !PT ;  /* 0x0000007475752212 */ /* 0x001fc800078e3cff */
[----:B------:R-:W-:-:S04]  /*c6e0*/  @P2 LOP3.LUT R116, R117, R116, RZ, 0x3c, !PT ;  /* 0x0000007475742212 */ /* 0x000fc800078e3cff */
[----:B------:R-:W-:-:S05]  /*c6f0*/  @P2 LOP3.LUT R117, R117, R116, RZ, 0x3c, !PT ;  /* 0x0000007475752212 */ /* 0x000fca00078e3cff */
[----:B------:R0:W3:Y:S02]  /*c700*/  @P2 LDG.E.U8 R92, desc[UR6][R116.64] ;  /* 0x00000006745c2981 */ /* 0x0000e4000c1e1100 */
[----:B0-----:R-:W-:-:S06]  /*c710*/  PRMT R117, RZ, 0x7610, R117 ;  /* 0x00007610ff757816 */ /* 0x001fcc0000000075 */
        /* <DEDUP_REMOVED lines=8> */
[----:B------:R0:W3:Y:S04]  /*c7a0*/  @P1 LDG.E.U8 R116, desc[UR6][R142.64] ;  /* 0x000000068e741981 */ /* 0x0000e8000c1e1100 */
[----:B------:R-:W0:Y:S04]  /*c7b0*/  LDL R142, [R1+0x2a8] ;  /* 0x0002a800018e7983 */ /* 0x000e280000100800 */
[----:B------:R-:W0:Y:S02]  /*c7c0*/  LDL R143, [R1+0x2ac] ;  /* 0x0002ac00018f7983 */ /* 0x000e240000100800 */
        /* <DEDUP_REMOVED lines=20> */
[----:B------:R-:W-:-:S13]  /*c910*/  ISETP.GT.AND P0, PT, R102, 0x63, PT ;  /* 0x000000636600780c */ /* 0x000fda0003f04270 */
        /* <DEDUP_REMOVED lines=331> */
[----:B------:R-:W-:-:S02]  /*ddd0*/  PRMT R218, RZ, 0x7610, R218 ;  /* 0x00007610ffda7816 */ /* 0x000fc400000000da */
[----:B------:R-:W-:Y:S02]  /*dde0*/  ISETP.GT.AND P1, PT, R102, 0x7c, PT ;  /* 0x0000007c6600780c */ /* 0x000fe40003f24270 */
[----:B------:R-:W-:Y:S02]  /*ddf0*/  PRMT R220, RZ, 0x7610, R220 ;  /* 0x00007610ffdc7816 */ /* 0x000fe400000000dc */
[----:B------:R-:W-:Y:S02]  /*de00*/  PRMT R222, RZ, 0x7610, R222 ;  /* 0x00007610ffde7816 */ /* 0x000fe400000000de */
[----:B------:R-:W-:Y:S01]  /*de10*/  PRMT R224, RZ, 0x7610, R224 ;  /* 0x00007610ffe07816 */ /* 0x000fe200000000e0 */
[----:B------:R-:W-:Y:S01]  /*de20*/  STL [R1+0x93c], R23 ;  /* 0x00093c1701007387 */ /* 0x000fe20000100800 */
[----:B------:R-:W-:Y:S02]  /*de30*/  PRMT R226, RZ, 0x7610, R226 ;  /* 0x00007610ffe27816 */ /* 0x000fe400000000e2 */
[----:B------:R-:W-:Y:S01]  /*de40*/  LOP3.LUT R140, R140, 0xffff, RZ, 0xc0, !PT ;  /* 0x0000ffff8c8c7812 */ /* 0x000fe200078ec0ff */
[----:B------:R-:W-:Y:S01]  /*de50*/  STL [R1+0x938], R9 ;  /* 0x0009380901007387 */ /* 0x000fe20000100800 */
[----:B------:R-:W-:-:S03]  /*de60*/  LOP3.LUT R141, R141, 0xffff, RZ, 0xc0, !PT ;  /* 0x0000ffff8d8d7812 */ /* 0x000fc600078ec0ff */
[----:B------:R-:W-:Y:S04]  /*de70*/  STL [R1+0x944], R22 ;  /* 0x0009441601007387 */ /* 0x000fe80000100800 */
[----:B------:R-:W-:Y:S04]  /*de80*/  STL [R1+0x940], R6 ;  /* 0x0009400601007387 */ /* 0x000fe80000100800 */
[----:B------:R-:W-:Y:S04]  /*de90*/  STL [R1+0x94c], R21 ;  /* 0x00094c1501007387 */ /* 0x000fe80000100800 */
[----:B------:R1:W-:Y:S01]  /*dea0*/  STL [R1+0x948], R5 ;  /* 0x0009480501007387 */ /* 0x0003e20000100800 */
[----:B------:R-:W-:-:S02]  /*deb0*/  LOP3.LUT R139, R139, 0xffff, RZ, 0xc0, !PT ;  /* 0x0000ffff8b8b7812 */ /* 0x000fc400078ec0ff */
[----:B------:R-:W-:Y:S01]  /*dec0*/  LOP3.LUT R138, R138, 0xffff, RZ, 0xc0, !PT ;  /* 0x0000ffff8a8a7812 */ /* 0x000fe200078ec0ff */
[----:B------:R-:W-:Y:S04]  /*ded0*/  STL [R1+0x954], R20 ;  /* 0x0009541401007387 */ /* 0x000fe80000100800 */
[----:B------:R-:W-:Y:S01]  /*dee0*/  STL [R1+0x950], R64 ;  /* 0x0009504001007387 */ /* 0x000fe20000100800 */
[----:B0-----:R-:W-:-:S04]  /*def0*/  @P0 LOP3.LUT R143, R143, R142, RZ, 0x3c, !PT ;  /* 0x0000008e8f8f0212 */ /* 0x001fc800078e3cff */
[----:B------:R-:W-:-:S04]  /*df00*/  @P0 LOP3.LUT R142, R143, R142, RZ, 0x3c, !PT ;  /* 0x0000008e8f8e0212 */ /* 0x000fc800078e3cff */
[----:B------:R-:W-:-:S05]  /*df10*/  @P0 LOP3.LUT R143, R143, R142, RZ, 0x3c, !PT ;  /* 0x0000008e8f8f0212 */ /* 0x000fca00078e3cff */
[----:B------:R0:W3:Y:S02]  /*df20*/  @P0 LDG.E.U8 R218, desc[UR6][R142.64] ;  /* 0x000000068eda0981 */ /* 0x0000e4000c1e1100 */
[----:B0-----:R-:W-:Y:S02]  /*df30*/  @P0 IMAD.MOV.U32 R142, RZ, RZ, R23 ;  /* 0x000000ffff8e0224 */ /* 0x001fe400078e0017 */
[----:B------:R-:W-:-:S05]  /*df40*/  @P0 IMAD.MOV.U32 R143, RZ, RZ, R9 ;  /* 0x000000ffff8f0224 */ /* 0x000fca00078e0009 */
[----:B------:R0:W3:Y:S01]  /*df50*/  @P0 LDG.E.U8 R220, desc[UR6][R142.64] ;  /* 0x000000068edc0981 */ /* 0x0000e2000c1e1100 */
[----:B------:R-:W-:Y:S01]  /*df60*/  ISETP.GT.AND P0, PT, R102, 0x7d, PT ;  /* 0x0000007d6600780c */ /* 0x000fe20003f04270 */
[----:B0-----:R-:W-:Y:S02]  /*df70*/  @P1 IMAD.MOV.U32 R142, RZ, RZ, R22 ;  /* 0x000000ffff8e1224 */ /* 0x001fe400078e0016 */
[----:B------:R-:W-:-:S05]  /*df80*/  @P1 IMAD.MOV.U32 R143, RZ, RZ, R6 ;  /* 0x000000ffff8f1224 */ /* 0x000fca00078e0006 */
[----:B------:R0:W3:Y:S02]  /*df90*/  @P1 LDG.E.U8 R222, desc[UR6][R142.64] ;  /* 0x000000068ede1981 */ /* 0x0000e4000c1e1100 */
[----:B0-----:R-:W-:Y:S02]  /*dfa0*/  @P1 IMAD.MOV.U32 R142, RZ, RZ, R21 ;  /* 0x000000ffff8e1224 */ /* 0x001fe400078e0015 */
[----:B------:R-:W-:-:S05]  /*dfb0*/  @P1 IMAD.MOV.U32 R143, RZ, RZ, R5 ;  /* 0x000000ffff8f1224 */ /* 0x000fca00078e0005 */
[----:B------:R0:W3:Y:S01]  /*dfc0*/  @P1 LDG.E.U8 R224, desc[UR6][R142.64] ;  /* 0x000000068ee01981 */ /* 0x0000e2000c1e1100 */
[----:B-1----:R-:W-:Y:S01]  /*dfd0*/  PRMT R5, R140, 0x3340, R141 ;  /* 0x000033408c057816 */ /* 0x002fe2000000008d */
[----:B------:R-:W-:Y:S02]  /*dfe0*/  @P0 IMAD.MOV.U32 R140, RZ, RZ, R19 ;  /* 0x000000ffff8c0224 */ /* 0x000fe400078e0013 */
[----:B0-----:R-:W-:Y:S02]  /*dff0*/  @P0 IMAD.MOV.U32 R142, RZ, RZ, R20 ;  /* 0x000000ffff8e0224 */ /* 0x001fe400078e0014 */
[----:B------:R-:W-:Y:S02]  /*e000*/  @P0 IMAD.MOV.U32 R143, RZ, RZ, R64 ;  /* 0x000000ffff8f0224 */ /* 0x000fe400078e0040 */
[----:B------:R-:W-:-:S03]  /*e010*/  @P0 IMAD.MOV.U32 R141, RZ, RZ, R62 ;  /* 0x000000ffff8d0224 */ /* 0x000fc600078e003e */
[----:B------:R0:W3:Y:S02]  /*e020*/  @P0 LDG.E.U8 R226, desc[UR6][R142.64] ;  /* 0x000000068ee20981 */ /* 0x0000e4000c1e1100 */
[----:B0-----:R-:W-:-:S06]  /*e030*/  PRMT R142, RZ, 0x7610, R142 ;  /* 0x00007610ff8e7816 */ /* 0x001fcc000000008e */
[----:B------:R0:W3:Y:S01]  /*e040*/  @P0 LDG.E.U8 R142, desc[UR6][R140.64] ;  /* 0x000000068c8e0981 */ /* 0x0000e2000c1e1100 */
[----:B------:R-:W-:-:S03]  /*e050*/  ISETP.GT.AND P0, PT, R102, 0x7e, PT ;  /* 0x0000007e6600780c */ /* 0x000fc60003f04270 */
[----:B------:R1:W-:Y:S01]  /*e060*/  STL [R1+0x908], R5 ;  /* 0x0009080501007387 */ /* 0x0003e20000100800 */
[----:B0-----:R-:W-:Y:S02]  /*e070*/  PRMT R140, RZ, 0x7610, R140 ;  /* 0x00007610ff8c7816 */ /* 0x001fe4000000008c */
[----:B-1----:R-:W-:-:S07]  /*e080*/  PRMT R5, R139, 0x3340, R138 ;  /* 0x000033408b057816 */ /* 0x002fce000000008a */
[----:B------:R-:W-:Y:S02]  /*e090*/  @P0 IMAD.MOV.U32 R138, RZ, RZ, R18 ;  /* 0x000000ffff8a0224 */ /* 0x000fe400078e0012 */
[----:B------:R-:W-:-:S05]  /*e0a0*/  @P0 IMAD.MOV.U32 R139, RZ, RZ, R61 ;  /* 0x000000ffff8b0224 */ /* 0x000fca00078e003d */
[----:B------:R0:W4:Y:S01]  /*e0b0*/  @P0 LDG.E.U8 R140, desc[UR6][R138.64] ;  /* 0x000000068a8c0981 */ /* 0x000122000c1e1100 */
[----:B------:R-:W-:Y:S02]  /*e0c0*/  LOP3.LUT R103, R103, 0xffff, RZ, 0xc0, !PT ;  /* 0x0000ffff67677812 */ /* 0x000fe400078ec0ff */
[----:B------:R-:W-:Y:S01]  /*e0d0*/  LOP3.LUT R79, R79, 0xffff, RZ, 0xc0, !PT ;  /* 0x0000ffff4f4f7812 */ /* 0x000fe200078ec0ff */
[----:B------:R-:W-:Y:S04]  /*e0e0*/  STL [R1+0x95c], R19 ;  /* 0x00095c1301007387 */ /* 0x000fe80000100800 */
[----:B------:R-:W-:Y:S04]  /*e0f0*/  STL [R1+0x958], R62 ;  /* 0x0009583e01007387 */ /* 0x000fe80000100800 */
[----:B------:R1:W-:Y:S01]  /*e100*/  STL [R1+0x904], R5 ;  /* 0x0009040501007387 */ /* 0x0003e20000100800 */
[----:B0-----:R-:W-:-:S02]  /*e110*/  @P0 IMAD.MOV.U32 R138, RZ, RZ, R17 ;  /* 0x000000ffff8a0224 */ /* 0x001fc400078e0011 */
[----:B------:R-:W-:Y:S01]  /*e120*/  @P0 IMAD.MOV.U32 R139, RZ, RZ, R60 ;  /* 0x000000ffff8b0224 */ /* 0x000fe200078e003c */
[--C-:B-1----:R-:W-:Y:S02]  /*e130*/  PRMT R5, R103, 0x3340, R79.reuse ;  /* 0x0000334067057816 */ /* 0x102fe4000000004f */
[----:B------:R-:W-:-:S06]  /*e140*/  PRMT R79, RZ, 0x7610, R79 ;  /* 0x00007610ff4f7816 */ /* 0x000fcc000000004f */
[----:B------:R0:W5:Y:S01]  /*e150*/  @P0 LDG.E.U8 R79, desc[UR6][R138.64] ;  /* 0x000000068a4f0981 */ /* 0x000162000c1e1100 */
[----:B------:R-:W-:Y:S02]  /*e160*/  ISETP.GT.AND P0, PT, R102, 0x7f, PT ;  /* 0x0000007f6600780c */ /* 0x000fe40003f04270 */
[----:B------:R-:W-:Y:S01]  /*e170*/  LOP3.LUT R104, R104, 0xffff, RZ, 0xc0, !PT ;  /* 0x0000ffff68687812 */ /* 0x000fe200078ec0ff */
[----:B------:R-:W-:Y:S01]  /*e180*/  STL [R1+0x964], R18 ;  /* 0x0009641201007387 */ /* 0x000fe20000100800 */
[----:B------:R-:W-:-:S03]  /*e190*/  LOP3.LUT R113, R113, 0xffff, RZ, 0xc0, !PT ;  /* 0x0000ffff71717812 */ /* 0x000fc600078ec0ff */
[----:B------:R-:W-:Y:S06]  /*e1a0*/  STL [R1+0x960], R61 ;  /* 0x0009603d01007387 */ /* 0x000fec0000100800 */
[----:B0-----:R-:W-:Y:S02]  /*e1b0*/  @P0 IMAD.MOV.U32 R138, RZ, RZ, R16 ;  /* 0x000000ffff8a0224 */ /* 0x001fe400078e0010 */
[----:B------:R-:W-:Y:S01]  /*e1c0*/  @P0 IMAD.MOV.U32 R139, RZ, RZ, R59 ;  /* 0x000000ffff8b0224 */ /* 0x000fe200078e003b */
[----:B----4-:R-:W-:Y:S04]  /*e1d0*/  STL [R1+0x980], R140 ;  /* 0x0009808c01007387 */ /* 0x010fe80000100800 */
[----:B------:R0:W-:Y:S02]  /*e1e0*/  STL [R1+0x900], R5 ;  /* 0x0009000501007387 */ /* 0x0001e40000100800 */
[----:B0-----:R-:W-:-:S02]  /*e1f0*/  PRMT R5, R104, 0x3340, R113 ;  /* 0x0000334068057816 */ /* 0x001fc40000000071 */
[----:B------:R-:W-:-:S06]  /*e200*/  PRMT R113, RZ, 0x7610, R113 ;  /* 0x00007610ff717816 */ /* 0x000fcc0000000071 */
[----:B------:R-:W4:Y:S01]  /*e210*/  @P0 LDG.E.U8 R113, desc[UR6][R138.64] ;  /* 0x000000068a710981 */ /* 0x000f22000c1e1100 */
[----:B------:R-:W-:Y:S02]  /*e220*/  LOP3.LUT R109, R109, 0xffff, RZ, 0xc0, !PT ;  /* 0x0000ffff6d6d7812 */ /* 0x000fe400078ec0ff */
[----:B------:R-:W-:Y:S01]  /*e230*/  LOP3.LUT R105, R105, 0xffff, RZ, 0xc0, !PT ;  /* 0x0000ffff69697812 */ /* 0x000fe200078ec0ff */
[----:B------:R-:W-:Y:S04]  /*e240*/  STL [R1+0x96c], R17 ;  /* 0x00096c1101007387 */ /* 0x000fe80000100800 */
[----:B------:R-:W-:Y:S04]  /*e250*/  STL [R1+0x968], R60 ;  /* 0x0009683c01007387 */ /* 0x000fe80000100800 */
[----:B-----5:R-:W-:Y:S04]  /*e260*/  STL [R1+0x97c], R79 ;  /* 0x00097c4f01007387 */ /* 0x020fe80000100800 */
[----:B------:R0:W-:Y:S04]  /*e270*/  STL [R1+0x8fc], R5 ;  /* 0x0008fc0501007387 */ /* 0x0001e80000100800 */
[----:B------:R-:W-:Y:S01]  /*e280*/  STL [R1+0x974], R16 ;  /* 0x0009741001007387 */ /* 0x000fe20000100800 */
[----:B0-----:R-:W-:-:S03]  /*e290*/  PRMT R5, R109, 0x3340, R105 ;  /* 0x000033406d057816 */ /* 0x001fc60000000069 */
[----:B------:R-:W-:Y:S01]  /*e2a0*/  STL [R1+0x970], R59 ;  /* 0x0009703b01007387 */ /* 0x000fe20000100800 */
[----:B------:R-:W-:Y:S01]  /*e2b0*/  PRMT R109, RZ, 0x7610, R109 ;  /* 0x00007610ff6d7816 */ /* 0x000fe2000000006d */
[----:B------:R-:W-:Y:S02]  /*e2c0*/  @P0 IMAD.MOV.U32 R104, RZ, RZ, R15 ;  /* 0x000000ffff680224 */ /* 0x000fe400078e000f */
[----:B------:R-:W-:-:S05]  /*e2d0*/  @P0 IMAD.MOV.U32 R105, RZ, RZ, R58 ;  /* 0x000000ffff690224 */ /* 0x000fca00078e003a */
[----:B------:R0:W5:Y:S02]  /*e2e0*/  @P0 LDG.E.U8 R109, desc[UR6][R104.64] ;  /* 0x00000006686d0981 */ /* 0x000164000c1e1100 */
[----:B0-----:R-:W-:Y:S01]  /*e2f0*/  PRMT R104, RZ, 0x7610, R104 ;  /* 0x00007610ff687816 */ /* 0x001fe20000000068 */
[----:B------:R-:W-:Y:S06]  /*e300*/  BAR.SYNC.DEFER_BLOCKING 0x0 ;  /* 0x0000000000007b1d */ /* 0x000fec0000010000 */
[----:B----4-:R-:W-:Y:S04]  /*e310*/  STL [R1+0x984], R113 ;  /* 0x0009847101007387 */ /* 0x010fe80000100800 */
[----:B------:R0:W-:Y:S02]  /*e320*/  STL [R1+0x8f8], R5 ;  /* 0x0008f80501007387 */ /* 0x0001e40000100800 */
[----:B0-----:R-:W0:Y:S02]  /*e330*/  S2R R5, SR_TID.X ;  /* 0x0000000000057919 */ /* 0x001e240000002100 */
[----:B0-----:R-:W-:-:S04]  /*e340*/  LOP3.LUT R103, R5, 0x7f, RZ, 0xc0, !PT ;  /* 0x0000007f05677812 */ /* 0x001fc800078ec0ff */
[----:B------:R-:W-:-:S13]  /*e350*/  ISETP.GE.AND P0, PT, R103, R102, PT ;  /* 0x000000666700720c */ /* 0x000fda0003f06270 */
[----:B------:R-:W-:Y:S02]  /*e360*/  @!P0 IMAD.MOV.U32 R102, RZ, RZ, R14 ;  /* 0x000000ffff668224 */ /* 0x000fe400078e000e */
[----:B------:R-:W-:-:S05]  /*e370*/  @!P0 IMAD.MOV.U32 R103, RZ, RZ, R57 ;  /* 0x000000ffff678224 */ /* 0x000fca00078e0039 */
[----:B------:R0:W4:Y:S01]  /*e380*/  @!P0 LDG.E.U8 R104, desc[UR6][R102.64] ;  /* 0x0000000666688981 */ /* 0x000122000c1e1100 */
[----:B------:R-:W-:Y:S02]  /*e390*/  LOP3.LUT R147, R147, 0xffff, RZ, 0xc0, !PT ;  /* 0x0000ffff93937812 */ /* 0x000fe400078ec0ff */
[----:B------:R-:W-:Y:S01]  /*e3a0*/  LOP3.LUT R111, R111, 0xffff, RZ, 0xc0, !PT ;  /* 0x0000ffff6f6f7812 */ /* 0x000fe200078ec0ff */
[----:B------:R-:W-:Y:S01]  /*e3b0*/  STL [R1+0x988], R15 ;  /* 0x0009880f01007387 */ /* 0x000fe20000100800 */
[----:B------:R-:W-:Y:S02]  /*e3c0*/  LOP3.LUT R74, R74, 0xffff, RZ, 0xc0, !PT ;  /* 0x0000ffff4a4a7812 */ /* 0x000fe400078ec0ff */
[----:B------:R-:W-:Y:S01]  /*e3d0*/  PRMT R5, R147, 0x3340, R111 ;  /* 0x0000334093057816 */ /* 0x000fe2000000006f */
[----:B------:R-:W-:Y:S01]  /*e3e0*/  STL [R1+0x978], R58 ;  /* 0x0009783a01007387 */ /* 0x000fe20000100800 */
[----:B------:R-:W-:-:S03]  /*e3f0*/  LOP3.LUT R114, R114, 0xffff, RZ, 0xc0, !PT ;  /* 0x0000ffff72727812 */ /* 0x000fc600078ec0ff */
[----:B-----5:R-:W-:Y:S01]  /*e400*/  STL [R1+0x98c], R109 ;  /* 0x00098c6d01007387 */ /* 0x020fe20000100800 */
[----:B------:R-:W-:-:S03]  /*e410*/  PRMT R6, R74, 0x3340, R114 ;  /* 0x000033404a067816 */ /* 0x000fc60000000072 */
[----:B------:R-:W-:Y:S04]  /*e420*/  STL [R1+0x994], R14 ;  /* 0x0009940e01007387 */ /* 0x000fe80000100800 */
[----:B------:R-:W-:Y:S01]  /*e430*/  STL [R1+0x990], R57 ;  /* 0x0009903901007387 */ /* 0x000fe20000100800 */
[----:B------:R-:W-:Y:S01]  /*e440*/  PRMT R105, RZ, 0x7610, R105 ;  /* 0x00007610ff697816 */ /* 0x000fe20000000069 */
[----:B0-----:R-:W-:Y:S02]  /*e450*/  @!P0 IMAD.MOV.U32 R102, RZ, RZ, R13 ;  /* 0x000000ffff668224 */ /* 0x001fe400078e000d */
[----:B------:R-:W-:Y:S01]  /*e460*/  @!P0 IMAD.MOV.U32 R103, RZ, RZ, R56 ;  /* 0x000000ffff678224 */ /* 0x000fe200078e0038 */
[----:B------:R-:W-:-:S04]  /*e470*/  PRMT R111, RZ, 0x7610, R111 ;  /* 0x00007610ff6f7816 */ /* 0x000fc8000000006f */
[----:B------:R0:W5:Y:S01]  /*e480*/  @!P0 LDG.E.U8 R105, desc[UR6][R102.64] ;  /* 0x0000000666698981 */ /* 0x000162000c1e1100 */
[----:B------:R-:W-:-:S03]  /*e490*/  LOP3.LUT R75, R75, 0xffff, RZ, 0xc0, !PT ;  /* 0x0000ffff4b4b7812 */ /* 0x000fc600078ec0ff */
[----:B----4-:R-:W-:Y:S04]  /*e4a0*/  STL [R1+0x998], R104 ;  /* 0x0009986801007387 */ /* 0x010fe80000100800 */
[----:B------:R1:W-:Y:S04]  /*e4b0*/  STL [R1+0x8f4], R5 ;  /* 0x0008f40501007387 */ /* 0x0003e80000100800 */
[----:B------:R-:W-:Y:S04]  /*e4c0*/  STL [R1+0x99c], R56 ;  /* 0x00099c3801007387 */ /* 0x000fe80000100800 */
[----:B-1----:R-:W4:Y:S04]  /*e4d0*/  LDL.LU R5, [R1+0x34] ;  /* 0x0000340001057983 */ /* 0x002f280000300800 */
[----:B------:R-:W2:Y:S04]  /*e4e0*/  LDL.LU R61, [R1+0x30] ;  /* 0x00003000013d7983 */ /* 0x000ea80000300800 */
[----:B------:R1:W-:Y:S04]  /*e4f0*/  STL [R1+0x8f0], R6 ;  /* 0x0008f00601007387 */ /* 0x0003e80000100800 */
[----:B------:R-:W3:Y:S04]  /*e500*/  LDL.LU R64, [R1+0x2c] ;  /* 0x00002c0001407983 */ /* 0x000ee80000300800 */
[----:B------:R-:W5:Y:S04]  /*e510*/  LDL.LU R23, [R1+0x28] ;  /* 0x0000280001177983 */ /* 0x000f680000300800 */
[----:B------:R-:W5:Y:S04]  /*e520*/  LDL.LU R140, [R1+0x44] ;  /* 0x00004400018c7983 */ /* 0x000f680000300800 */
[----:B------:R-:W5:Y:S01]  /*e530*/  LDL.LU R21, [R1+0x40] ;  /* 0x0000400001157983 */ /* 0x000f620000300800 */
[----:B0-----:R-:W-:-:S02]  /*e540*/  @!P0 IMAD.MOV.U32 R102, RZ, RZ, R12 ;  /* 0x000000ffff668224 */ /* 0x001fc400078e000c */
[----:B------:R-:W-:Y:S01]  /*e550*/  @!P0 IMAD.MOV.U32 R103, RZ, RZ, R69 ;  /* 0x000000ffff678224 */ /* 0x000fe200078e0045 */
[----:B------:R-:W-:Y:S01]  /*e560*/  LOP3.LUT R107, R107, 0xffff, RZ, 0xc0, !PT ;  /* 0x0000ffff6b6b7812 */ /* 0x000fe200078ec0ff */
[----:B------:R-:W-:Y:S01]  /*e570*/  @!P0 IMAD.MOV.U32 R74, RZ, RZ, R11 ;  /* 0x000000ffff4a8224 */ /* 0x000fe200078e000b */
[----:B------:R-:W-:Y:S01]  /*e580*/  LOP3.LUT R77, R77, 0xffff, RZ, 0xc0, !PT ;  /* 0x0000ffff4d4d7812 */ /* 0x000fe200078ec0ff */
[----:B------:R-:W5:Y:S01]  /*e590*/  LDL.LU R141, [R1+0x3c] ;  /* 0x00003c00018d7983 */ /* 0x000f620000300800 */
[----:B------:R-:W-:Y:S01]  /*e5a0*/  PRMT R104, R75, 0x3340, R107 ;  /* 0x000033404b687816 */ /* 0x000fe2000000006b */
[----:B------:R-:W-:Y:S02]  /*e5b0*/  @!P0 IMAD.MOV.U32 R75, RZ, RZ, R68 ;  /* 0x000000ffff4b8224 */ /* 0x000fe400078e0044 */
[----:B------:R0:W5:Y:S01]  /*e5c0*/  @!P0 LDG.E.U8 R111, desc[UR6][R102.64] ;  /* 0x00000006666f8981 */ /* 0x000162000c1e1100 */
[----:B------:R-:W-:Y:S02]  /*e5d0*/  LOP3.LUT R108, R108, 0xffff, RZ, 0xc0, !PT ;  /* 0x0000ffff6c6c7812 */ /* 0x000fe400078ec0ff */
[----:B------:R-:W-:Y:S01]  /*e5e0*/  LOP3.LUT R76, R76, 0xffff, RZ, 0xc0, !PT ;  /* 0x0000ffff4c4c7812 */ /* 0x000fe200078ec0ff */
[----:B------:R-:W5:Y:S01]  /*e5f0*/  LDL.LU R20, [R1+0x38] ;  /* 0x0000380001147983 */ /* 0x000f620000300800 */
[----:B0-----:R-:W-:-:S03]  /*e600*/  PRMT R102, RZ, 0x7610, R102 ;  /* 0x00007610ff667816 */ /* 0x001fc60000000066 */
[----:B-1----:R-:W5:Y:S01]  /*e610*/  LDL.LU R6, [R1+0x54] ;  /* 0x0000540001067983 */ /* 0x002f620000300800 */
[----:B------:R-:W-:Y:S02]  /*e620*/  PRMT R103, RZ, 0x7610, R103 ;  /* 0x00007610ff677816 */ /* 0x000fe40000000067 */
[----:B------:R-:W-:Y:S01]  /*e630*/  PRMT R109, R77, 0x3340, R108 ;  /* 0x000033404d6d7816 */ /* 0x000fe2000000006c */
[----:B------:R-:W5:Y:S04]  /*e640*/  LDL.LU R18, [R1+0x50] ;  /* 0x0000500001127983 */ /* 0x000f680000300800 */
[----:B------:R0:W5:Y:S01]  /*e650*/  @!P0 LDG.E.U8 R102, desc[UR6][R74.64] ;  /* 0x000000064a668981 */ /* 0x000162000c1e1100 */
[----:B------:R-:W-:Y:S02]  /*e660*/  PRMT R77, RZ, 0x7610, R77 ;  /* 0x00007610ff4d7816 */ /* 0x000fe4000000004d */
[----:B------:R-:W-:Y:S01]  /*e670*/  LOP3.LUT R110, R110, 0xffff, RZ, 0xc0, !PT ;  /* 0x0000ffff6e6e7812 */ /* 0x000fe200078ec0ff */
[----:B------:R-:W5:Y:S01]  /*e680*/  LDL.LU R22, [R1+0x4c] ;  /* 0x00004c0001167983 */ /* 0x000f620000300800 */
[----:B0-----:R-:W-:-:S02]  /*e690*/  @!P0 IMAD.MOV.U32 R74, RZ, RZ, R10 ;  /* 0x000000ffff4a8224 */ /* 0x001fc400078e000a */
[----:B------:R-:W-:Y:S01]  /*e6a0*/  @!P0 IMAD.MOV.U32 R75, RZ, RZ, R67 ;  /* 0x000000ffff4b8224 */ /* 0x000fe200078e0043 */
[----:B------:R-:W-:Y:S01]  /*e6b0*/  PRMT R14, R76, 0x3340, R110 ;  /* 0x000033404c0e7816 */ /* 0x000fe2000000006e */
[----:B------:R-:W5:Y:S04]  /*e6c0*/  LDL.LU R62, [R1+0x48] ;  /* 0x00004800013e7983 */ /* 0x000f680000300800 */
[----:B------:R0:W5:Y:S01]  /*e6d0*/  @!P0 LDG.E.U8 R103, desc[UR6][R74.64] ;  /* 0x000000064a678981 */ /* 0x000162000c1e1100 */
[----:B------:R-:W-:Y:S02]  /*e6e0*/  PRMT R76, RZ, 0x7610, R76 ;  /* 0x00007610ff4c7816 */ /* 0x000fe4000000004c */
[----:B------:R-:W-:Y:S01]  /*e6f0*/  LOP3.LUT R72, R72, 0xffff, RZ, 0xc0, !PT ;  /* 0x0000ffff48487812 */ /* 0x000fe200078ec0ff */
[----:B------:R-:W5:Y:S01]  /*e700*/  LDL.LU R19, [R1+0x64] ;  /* 0x0000640001137983 */ /* 0x000f620000300800 */
[----:B------:R-:W-:-:S02]  /*e710*/  LOP3.LUT R112, R112, 0xffff, RZ, 0xc0, !PT ;  /* 0x0000ffff70707812 */ /* 0x000fc400078ec0ff */
[----:B------:R-:W-:Y:S01]  /*e720*/  LOP3.LUT R73, R73, 0xffff, RZ, 0xc0, !PT ;  /* 0x0000ffff49497812 */ /* 0x000fe200078ec0ff */
[----:B------:R-:W5:Y:S01]  /*e730*/  LDL.LU R143, [R1+0x60] ;  /* 0x00006000018f7983 */ /* 0x000f620000300800 */
[----:B0-----:R-:W-:Y:S02]  /*e740*/  @!P0 IMAD.MOV.U32 R74, RZ, RZ, R8 ;  /* 0x000000ffff4a8224 */ /* 0x001fe400078e0008 */
[----:B------:R-:W-:Y:S01]  /*e750*/  @!P0 IMAD.MOV.U32 R75, RZ, RZ, R66 ;  /* 0x000000ffff4b8224 */ /* 0x000fe200078e0042 */
[----:B------:R-:W-:Y:S01]  /*e760*/  LOP3.LUT R106, R106, 0xffff, RZ, 0xc0, !PT ;  /* 0x0000ffff6a6a7812 */ /* 0x000fe200078ec0ff */
[----:B------:R-:W5:Y:S04]  /*e770*/  LDL.LU R9, [R1+0x5c] ;  /* 0x00005c0001097983 */ /* 0x000f680000300800 */
[----:B------:R0:W5:Y:S01]  /*e780*/  @!P0 LDG.E.U8 R77, desc[UR6][R74.64] ;  /* 0x000000064a4d8981 */ /* 0x000162000c1e1100 */
[----:B------:R-:W-:Y:S01]  /*e790*/  PRMT R56, R72, 0x3340, R112 ;  /* 0x0000334048387816 */ /* 0x000fe20000000070 */
[----:B------:R-:W-:Y:S01]  /*e7a0*/  @!P0 IMAD.MOV.U32 R72, RZ, RZ, R70 ;  /* 0x000000ffff488224 */ /* 0x000fe200078e0046 */
[----:B------:R-:W-:Y:S01]  /*e7b0*/  PRMT R57, R73, 0x3340, R106 ;  /* 0x0000334049397816 */ /* 0x000fe2000000006a */
[----:B0-----:R-:W-:-:S02]  /*e7c0*/  @!P0 IMAD.MOV.U32 R74, RZ, RZ, R7 ;  /* 0x000000ffff4a8224 */ /* 0x001fc400078e0007 */
[----:B------:R-:W-:Y:S02]  /*e7d0*/  @!P0 IMAD.MOV.U32 R75, RZ, RZ, R65 ;  /* 0x000000ffff4b8224 */ /* 0x000fe400078e0041 */
[----:B------:R-:W-:-:S03]  /*e7e0*/  @!P0 IMAD.MOV.U32 R73, RZ, RZ, R63 ;  /* 0x000000ffff498224 */ /* 0x000fc600078e003f */
[----:B------:R0:W5:Y:S02]  /*e7f0*/  @!P0 LDG.E.U8 R76, desc[UR6][R74.64] ;  /* 0x000000064a4c8981 */ /* 0x000164000c1e1100 */
[----:B0-----:R-:W-:-:S06]  /*e800*/  PRMT R74, RZ, 0x7610, R74 ;  /* 0x00007610ff4a7816 */ /* 0x001fcc000000004a */
[----:B------:R4:W5:Y:S02]  /*e810*/  @!P0 LDG.E.U8 R74, desc[UR6][R72.64] ;  /* 0x00000006484a8981 */ /* 0x000964000c1e1100 */
[----:B----4-:R-:W-:Y:S02]  /*e820*/  LOP3.LUT R72, R5, 0xffff, RZ, 0xc0, !PT ;  /* 0x0000ffff05487812 */ /* 0x010fe400078ec0ff */
[----:B------:R-:W4:Y:S01]  /*e830*/  LDL.LU R5, [R1+0x58] ;  /* 0x0000580001057983 */ /* 0x000f220000300800 */
[----:B--2---:R-:W-:-:S03]  /*e840*/  LOP3.LUT R73, R61, 0xffff, RZ, 0xc0, !PT ;  /* 0x0000ffff3d497812 */ /* 0x004fc600078ec0ff */
[----:B------:R-:W2:Y:S01]  /*e850*/  LDL.LU R61, [R1+0x74] ;  /* 0x00007400013d7983 */ /* 0x000ea20000300800 */
[----:B---3--:R-:W-:-:S03]  /*e860*/  LOP3.LUT R75, R64, 0xffff, RZ, 0xc0, !PT ;  /* 0x0000ffff404b7812 */ /* 0x008fc600078ec0ff */
[----:B------:R-:W3:Y:S01]  /*e870*/  LDL.LU R64, [R1+0x70] ;  /* 0x0000700001407983 */ /* 0x000ee20000300800 */
[----:B-----5:R-:W-:-:S03]  /*e880*/  LOP3.LUT R106, R23, 0xffff, RZ, 0xc0, !PT ;  /* 0x0000ffff176a7812 */ /* 0x020fc600078ec0ff */
[----:B------:R-:W5:Y:S01]  /*e890*/  LDL.LU R23, [R1+0x6c] ;  /* 0x00006c0001177983 */ /* 0x000f620000300800 */
[----:B------:R-:W-:Y:S02]  /*e8a0*/  PRMT R79, R73, 0x3340, R106 ;  /* 0x00003340494f7816 */ /* 0x000fe4000000006a */
[----:B------:R-:W-:Y:S02]  /*e8b0*/  LOP3.LUT R73, R21, 0xffff, RZ, 0xc0, !PT ;  /* 0x0000ffff15497812 */ /* 0x000fe400078ec0ff */
[----:B------:R-:W2:Y:S01]  /*e8c0*/  LDL.LU R21, [R1+0x68] ;  /* 0x0000680001157983 */ /* 0x000ea20000300800 */
[----:B------:R-:W-:Y:S02]  /*e8d0*/  PRMT R113, R72, 0x3340, R75 ;  /* 0x0000334048717816 */ /* 0x000fe4000000004b */
[----:B------:R-:W-:Y:S02]  /*e8e0*/  LOP3.LUT R72, R140, 0xffff, RZ, 0xc0, !PT ;  /* 0x0000ffff8c487812 */ /* 0x000fe400078ec0ff */
[----:B------:R-:W-:-:S02]  /*e8f0*/  LOP3.LUT R75, R141, 0xffff, RZ, 0xc0, !PT ;  /* 0x0000ffff8d4b7812 */ /* 0x000fc400078ec0ff */
[----:B------:R-:W3:Y:S01]  /*e900*/  LDL.LU R141, [R1+0x84] ;  /* 0x00008400018d7983 */ /* 0x000ee20000300800 */
[----:B------:R-:W-:Y:S02]  /*e910*/  LOP3.LUT R106, R20, 0xffff, RZ, 0xc0, !PT ;  /* 0x0000ffff146a7812 */ /* 0x000fe400078ec0ff */
[----:B------:R-:W-:Y:S01]  /*e920*/  PRMT R15, R72, 0x3340, R75 ;  /* 0x00003340480f7816 */ /* 0x000fe2000000004b */
[----:B------:R-:W3:Y:S01]  /*e930*/  LDL.LU R20, [R1+0x80] ;  /* 0x0000800001147983 */ /* 0x000ee20000300800 */
[----:B------:R-:W-:Y:S02]  /*e940*/  PRMT R140, R73, 0x3340, R106 ;  /* 0x00003340498c7816 */ /* 0x000fe4000000006a */
[----:B------:R-:W-:Y:S02]  /*e950*/  LOP3.LUT R72, R6, 0xffff, RZ, 0xc0, !PT ;  /* 0x0000ffff06487812 */ /* 0x000fe400078ec0ff */
[----:B------:R-:W3:Y:S01]  /*e960*/  LDL.LU R6, [R1+0x7c] ;  /* 0x00007c0001067983 */ /* 0x000ee20000300800 */
[----:B------:R-:W-:-:S02]  /*e970*/  LOP3.LUT R73, R18, 0xffff, RZ, 0xc0, !PT ;  /* 0x0000ffff12497812 */ /* 0x000fc400078ec0ff */
[----:B------:R-:W-:Y:S02]  /*e980*/  LOP3.LUT R75, R22, 0xffff, RZ, 0xc0, !PT ;  /* 0x0000ffff164b7812 */ /* 0x000fe400078ec0ff */
[----:B------:R-:W3:Y:S02]  /*e990*/  LDL.LU R22, [R1+0x78] ;  /* 0x0000780001167983 */ /* 0x000ee40000300800 */
[----:B------:R-:W-:Y:S02]  /*e9a0*/  PRMT R16, R72, 0x3340, R75 ;  /* 0x0000334048107816 */ /* 0x000fe4000000004b */
[----:B------:R-:W-:-:S04]  /*e9b0*/  LOP3.LUT R106, R62, 0xffff, RZ, 0xc0, !PT ;  /* 0x0000ffff3e6a7812 */ /* 0x000fc800078ec0ff */
[----:B------:R-:W-:Y:S02]  /*e9c0*/  PRMT R62, R73, 0x3340, R106 ;  /* 0x00003340493e7816 */ /* 0x000fe4000000006a */
[----:B------:R-:W-:Y:S02]  /*e9d0*/  LOP3.LUT R72, R19, 0xffff, RZ, 0xc0, !PT ;  /* 0x0000ffff13487812 */ /* 0x000fe400078ec0ff */
[----:B------:R-:W-:Y:S02]  /*e9e0*/  LOP3.LUT R73, R143, 0xffff, RZ, 0xc0, !PT ;  /* 0x0000ffff8f497812 */ /* 0x000fe400078ec0ff */
[----:B------:R-:W3:Y:S01]  /*e9f0*/  LDL.LU R143, [R1+0x94] ;  /* 0x00009400018f7983 */ /* 0x000ee20000300800 */
[----:B------:R-:W-:-:S03]  /*ea00*/  LOP3.LUT R75, R9, 0xffff, RZ, 0xc0, !PT ;  /* 0x0000ffff094b7812 */ /* 0x000fc600078ec0ff */
[----:B------:R-:W3:Y:S04]  /*ea10*/  LDL.LU R9, [R1+0x90] ;  /* 0x0000900001097983 */ /* 0x000ee80000300800 */
[----:B------:R-:W3:Y:S01]  /*ea20*/  LDL.LU R18, [R1+0x8c] ;  /* 0x00008c0001127983 */ /* 0x000ee20000300800 */
[----:B------:R-:W-:Y:S02]  /*ea30*/  PRMT R58, R72, 0x3340, R75 ;  /* 0x00003340483a7816 */ /* 0x000fe4000000004b */
[----:B----4-:R-:W-:Y:S02]  /*ea40*/  LOP3.LUT R106, R5, 0xffff, RZ, 0xc0, !PT ;  /* 0x0000ffff056a7812 */ /* 0x010fe400078ec0ff */
[----:B------:R-:W4:Y:S04]  /*ea50*/  LDL.LU R5, [R1+0x88] ;  /* 0x0000880001057983 */ /* 0x000f280000300800 */
[----:B------:R-:W4:Y:S01]  /*ea60*/  LDL.LU R139, [R1+0xa4] ;  /* 0x0000a400018b7983 */ /* 0x000f220000300800 */
[----:B------:R-:W-:-:S03]  /*ea70*/  PRMT R19, R73, 0x3340, R106 ;  /* 0x0000334049137816 */ /* 0x000fc6000000006a */
[----:B------:R-:W4:Y:S01]  /*ea80*/  LDL.LU R60, [R1+0xa0] ;  /* 0x0000a000013c7983 */ /* 0x000f220000300800 */
[----:B-----5:R-:W-:-:S03]  /*ea90*/  LOP3.LUT R75, R23, 0xffff, RZ, 0xc0, !PT ;  /* 0x0000ffff174b7812 */ /* 0x020fc600078ec0ff */
[----:B------:R-:W5:Y:S01]  /*eaa0*/  LDL.LU R23, [R1+0x9c] ;  /* 0x00009c0001177983 */ /* 0x000f620000300800 */
[----:B--2---:R-:W-:-:S03]  /*eab0*/  LOP3.LUT R106, R21, 0xffff, RZ, 0xc0, !PT ;  /* 0x0000ffff156a7812 */ /* 0x004fc600078ec0ff */
[----:B------:R-:W2:Y:S04]  /*eac0*/  LDL.LU R21, [R1+0x98] ;  /* 0x0000980001157983 */ /* 0x000ea80000300800 */
[----:B------:R-:W2:Y:S04]  /*ead0*/  LDL.LU R108, [R1+0xb4] ;  /* 0x0000b400016c7983 */ /* 0x000ea80000300800 */
[----:B------:R-:W2:Y:S01]  /*eae0*/  LDL.LU R107, [R1+0xb0] ;  /* 0x0000b000016b7983 */ /* 0x000ea20000300800 */
[----:B------:R-:W-:Y:S02]  /*eaf0*/  LOP3.LUT R72, R61, 0xffff, RZ, 0xc0, !PT ;  /* 0x0000ffff3d487812 */ /* 0x000fe400078ec0ff */
[----:B---3--:R-:W-:Y:S01]  /*eb00*/  LOP3.LUT R73, R64, 0xffff, RZ, 0xc0, !PT ;  /* 0x0000ffff40497812 */ /* 0x008fe200078ec0ff */
[----:B------:R-:W3:Y:S01]  /*eb10*/  LDL.LU R61, [R1+0xac] ;  /* 0x0000ac00013d7983 */ /* 0x000ee20000300800 */
[----:B------:R-:W-:-:S02]  /*eb20*/  PRMT R17, R72, 0x3340, R75 ;  /* 0x0000334048117816 */ /* 0x000fc4000000004b */
[----:B------:R-:W-:Y:S02]  /*eb30*/  LOP3.LUT R72, R141, 0xffff, RZ, 0xc0, !PT ;  /* 0x0000ffff8d487812 */ /* 0x000fe400078ec0ff */
[----:B------:R-:W-:Y:S02]  /*eb40*/  PRMT R64, R73, 0x3340, R106 ;  /* 0x0000334049407816 */ /* 0x000fe4000000006a */
[----:B------:R-:W-:Y:S02]  /*eb50*/  LOP3.LUT R75, R6, 0xffff, RZ, 0xc0, !PT ;  /* 0x0000ffff064b7812 */ /* 0x000fe400078ec0ff */
[----:B------:R-:W3:Y:S01]  /*eb60*/  LDL.LU R6, [R1+0xa8] ;  /* 0x0000a80001067983 */ /* 0x000ee20000300800 */
[----:B------:R-:W-:-:S03]  /*eb70*/  LOP3.LUT R73, R20, 0xffff, RZ, 0xc0, !PT ;  /* 0x0000ffff14497812 */ /* 0x000fc600078ec0ff */
[----:B------:R-:W3:Y:S01]  /*eb80*/  LDL.LU R112, [R1+0xc4] ;  /* 0x0000c40001707983 */ /* 0x000ee20000300800 */
[----:B------:R-:W-:-:S03]  /*eb90*/  PRMT R59, R72, 0x3340, R75 ;  /* 0x00003340483b7816 */ /* 0x000fc6000000004b */
[----:B------:R-:W3:Y:S01]  /*eba0*/  LDL.LU R147, [R1+0xc0] ;  /* 0x0000c00001937983 */ /* 0x000ee20000300800 */
[----:B------:R-:W-:-:S03]  /*ebb0*/  LOP3.LUT R106, R22, 0xffff, RZ, 0xc0, !PT ;  /* 0x0000ffff166a7812 */ /* 0x000fc600078ec0ff */
[----:B------:R-:W3:Y:S01]  /*ebc0*/  LDL.LU R138, [R1+0xbc] ;  /* 0x0000bc00018a7983 */ /* 0x000ee20000300800 */
[----:B------:R-:W-:-:S03]  /*ebd0*/  PRMT R20, R73, 0x3340, R106 ;  /* 0x0000334049147816 */ /* 0x000fc6000000006a */
[----:B------:R-:W3:Y:S04]  /*ebe0*/  LDL.LU R22, [R1+0xb8] ;  /* 0x0000b80001167983 */ /* 0x000ee80000300800 */
[----:B------:R-:W3:Y:S01]  /*ebf0*/  LDL.LU R141, [R1+0xd0] ;  /* 0x0000d000018d7983 */ /* 0x000ee20000300800 */
[----:B------:R-:W-:-:S03]  /*ec00*/  LOP3.LUT R72, R143, 0xffff, RZ, 0xc0, !PT ;  /* 0x0000ffff8f487812 */ /* 0x000fc600078ec0ff */
[----:B------:R-:W3:Y:S01]  /*ec10*/  LDL.LU R143, [R1+0xcc] ;  /* 0x0000cc00018f7983 */ /* 0x000ee20000300800 */
[----:B------:R-:W-:-:S03]  /*ec20*/  LOP3.LUT R73, R9, 0xffff, RZ, 0xc0, !PT ;  /* 0x0000ffff09497812 */ /* 0x000fc600078ec0ff */
[----:B------:R-:W3:Y:S01]  /*ec30*/  LDL.LU R9, [R1+0xc8] ;  /* 0x0000c80001097983 */ /* 0x000ee20000300800 */
[----:B------:R-:W-:-:S04]  /*ec40*/  LOP3.LUT R75, R18, 0xffff, RZ, 0xc0, !PT ;  /* 0x0000ffff124b7812 */ /* 0x000fc800078ec0ff */
[----:B------:R-:W-:Y:S02]  /*ec50*/  PRMT R18, R72, 0x3340, R75 ;  /* 0x0000334048127816 */ /* 0x000fe4000000004b */
[----:B----4-:R-:W-:Y:S02]  /*ec60*/  LOP3.LUT R106, R5, 0xffff, RZ, 0xc0, !PT ;  /* 0x0000ffff056a7812 */ /* 0x010fe400078ec0ff */
[----:B------:R-:W-:Y:S02]  /*ec70*/  LOP3.LUT R72, R139, 0xffff, RZ, 0xc0, !PT ;  /* 0x0000ffff8b487812 */ /* 0x000fe400078ec0ff */
[----:B------:R-:W4:Y:S01]  /*ec80*/  LDL.LU R139, [R1+0x10c] ;  /* 0x00010c00018b7983 */ /* 0x000f220000300800 */
[----:B------:R-:W-:-:S03]  /*ec90*/  PRMT R5, R73, 0x3340, R106 ;  /* 0x0000334049057816 */ /* 0x000fc6000000006a */
[----:B------:R-:W4:Y:S01]  /*eca0*/  LDL.LU R114, [R1+0x108] ;  /* 0x0001080001727983 */ /* 0x000f220000300800 */
[----:B------:R-:W-:Y:S02]  /*ecb0*/  LOP3.LUT R73, R60, 0xffff, RZ, 0xc0, !PT ;  /* 0x0000ffff3c497812 */ /* 0x000fe400078ec0ff */
[----:B-----5:R-:W-:Y:S02]  /*ecc0*/  LOP3.LUT R75, R23, 0xffff, RZ, 0xc0, !PT ;  /* 0x0000ffff174b7812 */ /* 0x020fe400078ec0ff */
[----:B------:R-:W5:Y:S02]  /*ecd0*/  LDL.LU R23, [R1+0x104] ;  /* 0x0001040001177983 */ /* 0x000f640000300800 */
[----:B------:R-:W-:Y:S02]  /*ece0*/  PRMT R60, R72, 0x3340, R75 ;  /* 0x00003340483c7816 */ /* 0x000fe4000000004b */
[----:B--2---:R-:W-:Y:S02]  /*ecf0*/  LOP3.LUT R106, R21, 0xffff, RZ, 0xc0, !PT ;  /* 0x0000ffff156a7812 */ /* 0x004fe400078ec0ff */
[----:B------:R-:W-:-:S02]  /*ed00*/  LOP3.LUT R72, R108, 0xffff, RZ, 0xc0, !PT ;  /* 0x0000ffff6c487812 */ /* 0x000fc400078ec0ff */
[----:B------:R-:W2:Y:S01]  /*ed10*/  LDL.LU R108, [R1+0x100] ;  /* 0x00010000016c7983 */ /* 0x000ea20000300800 */
[----:B------:R-:W-:Y:S02]  /*ed20*/  PRMT R21, R73, 0x3340, R106 ;  /* 0x0000334049157816 */ /* 0x000fe4000000006a */
[----:B------:R-:W-:Y:S02]  /*ed30*/  LOP3.LUT R73, R107, 0xffff, RZ, 0xc0, !PT ;  /* 0x0000ffff6b497812 */ /* 0x000fe400078ec0ff */
[----:B------:R-:W2:Y:S01]  /*ed40*/  LDL.LU R107, [R1+0xfc] ;  /* 0x0000fc00016b7983 */ /* 0x000ea20000300800 */
[----:B---3--:R-:W-:-:S04]  /*ed50*/  LOP3.LUT R75, R61, 0xffff, RZ, 0xc0, !PT ;  /* 0x0000ffff3d4b7812 */ /* 0x008fc800078ec0ff */
[----:B------:R-:W-:Y:S02]  /*ed60*/  PRMT R61, R72, 0x3340, R75 ;  /* 0x00003340483d7816 */ /* 0x000fe4000000004b */
[----:B------:R-:W-:Y:S02]  /*ed70*/  LOP3.LUT R106, R6, 0xffff, RZ, 0xc0, !PT ;  /* 0x0000ffff066a7812 */ /* 0x000fe400078ec0ff */
[----:B------:R-:W-:Y:S02]  /*ed80*/  LOP3.LUT R72, R112, 0xffff, RZ, 0xc0, !PT ;  /* 0x0000ffff70487812 */ /* 0x000fe400078ec0ff */
[----:B------:R-:W-:Y:S02]  /*ed90*/  PRMT R6, R73, 0x3340, R106 ;  /* 0x0000334049067816 */ /* 0x000fe4000000006a */
[----:B------:R-:W-:Y:S02]  /*eda0*/  LOP3.LUT R73, R147, 0xffff, RZ, 0xc0, !PT ;  /* 0x0000ffff93497812 */ /* 0x000fe400078ec0ff */
[----:B------:R-:W3:Y:S01]  /*edb0*/  LDL.LU R147, [R1+0xf0] ;  /* 0x0000f00001937983 */ /* 0x000ee20000300800 */
[----:B------:R-:W-:-:S02]  /*edc0*/  LOP3.LUT R75, R138, 0xffff, RZ, 0xc0, !PT ;  /* 0x0000ffff8a4b7812 */ /* 0x000fc400078ec0ff */
[----:B------:R-:W-:Y:S02]  /*edd0*/  LOP3.LUT R106, R22, 0xffff, RZ, 0xc0, !PT ;  /* 0x0000ffff166a7812 */ /* 0x000fe400078ec0ff */
[----:B------:R-:W-:Y:S02]  /*ede0*/  PRMT R110, R72, 0x3340, R75 ;  /* 0x00003340486e7816 */ /* 0x000fe4000000004b */
[----:B------:R-:W-:Y:S02]  /*edf0*/  LOP3.LUT R72, R141, 0xffff, RZ, 0xc0, !PT ;  /* 0x0000ffff8d487812 */ /* 0x000fe400078ec0ff */
[----:B------:R-:W-:Y:S01]  /*ee00*/  PRMT R22, R73, 0x3340, R106 ;  /* 0x0000334049167816 */ /* 0x000fe2000000006a */
[----:B------:R-:W3:Y:S01]  /*ee10*/  LDL.LU R141, [R1+0xe4] ;  /* 0x0000e400018d7983 */ /* 0x000ee20000300800 */
[----:B------:R-:W-:Y:S02]  /*ee20*/  LOP3.LUT R106, R2, 0xffff, RZ, 0xc0, !PT ;  /* 0x0000ffff026a7812 */ /* 0x000fe400078ec0ff */
[----:B------:R-:W-:-:S02]  /*ee30*/  LOP3.LUT R73, R143, 0xffff, RZ, 0xc0, !PT ;  /* 0x0000ffff8f497812 */ /* 0x000fc400078ec0ff */
[----:B------:R-:W3:Y:S01]  /*ee40*/  LDL.LU R143, [R1+0xe0] ;  /* 0x0000e000018f7983 */ /* 0x000ee20000300800 */
[----:B------:R-:W-:-:S03]  /*ee50*/  LOP3.LUT R75, R9, 0xffff, RZ, 0xc0, !PT ;  /* 0x0000ffff094b7812 */ /* 0x000fc600078ec0ff */
[----:B------:R-:W3:Y:S01]  /*ee60*/  LDL.LU R138, [R1+0xd4] ;  /* 0x0000d400018a7983 */ /* 0x000ee20000300800 */
[----:B------:R-:W-:Y:S02]  /*ee70*/  PRMT R9, R72, 0x3340, R75 ;  /* 0x0000334048097816 */ /* 0x000fe4000000004b */
[----:B------:R-:W-:Y:S02]  /*ee80*/  PRMT R2, R73, 0x3340, R106 ;  /* 0x0000334049027816 */ /* 0x000fe4000000006a */
[----:B------:R-:W-:Y:S02]  /*ee90*/  LOP3.LUT R106, R3, 0xffff, RZ, 0xc0, !PT ;  /* 0x0000ffff036a7812 */ /* 0x000fe400078ec0ff */
[----:B----4-:R-:W-:Y:S02]  /*eea0*/  LOP3.LUT R72, R139, 0xffff, RZ, 0xc0, !PT ;  /* 0x0000ffff8b487812 */ /* 0x010fe400078ec0ff */
[----:B------:R-:W4:Y:S01]  /*eeb0*/  LDL.LU R139, [R1+0x24] ;  /* 0x00002400018b7983 */ /* 0x000f220000300800 */
[----:B------:R-:W-:-:S03]  /*eec0*/  LOP3.LUT R73, R114, 0xffff, RZ, 0xc0, !PT ;  /* 0x0000ffff72497812 */ /* 0x000fc600078ec0ff */
[----:B------:R-:W4:Y:S01]  /*eed0*/  LDL.LU R112, [R1+0x18] ;  /* 0x0000180001707983 */ /* 0x000f220000300800 */
[----:B-----5:R-:W-:-:S03]  /*eee0*/  LOP3.LUT R75, R23, 0xffff, RZ, 0xc0, !PT ;  /* 0x0000ffff174b7812 */ /* 0x020fc600078ec0ff */
[----:B------:R-:W5:Y:S01]  /*eef0*/  LDL.LU R114, [R1+0x14] ;  /* 0x0000140001727983 */ /* 0x000f620000300800 */
[----:B------:R-:W-:Y:S02]  /*ef00*/  PRMT R23, R72, 0x3340, R75 ;  /* 0x0000334048177816 */ /* 0x000fe4000000004b */
[----:B------:R-:W-:Y:S02]  /*ef10*/  LOP3.LUT R75, R71, 0xffff, RZ, 0xc0, !PT ;  /* 0x0000ffff474b7812 */ /* 0x000fe400078ec0ff */
[----:B------:R-:W-:Y:S02]  /*ef20*/  PRMT R3, R73, 0x3340, R106 ;  /* 0x0000334049037816 */ /* 0x000fe4000000006a */
[----:B--2---:R-:W-:Y:S02]  /*ef30*/  LOP3.LUT R72, R108, 0xffff, RZ, 0xc0, !PT ;  /* 0x0000ffff6c487812 */ /* 0x004fe400078ec0ff */
[----:B------:R-:W2:Y:S02]  /*ef40*/  LDL.LU R108, [R1+0x8] ;  /* 0x00000800016c7983 */ /* 0x000ea40000300800 */
[----:B------:R-:W-:-:S02]  /*ef50*/  PRMT R71, R72, 0x3340, R75 ;  /* 0x0000334048477816 */ /* 0x000fc4000000004b */
[----:B------:R-:W-:Y:S02]  /*ef60*/  LOP3.LUT R73, R107, 0xffff, RZ, 0xc0, !PT ;  /* 0x0000ffff6b497812 */ /* 0x000fe400078ec0ff */
[----:B------:R-:W2:Y:S04]  /*ef70*/  LDL.LU R107, [R1+0x4] ;  /* 0x00000400016b7983 */ /* 0x000ea80000300800 */
[----:B------:R-:W3:Y:S04]  /*ef80*/  LDL.LU R72, [R1+0xf8] ;  /* 0x0000f80001487983 */ /* 0x000ee80000300800 */
[----:B------:R-:W4:Y:S01]  /*ef90*/  LDL.LU R75, [R1+0xf4] ;  /* 0x0000f400014b7983 */ /* 0x000f220000300800 */
[----:B------:R-:W-:-:S04]  /*efa0*/  LOP3.LUT R106, R0, 0xffff, RZ, 0xc0, !PT ;  /* 0x0000ffff006a7812 */ /* 0x000fc800078ec0ff */
[----:B------:R-:W-:Y:S02]  /*efb0*/  PRMT R0, R73, 0x3340, R106 ;  /* 0x0000334049007816 */ /* 0x000fe4000000006a */
[----:B------:R-:W-:Y:S02]  /*efc0*/  LOP3.LUT R106, R4, 0xffff, RZ, 0xc0, !PT ;  /* 0x0000ffff046a7812 */ /* 0x000fe400078ec0ff */
[----:B---3--:R-:W-:Y:S02]  /*efd0*/  LOP3.LUT R72, R72, 0xffff, RZ, 0xc0, !PT ;  /* 0x0000ffff48487812 */ /* 0x008fe400078ec0ff */
[----:B----4-:R-:W-:Y:S02]  /*efe0*/  LOP3.LUT R73, R75, 0xffff, RZ, 0xc0, !PT ;  /* 0x0000ffff4b497812 */ /* 0x010fe400078ec0ff */
[----:B------:R-:W-:-:S04]  /*eff0*/  LOP3.LUT R75, R147, 0xffff, RZ, 0xc0, !PT ;  /* 0x0000ffff934b7812 */ /* 0x000fc800078ec0ff */
[----:B------:R-:W-:Y:S02]  /*f000*/  PRMT R4, R72, 0x3340, R75 ;  /* 0x0000334048047816 */ /* 0x000fe4000000004b */
[----:B------:R-:W3:Y:S04]  /*f010*/  LDL.LU R72, [R1+0xec] ;  /* 0x0000ec0001487983 */ /* 0x000ee80000300800 */
[----:B------:R-:W4:Y:S01]  /*f020*/  LDL.LU R75, [R1+0xe8] ;  /* 0x0000e800014b7983 */ /* 0x000f220000300800 */
[----:B------:R-:W-:Y:S02]  /*f030*/  PRMT R147, R73, 0x3340, R106 ;  /* 0x0000334049937816 */ /* 0x000fe4000000006a */
[----:B------:R-:W-:Y:S02]  /*f040*/  LOP3.LUT R106, R143, 0xffff, RZ, 0xc0, !PT ;  /* 0x0000ffff8f6a7812 */ /* 0x000fe400078ec0ff */
[----:B---3--:R-:W-:-:S02]  /*f050*/  LOP3.LUT R72, R72, 0xffff, RZ, 0xc0, !PT ;  /* 0x0000ffff48487812 */ /* 0x008fc400078ec0ff */
        /* <DEDUP_REMOVED lines=14> */
[----:B-----5:R-:W-:Y:S02]  /*f140*/  LOP3.LUT R106, R114, 0xffff, RZ, 0xc0, !PT ;  /* 0x0000ffff726a7812 */ /* 0x020fe400078ec0ff */
[----:B---3--:R-:W-:-:S02]  /*f150*/  LOP3.LUT R72, R72, 0xffff, RZ, 0xc0, !PT ;  /* 0x0000ffff48487812 */ /* 0x008fc400078ec0ff */
[----:B----4-:R-:W-:Y:S02]  /*f160*/  LOP3.LUT R73, R75, 0xffff, RZ, 0xc0, !PT ;  /* 0x0000ffff4b497812 */ /* 0x010fe400078ec0ff */
[----:B------:R-:W-:-:S04]  /*f170*/  LOP3.LUT R75, R112, 0xffff, RZ, 0xc0, !PT ;  /* 0x0000ffff704b7812 */ /* 0x000fc800078ec0ff */
[----:B------:R-:W-:Y:S02]  /*f180*/  PRMT R114, R72, 0x3340, R75 ;  /* 0x0000334048727816 */ /* 0x000fe4000000004b */
[----:B------:R-:W3:Y:S04]  /*f190*/  LDL.LU R72, [R1+0x10] ;  /* 0x0000100001487983 */ /* 0x000ee80000300800 */
[----:B------:R-:W4:Y:S01]  /*f1a0*/  LDL.LU R75, [R1+0xc] ;  /* 0x00000c00014b7983 */ /* 0x000f220000300800 */
[----:B------:R-:W-:Y:S02]  /*f1b0*/  PRMT R112, R73, 0x3340, R106 ;  /* 0x0000334049707816 */ /* 0x000fe4000000006a */
[----:B--2---:R-:W-:Y:S02]  /*f1c0*/  LOP3.LUT R106, R107, 0xffff, RZ, 0xc0, !PT ;  /* 0x0000ffff6b6a7812 */ /* 0x004fe400078ec0ff */
[----:B------:R-:W-:-:S02]  /*f1d0*/  LOP3.LUT R249, R249, 0xffff, RZ, 0xc0, !PT ;  /* 0x0000fffff9f97812 */ /* 0x000fc400078ec0ff */
[----:B------:R-:W-:Y:S02]  /*f1e0*/  LOP3.LUT R248, R248, 0xffff, RZ, 0xc0, !PT ;  /* 0x0000fffff8f87812 */ /* 0x000fe400078ec0ff */
[----:B------:R-:W-:Y:S02]  /*f1f0*/  LOP3.LUT R247, R247, 0xffff, RZ, 0xc0, !PT ;  /* 0x0000fffff7f77812 */ /* 0x000fe400078ec0ff */
[----:B------:R-:W-:Y:S02]  /*f200*/  LOP3.LUT R246, R246, 0xffff, RZ, 0xc0, !PT ;  /* 0x0000fffff6f67812 */ /* 0x000fe400078ec0ff */
[----:B------:R-:W-:Y:S02]  /*f210*/  LOP3.LUT R245, R245, 0xffff, RZ, 0xc0, !PT ;  /* 0x0000fffff5f57812 */ /* 0x000fe400078ec0ff */
[----:B------:R-:W-:Y:S02]  /*f220*/  LOP3.LUT R244, R244, 0xffff, RZ, 0xc0, !PT ;  /* 0x0000fffff4f47812 */ /* 0x000fe400078ec0ff */
[----:B------:R-:W-:-:S02]  /*f230*/  LOP3.LUT R243, R243, 0xffff, RZ, 0xc0, !PT ;  /* 0x0000fffff3f37812 */ /* 0x000fc400078ec0ff */
[----:B------:R-:W-:Y:S02]  /*f240*/  LOP3.LUT R242, R242, 0xffff, RZ, 0xc0, !PT ;  /* 0x0000fffff2f27812 */ /* 0x000fe400078ec0ff */
[----:B------:R-:W-:Y:S02]  /*f250*/  LOP3.LUT R241, R241, 0xffff, RZ, 0xc0, !PT ;  /* 0x0000fffff1f17812 */ /* 0x000fe400078ec0ff */
[----:B------:R-:W-:Y:S02]  /*f260*/  PRMT R247, R249, 0x3340, R247 ;  /* 0x00003340f9f77816 */ /* 0x000fe400000000f7 */
[----:B------:R-:W-:Y:S02]  /*f270*/  LOP3.LUT R240, R240, 0xffff, RZ, 0xc0, !PT ;  /* 0x0000fffff0f07812 */ /* 0x000fe400078ec0ff */
[----:B------:R-:W-:Y:S02]  /*f280*/  LOP3.LUT R239, R239, 0xffff, RZ, 0xc0, !PT ;  /* 0x0000ffffefef7812 */ /* 0x000fe400078ec0ff */
[----:B------:R-:W-:-:S02]  /*f290*/  PRMT R246, R248, 0x3340, R246 ;  /* 0x00003340f8f67816 */ /* 0x000fc400000000f6 */
[----:B------:R-:W-:Y:S02]  /*f2a0*/  LOP3.LUT R238, R238, 0xffff, RZ, 0xc0, !PT ;  /* 0x0000ffffeeee7812 */ /* 0x000fe400078ec0ff */
[----:B------:R-:W-:Y:S02]  /*f2b0*/  PRMT R243, R245, 0x3340, R243 ;  /* 0x00003340f5f37816 */ /* 0x000fe400000000f3 */
[----:B------:R-:W-:Y:S02]  /*f2c0*/  PRMT R242, R244, 0x3340, R242 ;  /* 0x00003340f4f27816 */ /* 0x000fe400000000f2 */
[----:B------:R-:W-:Y:S02]  /*f2d0*/  PRMT R239, R241, 0x3340, R239 ;  /* 0x00003340f1ef7816 */ /* 0x000fe400000000ef */
[----:B------:R-:W-:Y:S02]  /*f2e0*/  PRMT R238, R240, 0x3340, R238 ;  /* 0x00003340f0ee7816 */ /* 0x000fe400000000ee */
[----:B---3--:R-:W-:-:S02]  /*f2f0*/  LOP3.LUT R72, R72, 0xffff, RZ, 0xc0, !PT ;  /* 0x0000ffff48487812 */ /* 0x008fc400078ec0ff */
[----:B----4-:R-:W-:Y:S02]  /*f300*/  LOP3.LUT R73, R75, 0xffff, RZ, 0xc0, !PT ;  /* 0x0000ffff4b497812 */ /* 0x010fe400078ec0ff */
[----:B------:R-:W-:-:S04]  /*f310*/  LOP3.LUT R75, R108, 0xffff, RZ, 0xc0, !PT ;  /* 0x0000ffff6c4b7812 */ /* 0x000fc800078ec0ff */
[----:B------:R-:W-:Y:S02]  /*f320*/  PRMT R108, R72, 0x3340, R75 ;  /* 0x00003340486c7816 */ /* 0x000fe4000000004b */
[----:B------:R-:W2:Y:S01]  /*f330*/  LDL.LU R75, [R1] ;  /* 0x00000000014b7983 */ /* 0x000ea20000300800 */
[----:B------:R-:W-:-:S03]  /*f340*/  PRMT R107, R73, 0x3340, R106 ;  /* 0x00003340496b7816 */ /* 0x000fc6000000006a */
[----:B------:R-:W3:Y:S04]  /*f350*/  LDL.LU R106, [R1+0x8f8] ;  /* 0x0008f800016a7983 */ /* 0x000ee80000300800 */
[----:B------:R-:W4:Y:S04]  /*f360*/  LDL.LU R249, [R1+0x900] ;  /* 0x0009000001f97983 */ /* 0x000f280000300800 */
[----:B------:R-:W4:Y:S04]  /*f370*/  LDL.LU R248, [R1+0x8fc] ;  /* 0x0008fc0001f87983 */ /* 0x000f280000300800 */
[----:B------:R-:W5:Y:S04]  /*f380*/  LDL.LU R245, [R1+0x8f4] ;  /* 0x0008f40001f57983 */ /* 0x000f680000300800 */
[----:B------:R-:W5:Y:S04]  /*f390*/  LDL.LU R244, [R1+0x8f0] ;  /* 0x0008f00001f47983 */ /* 0x000f680000300800 */
[----:B------:R-:W4:Y:S04]  /*f3a0*/  LDL.LU R241, [R1+0x908] ;  /* 0x0009080001f17983 */ /* 0x000f280000300800 */
[----:B------:R-:W4:Y:S01]  /*f3b0*/  LDL.LU R240, [R1+0x904] ;  /* 0x0009040001f07983 */ /* 0x000f220000300800 */
[----:B------:R-:W-:-:S02]  /*f3c0*/  LOP3.LUT R252, R252, 0xffff, RZ, 0xc0, !PT ;  /* 0x0000fffffcfc7812 */ /* 0x000fc400078ec0ff */
[----:B------:R-:W-:-:S04]  /*f3d0*/  LOP3.LUT R250, R250, 0xffff, RZ, 0xc0, !PT ;  /* 0x0000fffffafa7812 */ /* 0x000fc800078ec0ff */
[----:B------:R-:W-:Y:S02]  /*f3e0*/  PRMT R250, R252, 0x3340, R250 ;  /* 0x00003340fcfa7816 */ /* 0x000fe400000000fa */
[----:B------:R-:W0:Y:S01]  /*f3f0*/  S2R R252, SR_TID.X ;  /* 0x0000000000fc7919 */ /* 0x000e220000002100 */
        /* <DEDUP_REMOVED lines=11> */
[----:B------:R-:W-:Y:S01]  /*f4b0*/  PRMT R124, R82, 0x3340, R124 ;  /* 0x00003340527c7816 */ /* 0x000fe2000000007c */
[----:B------:R-:W5:Y:S01]  /*f4c0*/  LDL.LU R56, [R1+0x99c] ;  /* 0x00099c0001387983 */ /* 0x000f620000300800 */
[----:B------:R-:W-:Y:S02]  /*f4d0*/  PRMT R125, R125, 0x3340, R86 ;  /* 0x000033407d7d7816 */ /* 0x000fe40000000056 */
[----:B------:R-:W-:Y:S01]  /*f4e0*/  LOP3.LUT R121, R121, 0xffff, RZ, 0xc0, !PT ;  /* 0x0000ffff79797812 */ /* 0x000fe200078ec0ff */
[----:B------:R-:W5:Y:S01]  /*f4f0*/  LDL.LU R104, [R1+0x998] ;  /* 0x0009980001687983 */ /* 0x000f620000300800 */
[----:B------:R-:W-:Y:S02]  /*f500*/  LOP3.LUT R87, R87, 0xffff, RZ, 0xc0, !PT ;  /* 0x0000ffff57577812 */ /* 0x000fe400078ec0ff */
[----:B------:R-:W-:Y:S02]  /*f510*/  PRMT R86, R109, 0x5410, R57 ;  /* 0x000054106d567816 */ /* 0x000fe40000000039 */
[----:B------:R-:W-:-:S02]  /*f520*/  PRMT R120, R83, 0x3340, R120 ;  /* 0x0000334053787816 */ /* 0x000fc40000000078 */
[----:B------:R-:W-:Y:S02]  /*f530*/  PRMT R83, R113, 0x5410, R15 ;  /* 0x0000541071537816 */ /* 0x000fe4000000000f */
[----:B------:R-:W-:Y:S02]  /*f540*/  PRMT R121, R121, 0x3340, R87 ;  /* 0x0000334079797816 */ /* 0x000fe40000000057 */
[----:B------:R-:W-:Y:S02]  /*f550*/  LOP3.LUT R117, R117, 0xffff, RZ, 0xc0, !PT ;  /* 0x0000ffff75757812 */ /* 0x000fe400078ec0ff */
[----:B------:R-:W-:Y:S02]  /*f560*/  LOP3.LUT R88, R88, 0xffff, RZ, 0xc0, !PT ;  /* 0x0000ffff58587812 */ /* 0x000fe400078ec0ff */
[----:B------:R-:W-:Y:S02]  /*f570*/  PRMT R87, R79, 0x5410, R140 ;  /* 0x000054104f577816 */ /* 0x000fe4000000008c */
[----:B0-----:R-:W-:-:S02]  /*f580*/  LOP3.LUT R73, R252, 0xff, RZ, 0xc0, !PT ;  /* 0x000000fffc497812 */ /* 0x001fc400078ec0ff */
        /* <DEDUP_REMOVED lines=9> */
[----:B------:R-:W-:Y:S02]  /*f620*/  PRMT R137, R137, 0x3340, R81 ;  /* 0x0000334089897816 */ /* 0x000fe40000000051 */
[----:B------:R-:W-:Y:S02]  /*f630*/  PRMT R144, R80, 0x3340, R144 ;  /* 0x0000334050907816 */ /* 0x000fe40000000090 */
[----:B------:R-:W-:-:S02]  /*f640*/  PRMT R88, R16, 0x5410, R58 ;  /* 0x0000541010587816 */ /* 0x000fc4000000003a */
[----:B------:R-:W-:Y:S02]  /*f650*/  PRMT R136, R89, 0x3340, R136 ;  /* 0x0000334059887816 */ /* 0x000fe40000000088 */
[----:B------:R-:W-:Y:S02]  /*f660*/  LOP3.LUT R91, R91, 0xffff, RZ, 0xc0, !PT ;  /* 0x0000ffff5b5b7812 */ /* 0x000fe400078ec0ff */
[----:B------:R-:W-:Y:S02]  /*f670*/  LOP3.LUT R128, R128, 0xffff, RZ, 0xc0, !PT ;  /* 0x0000ffff80807812 */ /* 0x000fe400078ec0ff */
[----:B------:R-:W-:Y:S02]  /*f680*/  PRMT R89, R17, 0x5410, R59 ;  /* 0x0000541011597816 */ /* 0x000fe4000000003b */
[----:B------:R-:W-:Y:S02]  /*f690*/  PRMT R132, R90, 0x3340, R132 ;  /* 0x000033405a847816 */ /* 0x000fe40000000084 */
[----:B------:R-:W-:-:S02]  /*f6a0*/  LOP3.LUT R84, R84, 0xffff, RZ, 0xc0, !PT ;  /* 0x0000ffff54547812 */ /* 0x000fc400078ec0ff */
[----:B------:R-:W-:Y:S02]  /*f6b0*/  LOP3.LUT R116, R116, 0xffff, RZ, 0xc0, !PT ;  /* 0x0000ffff74747812 */ /* 0x000fe400078ec0ff */
[----:B------:R-:W-:Y:S02]  /*f6c0*/  PRMT R90, R18, 0x5410, R60 ;  /* 0x00005410125a7816 */ /* 0x000fe4000000003c */
[----:B------:R-:W-:Y:S02]  /*f6d0*/  PRMT R128, R91, 0x3340, R128 ;  /* 0x000033405b807816 */ /* 0x000fe40000000080 */
[----:B------:R-:W-:Y:S02]  /*f6e0*/  PRMT R91, R61, 0x5410, R110 ;  /* 0x000054103d5b7816 */ /* 0x000fe4000000006e */
[----:B------:R-:W-:Y:S02]  /*f6f0*/  PRMT R116, R84, 0x3340, R116 ;  /* 0x0000334054747816 */ /* 0x000fe40000000074 */
[----:B------:R-:W-:-:S02]  /*f700*/  LOP3.LUT R233, R233, 0xffff, RZ, 0xc0, !PT ;  /* 0x0000ffffe9e97812 */ /* 0x000fc400078ec0ff */
[----:B------:R-:W-:-:S04]  /*f710*/  LOP3.LUT R231, R231, 0xffff, RZ, 0xc0, !PT ;  /* 0x0000ffffe7e77812 */ /* 0x000fc800078ec0ff */
[----:B------:R-:W-:Y:S02]  /*f720*/  PRMT R231, R233, 0x3340, R231 ;  /* 0x00003340e9e77816 */ /* 0x000fe400000000e7 */
[----:B--2---:R-:W-:-:S04]  /*f730*/  LOP3.LUT R72, R75, 0xffff, RZ, 0xc0, !PT ;  /* 0x0000ffff4b487812 */ /* 0x004fc800078ec0ff */
[----:B------:R-:W-:Y:S01]  /*f740*/  PRMT R251, R72, 0x3340, R251 ;  /* 0x0000334048fb7816 */ /* 0x000fe200000000fb */
[----:B------:R-:W-:Y:S01]  /*f750*/  IMAD.SHL.U32 R72, R252, 0x10, RZ ;  /* 0x00000010fc487824 */ /* 0x000fe200078e00ff */
[----:B---3--:R-:W-:Y:S02]  /*f760*/  PRMT R82, R106, 0x5410, R14 ;  /* 0x000054106a527816 */ /* 0x008fe4000000000e */
[----:B------:R-:W2:Y:S04]  /*f770*/  LDL.LU R14, [R1+0x994] ;  /* 0x00099400010e7983 */ /* 0x000ea80000300800 */
[----:B------:R-:W3:Y:S01]  /*f780*/  LDL.LU R57, [R1+0x990] ;  /* 0x0009900001397983 */ /* 0x000ee20000300800 */
[----:B------:R-:W-:-:S03]  /*f790*/  LOP3.LUT R72, R72, 0x70, RZ, 0xc0, !PT ;  /* 0x0000007048487812 */ /* 0x000fc600078ec0ff */
[----:B------:R-:W2:Y:S04]  /*f7a0*/  LDL.LU R109, [R1+0x98c] ;  /* 0x00098c00016d7983 */ /* 0x000ea80000300800 */
[----:B------:R-:W3:Y:S04]  /*f7b0*/  LDL.LU R15, [R1+0x988] ;  /* 0x00098800010f7983 */ /* 0x000ee80000300800 */
[----:B------:R-:W3:Y:S04]  /*f7c0*/  LDL.LU R113, [R1+0x984] ;  /* 0x0009840001717983 */ /* 0x000ee80000300800 */
[----:B------:R-:W3:Y:S04]  /*f7d0*/  LDL.LU R140, [R1+0x980] ;  /* 0x00098000018c7983 */ /* 0x000ee80000300800 */
[----:B------:R-:W3:Y:S01]  /*f7e0*/  LDL.LU R79, [R1+0x97c] ;  /* 0x00097c00014f7983 */ /* 0x000ee20000300800 */
[----:B------:R-:W-:Y:S01]  /*f7f0*/  IMAD R72, R73, 0x80, R72 ;  /* 0x0000008049487824 */ /* 0x000fe200078e0248 */
[----:B----4-:R-:W-:-:S02]  /*f800*/  PRMT R80, R241, 0x5410, R240 ;  /* 0x00005410f1507816 */ /* 0x010fc400000000f0 */
[----:B------:R-:W-:Y:S01]  /*f810*/  PRMT R81, R249, 0x5410, R248 ;  /* 0x00005410f9517816 */ /* 0x000fe200000000f8 */
[----:B------:R-:W4:Y:S04]  /*f820*/  LDL.LU R58, [R1+0x978] ;  /* 0x00097800013a7983 */ /* 0x000f280000300800 */
[----:B------:R-:W4:Y:S04]  /*f830*/  LDL.LU R16, [R1+0x974] ;  /* 0x0009740001107983 */ /* 0x000f280000300800 */
[----:B------:R-:W4:Y:S04]  /*f840*/  LDL.LU R59, [R1+0x970] ;  /* 0x00097000013b7983 */ /* 0x000f280000300800 */
[----:B------:R-:W4:Y:S04]  /*f850*/  LDL.LU R17, [R1+0x96c] ;  /* 0x00096c0001117983 */ /* 0x000f280000300800 */
[----:B------:R-:W4:Y:S01]  /*f860*/  LDL.LU R60, [R1+0x968] ;  /* 0x00096800013c7983 */ /* 0x000f220000300800 */
[----:B-----5:R-:W-:-:S03]  /*f870*/  PRMT R84, R245, 0x5410, R244 ;  /* 0x00005410f5547816 */ /* 0x020fc600000000f4 */
[----:B------:R-:W5:Y:S04]  /*f880*/  LDL.LU R18, [R1+0x964] ;  /* 0x0009640001127983 */ /* 0x000f680000300800 */
[----:B------:R0:W-:Y:S04]  /*f890*/  STS.128 [R72+UR4], R80 ;  /* 0x0000005048007988 */ /* 0x0001e80008000c04 */
[----:B------:R-:W4:Y:S01]  /*f8a0*/  LDL.LU R61, [R1+0x960] ;  /* 0x00096000013d7983 */ /* 0x000f220000300800 */
[----:B------:R-:W-:-:S03]  /*f8b0*/  LOP3.LUT R110, R72, 0x10, RZ, 0x3c, !PT ;  /* 0x00000010486e7812 */ /* 0x000fc600078e3cff */
[----:B------:R1:W-:Y:S01]  /*f8c0*/  STS.128 [R72+UR4+0x8000], R84 ;  /* 0x0080005448007988 */ /* 0x0003e20008000c04 */
[----:B0-----:R-:W-:-:S03]  /*f8d0*/  PRMT R80, R62, 0x5410, R19 ;  /* 0x000054103e507816 */ /* 0x001fc60000000013 */
[----:B------:R-:W5:Y:S01]  /*f8e0*/  LDL.LU R19, [R1+0x95c] ;  /* 0x00095c0001137983 */ /* 0x000f620000300800 */
[----:B------:R-:W-:-:S03]  /*f8f0*/  PRMT R81, R64, 0x5410, R20 ;  /* 0x0000541040517816 */ /* 0x000fc60000000014 */
[----:B------:R-:W4:Y:S01]  /*f900*/  LDL.LU R62, [R1+0x958] ;  /* 0x00095800013e7983 */ /* 0x000f220000300800 */
[----:B------:R-:W-:-:S03]  /*f910*/  PRMT R82, R5, 0x5410, R21 ;  /* 0x0000541005527816 */ /* 0x000fc60000000015 */
[----:B------:R-:W5:Y:S01]  /*f920*/  LDL.LU R20, [R1+0x954] ;  /* 0x0009540001147983 */ /* 0x000f620000300800 */
[----:B------:R-:W-:-:S03]  /*f930*/  PRMT R83, R6, 0x5410, R22 ;  /* 0x0000541006537816 */ /* 0x000fc60000000016 */
[----:B------:R-:W4:Y:S01]  /*f940*/  LDL.LU R64, [R1+0x950] ;  /* 0x0009500001407983 */ /* 0x000f220000300800 */
[----:B-1----:R-:W-:-:S03]  /*f950*/  PRMT R84, R9, 0x5410, R23 ;  /* 0x0000541009547816 */ /* 0x002fc60000000017 */
[----:B------:R-:W4:Y:S04]  /*f960*/  LDL.LU R21, [R1+0x94c] ;  /* 0x00094c0001157983 */ /* 0x000f280000300800 */
[----:B------:R-:W4:Y:S04]  /*f970*/  LDL.LU R5, [R1+0x948] ;  /* 0x0009480001057983 */ /* 0x000f280000300800 */
[----:B------:R-:W4:Y:S04]  /*f980*/  LDL.LU R22, [R1+0x944] ;  /* 0x0009440001167983 */ /* 0x000f280000300800 */
[----:B------:R-:W4:Y:S01]  /*f990*/  LDL.LU R6, [R1+0x940] ;  /* 0x0009400001067983 */ /* 0x000f220000300800 */
[----:B------:R-:W-:-:S03]  /*f9a0*/  PRMT R85, R71, 0x5410, R4 ;  /* 0x0000541047557816 */ /* 0x000fc60000000004 */
[----:B------:R0:W-:Y:S04]  /*f9b0*/  STS.128 [R110+UR4], R88 ;  /* 0x000000586e007988 */ /* 0x0001e80008000c04 */
[----:B------:R-:W4:Y:S04]  /*f9c0*/  LDL.LU R23, [R1+0x93c] ;  /* 0x00093c0001177983 */ /* 0x000f280000300800 */
[----:B------:R-:W4:Y:S01]  /*f9d0*/  LDL.LU R9, [R1+0x938] ;  /* 0x0009380001097983 */ /* 0x000f220000300800 */
[----:B0-----:R-:W-:-:S03]  /*f9e0*/  PRMT R88, R2, 0x5410, R3 ;  /* 0x0000541002587816 */ /* 0x001fc60000000003 */
[----:B------:R-:W5:Y:S01]  /*f9f0*/  LDL.LU R3, [R1+0x934] ;  /* 0x0009340001037983 */ /* 0x000f620000300800 */
[----:B------:R-:W-:-:S03]  /*fa00*/  PRMT R89, R0, 0x5410, R147 ;  /* 0x0000541000597816 */ /* 0x000fc60000000093 */
[----:B------:R-:W4:Y:S04]  /*fa10*/  LDL.LU R2, [R1+0x930] ;  /* 0x0009300001027983 */ /* 0x000f280000300800 */
[----:B------:R-:W5:Y:S04]  /*fa20*/  LDL.LU R4, [R1+0x92c] ;  /* 0x00092c0001047983 */ /* 0x000f680000300800 */
[----:B------:R-:W5:Y:S04]  /*fa30*/  LDL.LU R71, [R1+0x928] ;  /* 0x0009280001477983 */ /* 0x000f680000300800 */
[----:B------:R-:W5:Y:S04]  /*fa40*/  LDL.LU R0, [R1+0x924] ;  /* 0x0009240001007983 */ /* 0x000f680000300800 */
[----:B------:R-:W5:Y:S01]  /*fa50*/  LDL.LU R233, [R1+0x8b8] ;  /* 0x0008b80001e97983 */ /* 0x000f620000300800 */
[----:B------:R-:W0:Y:S01]  /*fa60*/  S2R R249, SR_TID.X ;  /* 0x0000000000f97919 */ /* 0x000e220000002100 */
        /* <DEDUP_REMOVED lines=50> */
[----:B------:R-:W-:Y:S02]  /*fd90*/  PRMT R87, R114, 0x5410, R108 ;  /* 0x0000541072577816 */ /* 0x000fe4000000006c */
        /* <DEDUP_REMOVED lines=8> */
[----:B------:R-:W-:Y:S01]  /*fe20*/  PRMT R86, R143, 0x5410, R139 ;  /* 0x000054108f567816 */ /* 0x000fe2000000008b */
[----:B------:R1:W-:Y:S01]  /*fe30*/  STS.128 [R110+UR4+0x8000], R80 ;  /* 0x008000506e007988 */ /* 0x0003e20008000c04 */
[----:B------:R-:W-:-:S02]  /*fe40*/  LOP3.LUT R108, R72, 0x20, RZ, 0x3c, !PT ;  /* 0x00000020486c7812 */ /* 0x000fc400078e3cff */
[----:B------:R-:W-:Y:S01]  /*fe50*/  PRMT R235, R237, 0x3340, R235 ;  /* 0x00003340edeb7816 */ /* 0x000fe200000000eb */
[----:B------:R-:W5:Y:S01]  /*fe60*/  LDL.LU R245, [R1+0x8a0] ;  /* 0x0008a00001f57983 */ /* 0x000f620000300800 */
[----:B------:R-:W-:Y:S02]  /*fe70*/  PRMT R234, R236, 0x3340, R234 ;  /* 0x00003340ecea7816 */ /* 0x000fe400000000ea */
[----:B------:R-:W-:Y:S02]  /*fe80*/  PRMT R230, R232, 0x3340, R230 ;  /* 0x00003340e8e67816 */ /* 0x000fe400000000e6 */
[----:B------:R-:W-:Y:S02]  /*fe90*/  PRMT R227, R229, 0x3340, R227 ;  /* 0x00003340e5e37816 */ /* 0x000fe400000000e3 */
[----:B------:R-:W-:Y:S02]  /*fea0*/  PRMT R225, R228, 0x3340, R225 ;  /* 0x00003340e4e17816 */ /* 0x000fe400000000e1 */
[----:B------:R-:W-:-:S02]  /*feb0*/  PRMT R219, R223, 0x3340, R219 ;  /* 0x00003340dfdb7816 */ /* 0x000fc400000000db */
[----:B------:R-:W-:Y:S02]  /*fec0*/  PRMT R217, R221, 0x3340, R217 ;  /* 0x00003340ddd97816 */ /* 0x000fe400000000d9 */
        /* <DEDUP_REMOVED lines=13> */
[----:B--2---:R-:W-:Y:S02]  /*ffa0*/  LOP3.LUT R109, R109, 0xffff, RZ, 0xc0, !PT ;  /* 0x0000ffff6d6d7812 */ /* 0x004fe400078ec0ff */
[----:B------:R-:W-:Y:S02]  /*ffb0*/  PRMT R169, R173, 0x3340, R169 ;  /* 0x00003340ada97816 */ /* 0x000fe400000000a9 */
[----:B------:R-:W-:Y:S02]  /*ffc0*/  PRMT R134, R101, 0x3340, R134 ;  /* 0x0000334065867816 */ /* 0x000fe40000000086 */
[----:B------:R-:W-:-:S02]  /*ffd0*/  PRMT R135, R135, 0x3340, R100 ;  /* 0x0000334087877816 */ /* 0x000fc40000000064 */
[----:B------:R-:W-:Y:S02]  /*ffe0*/  PRMT R130, R99, 0x3340, R130 ;  /* 0x0000334063827816 */ /* 0x000fe40000000082 */
[----:B------:R-:W-:Y:S02]  /*fff0*/  PRMT R126, R97, 0x3340, R126 ;  /* 0x00003340617e7816 */ /* 0x000fe4000000007e */
[----:B------:R-:W-:Y:S02]  /*10000*/  PRMT R122, R95, 0x3340, R122 ;  /* 0x000033405f7a7816 */ /* 0x000fe4000000007a */
[----:B------:R-:W-:Y:S02]  /*10010*/  PRMT R118, R93, 0x3340, R118 ;  /* 0x000033405d767816 */ /* 0x000fe40000000076 */
[----:B---3--:R-:W-:Y:S01]  /*10020*/  LOP3.LUT R79, R79, 0xffff, RZ, 0xc0, !PT ;  /* 0x0000ffff4f4f7812 */ /* 0x008fe200078ec0ff */
[----:B------:R2:W-:Y:S01]  /*10030*/  STS.128 [R108+UR4], R84 ;  /* 0x000000546c007988 */ /* 0x0005e20008000c04 */
[----:B------:R-:W-:-:S02]  /*10040*/  PRMT R131, R131, 0x3340, R98 ;  /* 0x0000334083837816 */ /* 0x000fc40000000062 */
[----:B------:R-:W-:Y:S02]  /*10050*/  PRMT R127, R127, 0x3340, R96 ;  /* 0x000033407f7f7816 */ /* 0x000fe40000000060 */
[----:B------:R-:W-:Y:S02]  /*10060*/  PRMT R123, R123, 0x3340, R94 ;  /* 0x000033407b7b7816 */ /* 0x000fe4000000005e */
[----:B------:R-:W-:Y:S01]  /*10070*/  PRMT R119, R119, 0x3340, R92 ;  /* 0x0000334077777816 */ /* 0x000fe2000000005c */
[----:B------:R3:W-:Y:S01]  /*10080*/  STS.128 [R108+UR4+0x8000], R88 ;  /* 0x008000586c007988 */ /* 0x0007e20008000c04 */
[----:B------:R-:W-:Y:S02]  /*10090*/  PRMT R79, R79, 0x3340, R109 ;  /* 0x000033404f4f7816 */ /* 0x000fe4000000006d */
[----:B------:R-:W-:Y:S01]  /*100a0*/  PRMT R92, R251, 0x5410, R247 ;  /* 0x00005410fb5c7816 */ /* 0x000fe200000000f7 */
[----:B------:R-:W5:Y:S01]  /*100b0*/  LDL.LU R248, [R1+0x898] ;  /* 0x0008980001f87983 */ /* 0x000f620000300800 */
[----:B------:R-:W-:-:S02]  /*100c0*/  PRMT R96, R250, 0x5410, R246 ;  /* 0x00005410fa607816 */ /* 0x000fc400000000f6 */
[----:B------:R-:W-:Y:S01]  /*100d0*/  PRMT R93, R243, 0x5410, R239 ;  /* 0x00005410f35d7816 */ /* 0x000fe200000000ef */
[----:B------:R-:W5:Y:S01]  /*100e0*/  LDL.LU R236, [R1+0x890] ;  /* 0x0008900001ec7983 */ /* 0x000f620000300800 */
[----:B------:R-:W-:Y:S02]  /*100f0*/  PRMT R97, R242, 0x5410, R238 ;  /* 0x00005410f2617816 */ /* 0x000fe400000000ee */
[----:B------:R-:W-:Y:S02]  /*10100*/  PRMT R94, R235, 0x5410, R231 ;  /* 0x00005410eb5e7816 */ /* 0x000fe400000000e7 */
[----:B------:R-:W-:Y:S02]  /*10110*/  PRMT R98, R234, 0x5410, R230 ;  /* 0x00005410ea627816 */ /* 0x000fe400000000e6 */
[----:B------:R-:W-:Y:S02]  /*10120*/  PRMT R95, R227, 0x5410, R219 ;  /* 0x00005410e35f7816 */ /* 0x000fe400000000db */
[----:B------:R-:W-:-:S02]  /*10130*/  LOP3.LUT R107, R72, 0x30, RZ, 0x3c, !PT ;  /* 0x00000030486b7812 */ /* 0x000fc400078e3cff */
[----:B------:R-:W-:Y:S02]  /*10140*/  PRMT R99, R225, 0x5410, R217 ;  /* 0x00005410e1637816 */ /* 0x000fe400000000d9 */
[----:B-1----:R-:W-:Y:S02]  /*10150*/  PRMT R80, R211, 0x5410, R203 ;  /* 0x00005410d3507816 */ /* 0x002fe400000000cb */
[----:B--2---:R-:W-:Y:S02]  /*10160*/  PRMT R84, R209, 0x5410, R201 ;  /* 0x00005410d1547816 */ /* 0x004fe400000000c9 */
[----:B------:R-:W-:Y:S02]  /*10170*/  PRMT R81, R195, 0x5410, R187 ;  /* 0x00005410c3517816 */ /* 0x000fe400000000bb */
[----:B------:R-:W-:Y:S02]  /*10180*/  PRMT R85, R193, 0x5410, R185 ;  /* 0x00005410c1557816 */ /* 0x000fe400000000b9 */
[----:B------:R-:W-:-:S02]  /*10190*/  PRMT R82, R179, 0x5410, R171 ;  /* 0x00005410b3527816 */ /* 0x000fc400000000ab */
[----:B------:R-:W-:Y:S02]  /*101a0*/  PRMT R86, R177, 0x5410, R169 ;  /* 0x00005410b1567816 */ /* 0x000fe400000000a9 */
[----:B------:R-:W-:Y:S02]  /*101b0*/  PRMT R83, R136, 0x5410, R134 ;  /* 0x0000541088537816 */ /* 0x000fe40000000086 */
[----:B------:R-:W-:Y:S02]  /*101c0*/  PRMT R87, R137, 0x5410, R135 ;  /* 0x0000541089577816 */ /* 0x000fe40000000087 */
[----:B------:R-:W-:Y:S02]  /*101d0*/  LOP3.LUT R109, R72, 0x40, RZ, 0x3c, !PT ;  /* 0x00000040486d7812 */ /* 0x000fe400078e3cff */
[----:B---3--:R-:W-:Y:S02]  /*101e0*/  PRMT R88, R132, 0x5410, R130 ;  /* 0x0000541084587816 */ /* 0x008fe40000000082 */
[----:B------:R-:W-:-:S02]  /*101f0*/  PRMT R89, R128, 0x5410, R126 ;  /* 0x0000541080597816 */ /* 0x000fc4000000007e */
[----:B------:R-:W-:Y:S02]  /*10200*/  PRMT R90, R124, 0x5410, R122 ;  /* 0x000054107c5a7816 */ /* 0x000fe4000000007a */
[----:B------:R-:W-:Y:S02]  /*10210*/  PRMT R91, R120, 0x5410, R118 ;  /* 0x00005410785b7816 */ /* 0x000fe40000000076 */
[----:B------:R-:W-:Y:S01]  /*10220*/  LOP3.LUT R108, R72, 0x50, RZ, 0x3c, !PT ;  /* 0x00000050486c7812 */ /* 0x000fe200078e3cff */
[----:B------:R-:W-:Y:S01]  /*10230*/  STS.128 [R107+UR4], R92 ;  /* 0x0000005c6b007988 */ /* 0x000fe20008000c04 */
[----:B------:R-:W-:-:S03]  /*10240*/  LOP3.LUT R73, R208, 0xffff, RZ, 0xc0, !PT ;  /* 0x0000ffffd0497812 */ /* 0x000fc600078ec0ff */
[----:B------:R-:W-:Y:S01]  /*10250*/  STS.128 [R107+UR4+0x8000], R96 ;  /* 0x008000606b007988 */ /* 0x000fe20008000c04 */
[----:B------:R-:W-:Y:S02]  /*10260*/  LOP3.LUT R212, R212, 0xffff, RZ, 0xc0, !PT ;  /* 0x0000ffffd4d47812 */ /* 0x000fe400078ec0ff */
[----:B------:R-:W-:Y:S01]  /*10270*/  LOP3.LUT R100, R216, 0xffff, RZ, 0xc0, !PT ;  /* 0x0000ffffd8647812 */ /* 0x000fe200078ec0ff */
[----:B------:R-:W-:Y:S01]  /*10280*/  STS.128 [R109+UR4], R80 ;  /* 0x000000506d007988 */ /* 0x000fe20008000c04 */
[----:B------:R-:W-:-:S03]  /*10290*/  LOP3.LUT R220, R220, 0xffff, RZ, 0xc0, !PT ;  /* 0x0000ffffdcdc7812 */ /* 0x000fc600078ec0ff */
[----:B------:R-:W-:Y:S04]  /*102a0*/  STS.128 [R109+UR4+0x8000], R84 ;  /* 0x008000546d007988 */ /* 0x000fe80008000c04 */
[----:B------:R1:W-:Y:S01]  /*102b0*/  STS.128 [R108+UR4], R88 ;  /* 0x000000586c007988 */ /* 0x0003e20008000c04 */
[----:B------:R-:W-:Y:S02]  /*102c0*/  PRMT R73, R73, 0x3340, R212 ;  /* 0x0000334049497816 */ /* 0x000fe400000000d4 */
[----:B------:R-:W-:Y:S02]  /*102d0*/  PRMT R100, R100, 0x3340, R220 ;  /* 0x0000334064647816 */ /* 0x000fe400000000dc */
[----:B------:R-:W-:Y:S02]  /*102e0*/  LOP3.LUT R106, R140, 0xffff, RZ, 0xc0, !PT ;  /* 0x0000ffff8c6a7812 */ /* 0x000fe400078ec0ff */
[----:B------:R-:W-:-:S02]  /*102f0*/  LOP3.LUT R113, R113, 0xffff, RZ, 0xc0, !PT ;  /* 0x0000ffff71717812 */ /* 0x000fc400078ec0ff */
[----:B-1----:R-:W-:-:S04]  /*10300*/  SHF.R.S32.HI R91, RZ, 0x7, R252 ;  /* 0x00000007ff5b7819 */ /* 0x002fc800000114fc */
[----:B------:R-:W-:Y:S02]  /*10310*/  SGXT R91, R91, 0x1 ;  /* 0x000000015b5b781a */ /* 0x000fe40000000200 */
[----:B------:R-:W-:Y:S02]  /*10320*/  PRMT R90, R73, 0x5410, R100 ;  /* 0x00005410495a7816 */ /* 0x000fe40000000064 */
[----:B------:R-:W-:Y:S02]  /*10330*/  LOP3.LUT R73, R91, 0x90, RZ, 0xc0, !PT ;  /* 0x000000905b497812 */ /* 0x000fe400078ec0ff */
[----:B------:R-:W-:Y:S02]  /*10340*/  PRMT R106, R106, 0x3340, R113 ;  /* 0x000033406a6a7816 */ /* 0x000fe40000000071 */
[----:B0-----:R-:W-:Y:S02]  /*10350*/  SHF.R.U32.HI R113, RZ, 0x5, R249 ;  /* 0x00000005ff717819 */ /* 0x001fe400000116f9 */
[----:B------:R-:W2:Y:S01]  /*10360*/  LDL.LU R249, [R1+0x888] ;  /* 0x0008880001f97983 */ /* 0x000ea20000300800 */
[----:B------:R-:W-:-:S02]  /*10370*/  LOP3.LUT R73, R73, 0x7f, R252, 0x78, !PT ;  /* 0x0000007f49497812 */ /* 0x000fc400078e78fc */
[----:B----4-:R-:W-:Y:S01]  /*10380*/  IADD3 R2, P6, R2, UR52, RZ ;  /* 0x0000003402027c10 */ /* 0x010fe2000ffde0ff */
[----:B------:R-:W3:Y:S01]  /*10390*/  LDL.LU R237, [R1+0x8b4] ;  /* 0x0008b40001ed7983 */ /* 0x000ee20000300800 */
[----:B-----5:R-:W-:-:S03]  /*103a0*/  IADD3 R3, P5, R3, UR52, RZ ;  /* 0x0000003403037c10 */ /* 0x020fc6000ffbe0ff */
[----:B------:R-:W4:Y:S04]  /*103b0*/  LDL.LU R252, [R1+0x880] ;  /* 0x0008800001fc7983 */ /* 0x000f280000300800 */
[----:B------:R-:W5:Y:S01]  /*103c0*/  LDL.LU R240, [R1+0x8ac] ;  /* 0x0008ac0001f07983 */ /* 0x000f620000300800 */
[----:B------:R-:W-:-:S03]  /*103d0*/  IADD3 R233, P2, R233, UR52, RZ ;  /* 0x00000034e9e97c10 */ /* 0x000fc6000ff5e0ff */
[----:B------:R-:W5:Y:S04]  /*103e0*/  LDL.LU R241, [R1+0x878] ;  /* 0x0008780001f17983 */ /* 0x000f680000300800 */
[----:B------:R-:W5:Y:S04]  /*103f0*/  LDL.LU R244, [R1+0x8a4] ;  /* 0x0008a40001f47983 */ /* 0x000f680000300800 */
[----:B------:R0:W-:Y:S04]  /*10400*/  STL [R1+0x8b0], R2 ;  /* 0x0008b00201007387 */ /* 0x0001e80000100800 */
[----:B0-----:R-:W2:Y:S04]  /*10410*/  LDL.LU R2, [R1+0x920] ;  /* 0x0009200001027983 */ /* 0x001ea80000300800 */
[----:B------:R-:W-:Y:S04]  /*10420*/  STL [R1+0x8b8], R233 ;  /* 0x0008b8e901007387 */ /* 0x000fe80000100800 */
[----:B------:R0:W-:Y:S04]  /*10430*/  STL [R1+0x8a8], R3 ;  /* 0x0008a80301007387 */ /* 0x0001e80000100800 */
[----:B0-----:R-:W5:Y:S04]  /*10440*/  LDL.LU R3, [R1+0x91c] ;  /* 0x00091c0001037983 */ /* 0x001f680000300800 */
[----:B------:R-:W5:Y:S01]  /*10450*/  LDL.LU R232, [R1+0x870] ;  /* 0x0008700001e87983 */ /* 0x000f620000300800 */
[----:B------:R-:W-:-:S02]  /*10460*/  USHF.R.S32.HI UR53, URZ, 0x1f, UR52 ;  /* 0x0000001f3f357899 */ /* 0x000fc40008011434 */
[----:B------:R-:W-:Y:S02]  /*10470*/  IADD3 R71, P4, R71, UR52, RZ ;  /* 0x0000003447477c10 */ /* 0x000fe4000ff9e0ff */
[----:B------:R-:W-:Y:S02]  /*10480*/  IADD3 R4, P3, R4, UR52, RZ ;  /* 0x0000003404047c10 */ /* 0x000fe4000ff7e0ff */
[----:B------:R-:W-:-:S05]  /*10490*/  IADD3 R245, P1, R245, UR52, RZ ;  /* 0x00000034f5f57c10 */ /* 0x000fca000ff3e0ff */
[----:B------:R0:W-:Y:S04]  /*104a0*/  STL [R1+0x8a0], R245 ;  /* 0x0008a0f501007387 */ /* 0x0001e80000100800 */
[----:B0-----:R-:W5:Y:S04]  /*104b0*/  LDL.LU R245, [R1+0x89c] ;  /* 0x00089c0001f57983 */ /* 0x001f680000300800 */
[----:B------:R-:W5:Y:S01]  /*104c0*/  LDL.LU R233, [R1+0x868] ;  /* 0x0008680001e97983 */ /* 0x000f620000300800 */
[----:B------:R-:W-:-:S05]  /*104d0*/  IADD3 R248, P0, R248, UR52, RZ ;  /* 0x00000034f8f87c10 */ /* 0x000fca000ff1e0ff */
[----:B------:R0:W-:Y:S04]  /*104e0*/  STL [R1+0x898], R248 ;  /* 0x000898f801007387 */ /* 0x0001e80000100800 */
[----:B0-----:R-:W5:Y:S04]  /*104f0*/  LDL.LU R248, [R1+0x894] ;  /* 0x0008940001f87983 */ /* 0x001f680000300800 */
[----:B------:R-:W5:Y:S01]  /*10500*/  LDL.LU R199, [R1+0x860] ;  /* 0x0008600001c77983 */ /* 0x000f620000300800 */
[----:B---3--:R-:W-:Y:S02]  /*10510*/  IADD3.X R237, R237, UR53, RZ, P2, !PT ;  /* 0x00000035eded7c10 */ /* 0x008fe400097fe4ff */
[----:B----4-:R-:W-:-:S02]  /*10520*/  IADD3 R252, P2, R252, UR52, RZ ;  /* 0x00000034fcfc7c10 */ /* 0x010fc4000ff5e0ff */
[----:B--2---:R-:W-:Y:S02]  /*10530*/  IADD3.X R2, R2, UR53, RZ, P4, !PT ;  /* 0x0000003502027c10 */ /* 0x004fe4000a7fe4ff */
[----:B------:R-:W-:-:S05]  /*10540*/  IADD3 R236, P4, R236, UR52, RZ ;  /* 0x00000034ecec7c10 */ /* 0x000fca000ff9e0ff */
[----:B------:R-:W-:Y:S01]  /*10550*/  STL [R1+0x890], R236 ;  /* 0x000890ec01007387 */ /* 0x000fe20000100800 */
[----:B-----5:R-:W-:Y:S02]  /*10560*/  IADD3.X R3, R3, UR53, RZ, P3, !PT ;  /* 0x0000003503037c10 */ /* 0x020fe40009ffe4ff */
[----:B------:R-:W-:-:S05]  /*10570*/  IADD3 R249, P3, R249, UR52, RZ ;  /* 0x00000034f9f97c10 */ /* 0x000fca000ff7e0ff */
[----:B------:R0:W-:Y:S04]  /*10580*/  STL [R1+0x888], R249 ;  /* 0x000888f901007387 */ /* 0x0001e80000100800 */
[----:B0-----:R-:W2:Y:S04]  /*10590*/  LDL.LU R249, [R1+0x88c] ;  /* 0x00088c0001f97983 */ /* 0x001ea80000300800 */
[----:B------:R0:W-:Y:S04]  /*105a0*/  STL [R1+0x880], R252 ;  /* 0x000880fc01007387 */ /* 0x0001e80000100800 */
[----:B0-----:R-:W3:Y:S01]  /*105b0*/  LDL.LU R252, [R1+0x858] ;  /* 0x0008580001fc7983 */ /* 0x001ee20000300800 */
[----:B------:R-:W-:-:S02]  /*105c0*/  IADD3.X R240, R240, UR53, RZ, P6, !PT ;  /* 0x00000035f0f07c10 */ /* 0x000fc4000b7fe4ff */
[----:B------:R-:W-:Y:S01]  /*105d0*/  IADD3 R241, P6, R241, UR52, RZ ;  /* 0x00000034f1f17c10 */ /* 0x000fe2000ffde0ff */
[----:B------:R-:W-:Y:S01]  /*105e0*/  STL [R1+0x8b4], R237 ;  /* 0x0008b4ed01007387 */ /* 0x000fe20000100800 */
[----:B------:R-:W-:-:S03]  /*105f0*/  IADD3.X R244, R244, UR53, RZ, P5, !PT ;  /* 0x00000035f4f47c10 */ /* 0x000fc6000affe4ff */
[----:B------:R0:W-:Y:S04]  /*10600*/  STL [R1+0x8ac], R240 ;  /* 0x0008acf001007387 */ /* 0x0001e80000100800 */
[----:B0-----:R-:W4:Y:S04]  /*10610*/  LDL.LU R240, [R1+0x884] ;  /* 0x0008840001f07983 */ /* 0x001f280000300800 */
[----:B------:R0:W-:Y:S04]  /*10620*/  STL [R1+0x878], R241 ;  /* 0x000878f101007387 */ /* 0x0001e80000100800 */
[----:B0-----:R-:W5:Y:S04]  /*10630*/  LDL.LU R241, [R1+0x850] ;  /* 0x0008500001f17983 */ /* 0x001f680000300800 */
[----:B------:R-:W5:Y:S04]  /*10640*/  LDL.LU R205, [R1+0x87c] ;  /* 0x00087c0001cd7983 */ /* 0x000f680000300800 */
[----:B------:R-:W5:Y:S04]  /*10650*/  LDL.LU R207, [R1+0x848] ;  /* 0x0008480001cf7983 */ /* 0x000f680000300800 */
[----:B------:R-:W5:Y:S04]  /*10660*/  LDL.LU R213, [R1+0x874] ;  /* 0x0008740001d57983 */ /* 0x000f680000300800 */
[----:B------:R0:W-:Y:S04]  /*10670*/  STL [R1+0x8a4], R244 ;  /* 0x0008a4f401007387 */ /* 0x0001e80000100800 */
[----:B------:R-:W5:Y:S04]  /*10680*/  LDL.LU R215, [R1+0x840] ;  /* 0x0008400001d77983 */ /* 0x000f680000300800 */
[----:B------:R-:W5:Y:S04]  /*10690*/  LDL.LU R221, [R1+0x86c] ;  /* 0x00086c0001dd7983 */ /* 0x000f680000300800 */
[----:B------:R-:W5:Y:S04]  /*106a0*/  LDL.LU R223, [R1+0x838] ;  /* 0x0008380001df7983 */ /* 0x000f680000300800 */
[----:B------:R-:W5:Y:S04]  /*106b0*/  LDL.LU R228, [R1+0x864] ;  /* 0x0008640001e47983 */ /* 0x000f680000300800 */
[----:B------:R-:W5:Y:S01]  /*106c0*/  LDL.LU R229, [R1+0x830] ;  /* 0x0008300001e57983 */ /* 0x000f620000300800 */
[----:B------:R-:W-:-:S03]  /*106d0*/  IADD3 R232, P5, R232, UR52, RZ ;  /* 0x00000034e8e87c10 */ /* 0x000fc6000ffbe0ff */
[----:B------:R-:W5:Y:S01]  /*106e0*/  LDL.LU R236, [R1+0x85c] ;  /* 0x00085c0001ec7983 */ /* 0x000f620000300800 */
[----:B------:R-:W-:-:S03]  /*106f0*/  IADD3.X R245, R245, UR53, RZ, P1, !PT ;  /* 0x00000035f5f57c10 */ /* 0x000fc60008ffe4ff */
[----:B------:R-:W5:Y:S04]  /*10700*/  LDL.LU R237, [R1+0x828] ;  /* 0x0008280001ed7983 */ /* 0x000f680000300800 */
[----:B0-----:R-:W5:Y:S01]  /*10710*/  LDL.LU R244, [R1+0x854] ;  /* 0x0008540001f47983 */ /* 0x001f620000300800 */
[----:B------:R-:W-:-:S03]  /*10720*/  IADD3 R233, P1, R233, UR52, RZ ;  /* 0x00000034e9e97c10 */ /* 0x000fc6000ff3e0ff */
[----:B------:R0:W-:Y:S04]  /*10730*/  STL [R1+0x89c], R245 ;  /* 0x00089cf501007387 */ /* 0x0001e80000100800 */
[----:B0-----:R-:W5:Y:S04]  /*10740*/  LDL.LU R245, [R1+0x820] ;  /* 0x0008200001f57983 */ /* 0x001f680000300800 */
[----:B------:R0:W-:Y:S04]  /*10750*/  STL [R1+0x870], R232 ;  /* 0x000870e801007387 */ /* 0x0001e80000100800 */
[----:B0-----:R-:W5:Y:S04]  /*10760*/  LDL.LU R232, [R1+0x84c] ;  /* 0x00084c0001e87983 */ /* 0x001f680000300800 */
[----:B------:R0:W-:Y:S04]  /*10770*/  STL [R1+0x868], R233 ;  /* 0x000868e901007387 */ /* 0x0001e80000100800 */
[----:B0-----:R-:W5:Y:S01]  /*10780*/  LDL.LU R233, [R1+0x818] ;  /* 0x0008180001e97983 */ /* 0x001f620000300800 */
[----:B------:R-:W-:-:S05]  /*10790*/  IADD3.X R248, R248, UR53, RZ, P0, !PT ;  /* 0x00000035f8f87c10 */ /* 0x000fca00087fe4ff */
[----:B------:R0:W-:Y:S01]  /*107a0*/  STL [R1+0x894], R248 ;  /* 0x000894f801007387 */ /* 0x0001e20000100800 */
[----:B------:R-:W-:-:S03]  /*107b0*/  IADD3 R199, P0, R199, UR52, RZ ;  /* 0x00000034c7c77c10 */ /* 0x000fc6000ff1e0ff */
[----:B0-----:R-:W5:Y:S01]  /*107c0*/  LDL.LU R248, [R1+0x844] ;  /* 0x0008440001f87983 */ /* 0x001f620000300800 */
[----:B--2---:R-:W-:-:S05]  /*107d0*/  IADD3.X R249, R249, UR53, RZ, P4, !PT ;  /* 0x00000035f9f97c10 */ /* 0x004fca000a7fe4ff */
[----:B------:R0:W-:Y:S01]  /*107e0*/  STL [R1+0x88c], R249 ;  /* 0x00088cf901007387 */ /* 0x0001e20000100800 */
[----:B---3--:R-:W-:-:S03]  /*107f0*/  IADD3 R252, P4, R252, UR52, RZ ;  /* 0x00000034fcfc7c10 */ /* 0x008fc6000ff9e0ff */
[----:B0-----:R-:W2:Y:S04]  /*10800*/  LDL.LU R249, [R1+0x810] ;  /* 0x0008100001f97983 */ /* 0x001ea80000300800 */
[----:B------:R-:W-:Y:S04]  /*10810*/  STL [R1+0x860], R199 ;  /* 0x000860c701007387 */ /* 0x000fe80000100800 */
[----:B------:R0:W-:Y:S04]  /*10820*/  STL [R1+0x858], R252 ;  /* 0x000858fc01007387 */ /* 0x0001e80000100800 */
[----:B0-----:R-:W3:Y:S01]  /*10830*/  LDL.LU R252, [R1+0x83c] ;  /* 0x00083c0001fc7983 */ /* 0x001ee20000300800 */
[----:B----4-:R-:W-:-:S05]  /*10840*/  IADD3.X R240, R240, UR53, RZ, P3, !PT ;  /* 0x00000035f0f07c10 */ /* 0x010fca0009ffe4ff */
[----:B------:R0:W-:Y:S01]  /*10850*/  STL [R1+0x884], R240 ;  /* 0x000884f001007387 */ /* 0x0001e20000100800 */
[----:B-----5:R-:W-:-:S03]  /*10860*/  IADD3 R241, P3, R241, UR52, RZ ;  /* 0x00000034f1f17c10 */ /* 0x020fc6000ff7e0ff */
[----:B0-----:R-:W4:Y:S01]  /*10870*/  LDL.LU R240, [R1+0x808] ;  /* 0x0008080001f07983 */ /* 0x001f220000300800 */
[----:B------:R-:W-:Y:S02]  /*10880*/  IADD3.X R205, R205, UR53, RZ, P2, !PT ;  /* 0x00000035cdcd7c10 */ /* 0x000fe400097fe4ff */
[----:B------:R-:W-:Y:S01]  /*10890*/  IADD3 R207, P2, R207, UR52, RZ ;  /* 0x00000034cfcf7c10 */ /* 0x000fe2000ff5e0ff */
[----:B------:R0:W-:Y:S01]  /*108a0*/  STL [R1+0x850], R241 ;  /* 0x000850f101007387 */ /* 0x0001e20000100800 */
[----:B------:R-:W-:-:S03]  /*108b0*/  IADD3.X R213, R213, UR53, RZ, P6, !PT ;  /* 0x00000035d5d57c10 */ /* 0x000fc6000b7fe4ff */
[----:B0-----:R-:W5:Y:S01]  /*108c0*/  LDL.LU R241, [R1+0x834] ;  /* 0x0008340001f17983 */ /* 0x001f620000300800 */
[----:B------:R-:W-:-:S03]  /*108d0*/  IADD3 R215, P6, R215, UR52, RZ ;  /* 0x00000034d7d77c10 */ /* 0x000fc6000ffde0ff */
[----:B------:R-:W-:Y:S01]  /*108e0*/  STL [R1+0x87c], R205 ;  /* 0x00087ccd01007387 */ /* 0x000fe20000100800 */
[----:B------:R-:W-:-:S03]  /*108f0*/  IADD3.X R221, R221, UR53, RZ, P5, !PT ;  /* 0x00000035dddd7c10 */ /* 0x000fc6000affe4ff */
[----:B------:R-:W-:Y:S01]  /*10900*/  STL [R1+0x848], R207 ;  /* 0x000848cf01007387 */ /* 0x000fe20000100800 */
        /* <DEDUP_REMOVED lines=11> */
[----:B------:R-:W-:Y:S04]  /*109c0*/  STL [R1+0x830], R229 ;  /* 0x000830e501007387 */ /* 0x000fe80000100800 */
[----:B------:R-:W5:Y:S04]  /*109d0*/  LDL.LU R189, [R1+0x800] ;  /* 0x0008000001bd7983 */ /* 0x000f680000300800 */
[----:B------:R-:W-:Y:S04]  /*109e0*/  STL [R1+0x85c], R236 ;  /* 0x00085cec01007387 */ /* 0x000fe80000100800 */
[----:B------:R0:W-:Y:S01]  /*109f0*/  STL [R1+0x854], R244 ;  /* 0x000854f401007387 */ /* 0x0001e20000100800 */
[----:B------:R-:W-:-:S03]  /*10a00*/  IADD3 R245, P4, R245, UR52, RZ ;  /* 0x00000034f5f57c10 */ /* 0x000fc6000ff9e0ff */
[----:B------:R1:W-:Y:S04]  /*10a10*/  STL [R1+0x828], R237 ;  /* 0x000828ed01007387 */ /* 0x0003e80000100800 */
[----:B0-----:R-:W5:Y:S01]  /*10a20*/  LDL.LU R244, [R1+0x82c] ;  /* 0x00082c0001f47983 */ /* 0x001f620000300800 */
[----:B------:R-:W-:-:S03]  /*10a30*/  IADD3.X R232, R232, UR53, RZ, P3, !PT ;  /* 0x00000035e8e87c10 */ /* 0x000fc60009ffe4ff */
[----:B------:R-:W5:Y:S04]  /*10a40*/  LDL.LU R236, [R1+0x7f8] ;  /* 0x0007f80001ec7983 */ /* 0x000f680000300800 */
[----:B-1----:R-:W5:Y:S04]  /*10a50*/  LDL.LU R237, [R1+0x824] ;  /* 0x0008240001ed7983 */ /* 0x002f680000300800 */
[----:B------:R0:W-:Y:S01]  /*10a60*/  STL [R1+0x820], R245 ;  /* 0x000820f501007387 */ /* 0x0001e20000100800 */
[----:B------:R-:W-:-:S03]  /*10a70*/  IADD3 R233, P3, R233, UR52, RZ ;  /* 0x00000034e9e97c10 */ /* 0x000fc6000ff7e0ff */
[----:B0-----:R-:W5:Y:S04]  /*10a80*/  LDL.LU R245, [R1+0x7f0] ;  /* 0x0007f00001f57983 */ /* 0x001f680000300800 */
[----:B------:R-:W5:Y:S04]  /*10a90*/  LDL.LU R191, [R1+0x81c] ;  /* 0x00081c0001bf7983 */ /* 0x000f680000300800 */
[----:B------:R-:W-:Y:S01]  /*10aa0*/  STL [R1+0x84c], R232 ;  /* 0x00084ce801007387 */ /* 0x000fe20000100800 */
[----:B------:R-:W-:-:S05]  /*10ab0*/  IADD3.X R248, R248, UR53, RZ, P2, !PT ;  /* 0x00000035f8f87c10 */ /* 0x000fca00097fe4ff */
[----:B------:R0:W-:Y:S04]  /*10ac0*/  STL [R1+0x844], R248 ;  /* 0x000844f801007387 */ /* 0x0001e80000100800 */
[----:B------:R-:W-:Y:S04]  /*10ad0*/  STL [R1+0x818], R233 ;  /* 0x000818e901007387 */ /* 0x000fe80000100800 */
[----:B0-----:R-:W5:Y:S04]  /*10ae0*/  LDL.LU R248, [R1+0x7e8] ;  /* 0x0007e80001f87983 */ /* 0x001f680000300800 */
[----:B------:R-:W5:Y:S01]  /*10af0*/  LDL.LU R197, [R1+0x814] ;  /* 0x0008140001c57983 */ /* 0x000f620000300800 */
[----:B--2---:R-:W-:-:S05]  /*10b00*/  IADD3 R249, P2, R249, UR52, RZ ;  /* 0x00000034f9f97c10 */ /* 0x004fca000ff5e0ff */
[----:B------:R0:W-:Y:S04]  /*10b10*/  STL [R1+0x810], R249 ;  /* 0x000810f901007387 */ /* 0x0001e80000100800 */
[----:B0-----:R-:W2:Y:S01]  /*10b20*/  LDL.LU R249, [R1+0x7e0] ;  /* 0x0007e00001f97983 */ /* 0x001ea20000300800 */
[----:B---3--:R-:W-:-:S05]  /*10b30*/  IADD3.X R252, R252, UR53, RZ, P6, !PT ;  /* 0x00000035fcfc7c10 */ /* 0x008fca000b7fe4ff */
[----:B------:R0:W-:Y:S04]  /*10b40*/  STL [R1+0x83c], R252 ;  /* 0x00083cfc01007387 */ /* 0x0001e80000100800 */
[----:B0-----:R-:W3:Y:S01]  /*10b50*/  LDL.LU R252, [R1+0x80c] ;  /* 0x00080c0001fc7983 */ /* 0x001ee20000300800 */
[----:B----4-:R-:W-:-:S03]  /*10b60*/  IADD3 R240, P6, R240, UR52, RZ ;  /* 0x00000034f0f07c10 */ /* 0x010fc6000ffde0ff */
[----:B------:R-:W4:Y:S04]  /*10b70*/  LDL.LU R199, [R1+0x7d8] ;  /* 0x0007d80001c77983 */ /* 0x000f280000300800 */
[----:B------:R0:W-:Y:S01]  /*10b80*/  STL [R1+0x808], R240 ;  /* 0x000808f001007387 */ /* 0x0001e20000100800 */
[----:B-----5:R-:W-:-:S03]  /*10b90*/  IADD3.X R241, R241, UR53, RZ, P5, !PT ;  /* 0x00000035f1f17c10 */ /* 0x020fc6000affe4ff */
        /* <DEDUP_REMOVED lines=11> */
[----:B------:R-:W5:Y:S04]  /*10c50*/  LDL.LU R232, [R1+0x7b0] ;  /* 0x0007b00001e87983 */ /* 0x000f680000300800 */
[----:B------:R-:W5:Y:S04]  /*10c60*/  LDL.LU R233, [R1+0x7dc] ;  /* 0x0007dc0001e97983 */ /* 0x000f680000300800 */
[----:B0-----:R-:W5:Y:S01]  /*10c70*/  LDL.LU R241, [R1+0x7a8] ;  /* 0x0007a80001f17983 */ /* 0x001f620000300800 */
[----:B------:R-:W-:Y:S02]  /*10c80*/  IADD3.X R244, R244, UR53, RZ, P1, !PT ;  /* 0x00000035f4f47c10 */ /* 0x000fe40008ffe4ff */
[----:B------:R-:W-:-:S03]  /*10c90*/  IADD3 R236, P1, R236, UR52, RZ ;  /* 0x00000034ecec7c10 */ /* 0x000fc6000ff3e0ff */
[----:B------:R0:W-:Y:S01]  /*10ca0*/  STL [R1+0x82c], R244 ;  /* 0x00082cf401007387 */ /* 0x0001e20000100800 */
[----:B------:R-:W-:-:S03]  /*10cb0*/  IADD3.X R237, R237, UR53, RZ, P0, !PT ;  /* 0x00000035eded7c10 */ /* 0x000fc600087fe4ff */
[----:B0-----:R-:W5:Y:S04]  /*10cc0*/  LDL.LU R244, [R1+0x7d4] ;  /* 0x0007d40001f47983 */ /* 0x001f680000300800 */
[----:B------:R-:W-:Y:S01]  /*10cd0*/  STL [R1+0x800], R189 ;  /* 0x000800bd01007387 */ /* 0x000fe20000100800 */
[----:B------:R-:W-:-:S03]  /*10ce0*/  IADD3 R245, P0, R245, UR52, RZ ;  /* 0x00000034f5f57c10 */ /* 0x000fc6000ff1e0ff */
[----:B------:R0:W-:Y:S01]  /*10cf0*/  STL [R1+0x7f8], R236 ;  /* 0x0007f8ec01007387 */ /* 0x0001e20000100800 */
[----:B------:R-:W-:-:S03]  /*10d00*/  IADD3.X R191, R191, UR53, RZ, P4, !PT ;  /* 0x00000035bfbf7c10 */ /* 0x000fc6000a7fe4ff */
[----:B0-----:R-:W5:Y:S04]  /*10d10*/  LDL.LU R236, [R1+0x7a0] ;  /* 0x0007a00001ec7983 */ /* 0x001f680000300800 */
[----:B------:R0:W-:Y:S04]  /*10d20*/  STL [R1+0x824], R237 ;  /* 0x000824ed01007387 */ /* 0x0001e80000100800 */
[----:B0-----:R-:W5:Y:S04]  /*10d30*/  LDL.LU R237, [R1+0x7cc] ;  /* 0x0007cc0001ed7983 */ /* 0x001f680000300800 */
[----:B------:R0:W-:Y:S04]  /*10d40*/  STL [R1+0x7f0], R245 ;  /* 0x0007f0f501007387 */ /* 0x0001e80000100800 */
[----:B0-----:R-:W5:Y:S01]  /*10d50*/  LDL.LU R245, [R1+0x798] ;  /* 0x0007980001f57983 */ /* 0x001f620000300800 */
[----:B------:R-:W-:-:S05]  /*10d60*/  IADD3 R248, P4, R248, UR52, RZ ;  /* 0x00000034f8f87c10 */ /* 0x000fca000ff9e0ff */
[----:B------:R0:W-:Y:S01]  /*10d70*/  STL [R1+0x7e8], R248 ;  /* 0x0007e8f801007387 */ /* 0x0001e20000100800 */
[----:B------:R-:W-:-:S03]  /*10d80*/  IADD3.X R197, R197, UR53, RZ, P3, !PT ;  /* 0x00000035c5c57c10 */ /* 0x000fc60009ffe4ff */
[----:B0-----:R-:W5:Y:S04]  /*10d90*/  LDL.LU R248, [R1+0x7c4] ;  /* 0x0007c40001f87983 */ /* 0x001f680000300800 */
[----:B------:R-:W-:Y:S01]  /*10da0*/  STL [R1+0x81c], R191 ;  /* 0x00081cbf01007387 */ /* 0x000fe20000100800 */
[----:B--2---:R-:W-:-:S05]  /*10db0*/  IADD3 R249, P3, R249, UR52, RZ ;  /* 0x00000034f9f97c10 */ /* 0x004fca000ff7e0ff */
[----:B------:R0:W-:Y:S04]  /*10dc0*/  STL [R1+0x7e0], R249 ;  /* 0x0007e0f901007387 */ /* 0x0001e80000100800 */
[----:B0-----:R-:W2:Y:S01]  /*10dd0*/  LDL.LU R249, [R1+0x790] ;  /* 0x0007900001f97983 */ /* 0x001ea20000300800 */
[----:B---3--:R-:W-:-:S03]  /*10de0*/  IADD3.X R252, R252, UR53, RZ, P2, !PT ;  /* 0x00000035fcfc7c10 */ /* 0x008fc600097fe4ff */
[----:B------:R-:W-:Y:S04]  /*10df0*/  STL [R1+0x814], R197 ;  /* 0x000814c501007387 */ /* 0x000fe80000100800 */
[----:B------:R0:W-:Y:S04]  /*10e00*/  STL [R1+0x80c], R252 ;  /* 0x00080cfc01007387 */ /* 0x0001e80000100800 */
[----:B0-----:R-:W3:Y:S01]  /*10e10*/  LDL.LU R252, [R1+0x7bc] ;  /* 0x0007bc0001fc7983 */ /* 0x001ee20000300800 */
[----:B----4-:R-:W-:Y:S02]  /*10e20*/  IADD3 R199, P2, R199, UR52, RZ ;  /* 0x00000034c7c77c10 */ /* 0x010fe4000ff5e0ff */
[----:B-----5:R-:W-:-:S02]  /*10e30*/  IADD3.X R240, R240, UR53, RZ, P6, !PT ;  /* 0x00000035f0f07c10 */ /* 0x020fc4000b7fe4ff */
[----:B------:R-:W-:-:S03]  /*10e40*/  IADD3 R205, P6, R205, UR52, RZ ;  /* 0x00000034cdcd7c10 */ /* 0x000fc6000ffde0ff */
[----:B------:R0:W-:Y:S01]  /*10e50*/  STL [R1+0x804], R240 ;  /* 0x000804f001007387 */ /* 0x0001e20000100800 */
[----:B------:R-:W-:Y:S02]  /*10e60*/  IADD3.X R207, R207, UR53, RZ, P5, !PT ;  /* 0x00000035cfcf7c10 */ /* 0x000fe4000affe4ff */
[----:B------:R-:W-:Y:S01]  /*10e70*/  IADD3 R213, P5, R213, UR52, RZ ;  /* 0x00000034d5d57c10 */ /* 0x000fe2000ffbe0ff */
[----:B0-----:R-:W4:Y:S04]  /*10e80*/  LDL.LU R240, [R1+0x788] ;  /* 0x0007880001f07983 */ /* 0x001f280000300800 */
        /* <DEDUP_REMOVED lines=11> */
[----:B------:R-:W-:Y:S02]  /*10f40*/  IADD3 R232, P4, R232, UR52, RZ ;  /* 0x00000034e8e87c10 */ /* 0x000fe4000ff9e0ff */
[----:B------:R-:W-:Y:S01]  /*10f50*/  IADD3.X R233, R233, UR53, RZ, P3, !PT ;  /* 0x00000035e9e97c10 */ /* 0x000fe20009ffe4ff */
[----:B------:R-:W-:Y:S01]  /*10f60*/  STL [R1+0x7ec], R223 ;  /* 0x0007ecdf01007387 */ /* 0x000fe20000100800 */
[----:B------:R-:W-:-:S03]  /*10f70*/  IADD3 R241, P3, R241, UR52, RZ ;  /* 0x00000034f1f17c10 */ /* 0x000fc6000ff7e0ff */
[----:B------:R-:W-:Y:S04]  /*10f80*/  STL [R1+0x7b8], R228 ;  /* 0x0007b8e401007387 */ /* 0x000fe80000100800 */
[----:B------:R-:W-:Y:S04]  /*10f90*/  STL [R1+0x7e4], R229 ;  /* 0x0007e4e501007387 */ /* 0x000fe80000100800 */
[----:B------:R0:W-:Y:S04]  /*10fa0*/  STL [R1+0x7a8], R241 ;  /* 0x0007a8f101007387 */ /* 0x0001e80000100800 */
[----:B------:R-:W-:Y:S04]  /*10fb0*/  STL [R1+0x7b0], R232 ;  /* 0x0007b0e801007387 */ /* 0x000fe80000100800 */
[----:B0-----:R-:W5:Y:S01]  /*10fc0*/  LDL.LU R241, [R1+0x7b4] ;  /* 0x0007b40001f17983 */ /* 0x001f620000300800 */
[----:B------:R-:W-:-:S03]  /*10fd0*/  IADD3.X R244, R244, UR53, RZ, P2, !PT ;  /* 0x00000035f4f47c10 */ /* 0x000fc600097fe4ff */
[----:B------:R0:W-:Y:S04]  /*10fe0*/  STL [R1+0x7dc], R233 ;  /* 0x0007dce901007387 */ /* 0x0001e80000100800 */
[----:B------:R-:W5:Y:S04]  /*10ff0*/  LDL.LU R228, [R1+0x780] ;  /* 0x0007800001e47983 */ /* 0x000f680000300800 */
[----:B0-----:R-:W5:Y:S01]  /*11000*/  LDL.LU R233, [R1+0x7ac] ;  /* 0x0007ac0001e97983 */ /* 0x001f620000300800 */
[----:B------:R-:W-:-:S03]  /*11010*/  IADD3 R236, P2, R236, UR52, RZ ;  /* 0x00000034ecec7c10 */ /* 0x000fc6000ff5e0ff */
[----:B------:R0:W-:Y:S04]  /*11020*/  STL [R1+0x7d4], R244 ;  /* 0x0007d4f401007387 */ /* 0x0001e80000100800 */
[----:B0-----:R-:W5:Y:S01]  /*11030*/  LDL.LU R244, [R1+0x778] ;  /* 0x0007780001f47983 */ /* 0x001f620000300800 */
[----:B------:R-:W-:-:S03]  /*11040*/  IADD3.X R237, R237, UR53, RZ, P6, !PT ;  /* 0x00000035eded7c10 */ /* 0x000fc6000b7fe4ff */
[----:B------:R-:W5:Y:S04]  /*11050*/  LDL.LU R221, [R1+0x7a4] ;  /* 0x0007a40001dd7983 */ /* 0x000f680000300800 */
[----:B------:R-:W-:Y:S01]  /*11060*/  STL [R1+0x7a0], R236 ;  /* 0x0007a0ec01007387 */ /* 0x000fe20000100800 */
[----:B------:R-:W-:-:S05]  /*11070*/  IADD3 R245, P6, R245, UR52, RZ ;  /* 0x00000034f5f57c10 */ /* 0x000fca000ffde0ff */
[----:B------:R0:W-:Y:S04]  /*11080*/  STL [R1+0x798], R245 ;  /* 0x000798f501007387 */ /* 0x0001e80000100800 */
[----:B------:R-:W-:Y:S04]  /*11090*/  STL [R1+0x7cc], R237 ;  /* 0x0007cced01007387 */ /* 0x000fe80000100800 */
[----:B0-----:R-:W5:Y:S04]  /*110a0*/  LDL.LU R245, [R1+0x770] ;  /* 0x0007700001f57983 */ /* 0x001f680000300800 */
[----:B------:R-:W5:Y:S01]  /*110b0*/  LDL.LU R229, [R1+0x79c] ;  /* 0x00079c0001e57983 */ /* 0x000f620000300800 */
[----:B------:R-:W-:-:S05]  /*110c0*/  IADD3.X R248, R248, UR53, RZ, P5, !PT ;  /* 0x00000035f8f87c10 */ /* 0x000fca000affe4ff */
[----:B------:R0:W-:Y:S04]  /*110d0*/  STL [R1+0x7c4], R248 ;  /* 0x0007c4f801007387 */ /* 0x0001e80000100800 */
[----:B0-----:R-:W5:Y:S01]  /*110e0*/  LDL.LU R248, [R1+0x768] ;  /* 0x0007680001f87983 */ /* 0x001f620000300800 */
[----:B--2---:R-:W-:-:S05]  /*110f0*/  IADD3 R249, P5, R249, UR52, RZ ;  /* 0x00000034f9f97c10 */ /* 0x004fca000ffbe0ff */
[----:B------:R0:W-:Y:S04]  /*11100*/  STL [R1+0x790], R249 ;  /* 0x000790f901007387 */ /* 0x0001e80000100800 */
[----:B0-----:R-:W2:Y:S01]  /*11110*/  LDL.LU R249, [R1+0x794] ;  /* 0x0007940001f97983 */ /* 0x001ea20000300800 */
[----:B---3--:R-:W-:-:S03]  /*11120*/  IADD3.X R252, R252, UR53, RZ, P1, !PT ;  /* 0x00000035fcfc7c10 */ /* 0x008fc60008ffe4ff */
[----:B------:R-:W3:Y:S04]  /*11130*/  LDL.LU R236, [R1+0x760] ;  /* 0x0007600001ec7983 */ /* 0x000ee80000300800 */
[----:B------:R0:W-:Y:S04]  /*11140*/  STL [R1+0x7bc], R252 ;  /* 0x0007bcfc01007387 */ /* 0x0001e80000100800 */
[----:B0-----:R-:W3:Y:S01]  /*11150*/  LDL.LU R252, [R1+0x78c] ;  /* 0x00078c0001fc7983 */ /* 0x001ee20000300800 */
[----:B----4-:R-:W-:-:S03]  /*11160*/  IADD3 R240, P1, R240, UR52, RZ ;  /* 0x00000034f0f07c10 */ /* 0x010fc6000ff3e0ff */
[----:B------:R-:W4:Y:S04]  /*11170*/  LDL.LU R199, [R1+0x758] ;  /* 0x0007580001c77983 */ /* 0x000f280000300800 */
[----:B------:R-:W4:Y:S04]  /*11180*/  LDL.LU R205, [R1+0x784] ;  /* 0x0007840001cd7983 */ /* 0x000f280000300800 */
[----:B------:R-:W4:Y:S04]  /*11190*/  LDL.LU R207, [R1+0x750] ;  /* 0x0007500001cf7983 */ /* 0x000f280000300800 */
[----:B------:R0:W-:Y:S04]  /*111a0*/  STL [R1+0x788], R240 ;  /* 0x000788f001007387 */ /* 0x0001e80000100800 */
[----:B------:R-:W4:Y:S04]  /*111b0*/  LDL.LU R223, [R1+0x77c] ;  /* 0x00077c0001df7983 */ /* 0x000f280000300800 */
[----:B------:R-:W4:Y:S04]  /*111c0*/  LDL.LU R232, [R1+0x748] ;  /* 0x0007480001e87983 */ /* 0x000f280000300800 */
[----:B0-----:R-:W4:Y:S04]  /*111d0*/  LDL.LU R240, [R1+0x774] ;  /* 0x0007740001f07983 */ /* 0x001f280000300800 */
[----:B------:R-:W4:Y:S01]  /*111e0*/  LDL.LU R237, [R1+0x740] ;  /* 0x0007400001ed7983 */ /* 0x000f220000300800 */
[----:B-----5:R-:W-:-:S05]  /*111f0*/  IADD3.X R241, R241, UR53, RZ, P0, !PT ;  /* 0x00000035f1f17c10 */ /* 0x020fca00087fe4ff */
[----:B------:R0:W-:Y:S01]  /*11200*/  STL [R1+0x7b4], R241 ;  /* 0x0007b4f101007387 */ /* 0x0001e20000100800 */
[----:B------:R-:W-:Y:S02]  /*11210*/  IADD3 R228, P0, R228, UR52, RZ ;  /* 0x00000034e4e47c10 */ /* 0x000fe4000ff1e0ff */
[----:B------:R-:W-:Y:S01]  /*11220*/  IADD3.X R233, R233, UR53, RZ, P4, !PT ;  /* 0x00000035e9e97c10 */ /* 0x000fe2000a7fe4ff */
[----:B0-----:R-:W5:Y:S04]  /*11230*/  LDL.LU R241, [R1+0x76c] ;  /* 0x00076c0001f17983 */ /* 0x001f680000300800 */
[----:B------:R0:W-:Y:S04]  /*11240*/  STL [R1+0x780], R228 ;  /* 0x000780e401007387 */ /* 0x0001e80000100800 */
[----:B0-----:R-:W5:Y:S01]  /*11250*/  LDL.LU R228, [R1+0x738] ;  /* 0x0007380001e47983 */ /* 0x001f620000300800 */
[----:B------:R-:W-:-:S03]  /*11260*/  IADD3 R244, P4, R244, UR52, RZ ;  /* 0x00000034f4f47c10 */ /* 0x000fc6000ff9e0ff */
[----:B------:R0:W-:Y:S01]  /*11270*/  STL [R1+0x7ac], R233 ;  /* 0x0007ace901007387 */ /* 0x0001e20000100800 */
[----:B------:R-:W-:-:S03]  /*11280*/  IADD3.X R221, R221, UR53, RZ, P3, !PT ;  /* 0x00000035dddd7c10 */ /* 0x000fc60009ffe4ff */
[----:B0-----:R-:W5:Y:S04]  /*11290*/  LDL.LU R233, [R1+0x764] ;  /* 0x0007640001e97983 */ /* 0x001f680000300800 */
[----:B------:R0:W-:Y:S04]  /*112a0*/  STL [R1+0x778], R244 ;  /* 0x000778f401007387 */ /* 0x0001e80000100800 */
[----:B0-----:R-:W5:Y:S01]  /*112b0*/  LDL.LU R244, [R1+0x730] ;  /* 0x0007300001f47983 */ /* 0x001f620000300800 */
[----:B------:R-:W-:Y:S02]  /*112c0*/  IADD3 R245, P3, R245, UR52, RZ ;  /* 0x00000034f5f57c10 */ /* 0x000fe4000ff7e0ff */
[----:B------:R-:W-:-:S03]  /*112d0*/  IADD3.X R229, R229, UR53, RZ, P2, !PT ;  /* 0x00000035e5e57c10 */ /* 0x000fc600097fe4ff */
[----:B------:R0:W-:Y:S04]  /*112e0*/  STL [R1+0x770], R245 ;  /* 0x000770f501007387 */ /* 0x0001e80000100800 */
[----:B0-----:R-:W5:Y:S01]  /*112f0*/  LDL.LU R245, [R1+0x75c] ;  /* 0x00075c0001f57983 */ /* 0x001f620000300800 */
[----:B------:R-:W-:-:S03]  /*11300*/  IADD3 R248, P2, R248, UR52, RZ ;  /* 0x00000034f8f87c10 */ /* 0x000fc6000ff5e0ff */
[----:B------:R-:W-:Y:S04]  /*11310*/  STL [R1+0x7a4], R221 ;  /* 0x0007a4dd01007387 */ /* 0x000fe80000100800 */
[----:B------:R0:W-:Y:S04]  /*11320*/  STL [R1+0x768], R248 ;  /* 0x000768f801007387 */ /* 0x0001e80000100800 */
[----:B0-----:R-:W5:Y:S04]  /*11330*/  LDL.LU R248, [R1+0x728] ;  /* 0x0007280001f87983 */ /* 0x001f680000300800 */
[----:B------:R-:W-:Y:S01]  /*11340*/  STL [R1+0x79c], R229 ;  /* 0x00079ce501007387 */ /* 0x000fe20000100800 */
[----:B--2---:R-:W-:-:S02]  /*11350*/  IADD3.X R249, R249, UR53, RZ, P6, !PT ;  /* 0x00000035f9f97c10 */ /* 0x004fc4000b7fe4ff */
[----:B---3--:R-:W-:-:S03]  /*11360*/  IADD3 R236, P6, R236, UR52, RZ ;  /* 0x00000034ecec7c10 */ /* 0x008fc6000ffde0ff */
[----:B------:R0:W-:Y:S04]  /*11370*/  STL [R1+0x794], R249 ;  /* 0x000794f901007387 */ /* 0x0001e80000100800 */
[----:B0-----:R-:W2:Y:S01]  /*11380*/  LDL.LU R249, [R1+0x754] ;  /* 0x0007540001f97983 */ /* 0x001ea20000300800 */
[----:B------:R-:W-:-:S03]  /*11390*/  IADD3.X R252, R252, UR53, RZ, P5, !PT ;  /* 0x00000035fcfc7c10 */ /* 0x000fc6000affe4ff */
[----:B------:R-:W3:Y:S04]  /*113a0*/  LDL.LU R213, [R1+0x720] ;  /* 0x0007200001d57983 */ /* 0x000ee80000300800 */
[----:B------:R-:W3:Y:S04]  /*113b0*/  LDL.LU R215, [R1+0x74c] ;  /* 0x00074c0001d77983 */ /* 0x000ee80000300800 */
[----:B------:R0:W-:Y:S04]  /*113c0*/  STL [R1+0x760], R236 ;  /* 0x000760ec01007387 */ /* 0x0001e80000100800 */
[----:B------:R-:W3:Y:S04]  /*113d0*/  LDL.LU R221, [R1+0x718] ;  /* 0x0007180001dd7983 */ /* 0x000ee80000300800 */
[----:B------:R1:W-:Y:S04]  /*113e0*/  STL [R1+0x78c], R252 ;  /* 0x00078cfc01007387 */ /* 0x0003e80000100800 */
[----:B------:R-:W3:Y:S04]  /*113f0*/  LDL.LU R229, [R1+0x744] ;  /* 0x0007440001e57983 */ /* 0x000ee80000300800 */
[----:B0-----:R-:W3:Y:S04]  /*11400*/  LDL.LU R236, [R1+0x710] ;  /* 0x0007100001ec7983 */ /* 0x001ee80000300800 */
[----:B-1----:R-:W3:Y:S01]  /*11410*/  LDL.LU R252, [R1+0x73c] ;  /* 0x00073c0001fc7983 */ /* 0x002ee20000300800 */
[----:B----4-:R-:W-:-:S02]  /*11420*/  IADD3 R199, P5, R199, UR52, RZ ;  /* 0x00000034c7c77c10 */ /* 0x010fc4000ffbe0ff */
[----:B------:R-:W-:Y:S02]  /*11430*/  IADD3.X R205, R205, UR53, RZ, P1, !PT ;  /* 0x00000035cdcd7c10 */ /* 0x000fe40008ffe4ff */
[----:B------:R-:W-:Y:S02]  /*11440*/  IADD3 R207, P1, R207, UR52, RZ ;  /* 0x00000034cfcf7c10 */ /* 0x000fe4000ff3e0ff */
[----:B------:R-:W-:Y:S01]  /*11450*/  IADD3.X R240, R240, UR53, RZ, P4, !PT ;  /* 0x00000035f0f07c10 */ /* 0x000fe2000a7fe4ff */
[----:B------:R-:W-:Y:S01]  /*11460*/  STL [R1+0x758], R199 ;  /* 0x000758c701007387 */ /* 0x000fe20000100800 */
[----:B------:R-:W-:Y:S02]  /*11470*/  IADD3.X R223, R223, UR53, RZ, P0, !PT ;  /* 0x00000035dfdf7c10 */ /* 0x000fe400087fe4ff */
[----:B------:R-:W-:Y:S01]  /*11480*/  IADD3 R232, P0, R232, UR52, RZ ;  /* 0x00000034e8e87c10 */ /* 0x000fe2000ff1e0ff */
[----:B------:R-:W-:Y:S01]  /*11490*/  STL [R1+0x784], R205 ;  /* 0x000784cd01007387 */ /* 0x000fe20000100800 */
[----:B------:R-:W-:-:S03]  /*114a0*/  IADD3 R237, P4, R237, UR52, RZ ;  /* 0x00000034eded7c10 */ /* 0x000fc6000ff9e0ff */
[----:B------:R-:W-:Y:S04]  /*114b0*/  STL [R1+0x750], R207 ;  /* 0x000750cf01007387 */ /* 0x000fe80000100800 */
[----:B------:R0:W-:Y:S04]  /*114c0*/  STL [R1+0x774], R240 ;  /* 0x000774f001007387 */ /* 0x0001e80000100800 */
[----:B------:R-:W-:Y:S04]  /*114d0*/  STL [R1+0x77c], R223 ;  /* 0x00077cdf01007387 */ /* 0x000fe80000100800 */
[----:B0-----:R-:W4:Y:S04]  /*114e0*/  LDL.LU R240, [R1+0x708] ;  /* 0x0007080001f07983 */ /* 0x001f280000300800 */
[----:B------:R0:W-:Y:S01]  /*114f0*/  STL [R1+0x748], R232 ;  /* 0x000748e801007387 */ /* 0x0001e20000100800 */
[----:B-----5:R-:W-:-:S03]  /*11500*/  IADD3.X R241, R241, UR53, RZ, P3, !PT ;  /* 0x00000035f1f17c10 */ /* 0x020fc60009ffe4ff */
[----:B0-----:R-:W5:Y:S04]  /*11510*/  LDL.LU R232, [R1+0x734] ;  /* 0x0007340001e87983 */ /* 0x001f680000300800 */
[----:B------:R0:W-:Y:S01]  /*11520*/  STL [R1+0x740], R237 ;  /* 0x000740ed01007387 */ /* 0x0001e20000100800 */
[----:B------:R-:W-:-:S03]  /*11530*/  IADD3 R228, P3, R228, UR52, RZ ;  /* 0x00000034e4e47c10 */ /* 0x000fc6000ff7e0ff */
[----:B0-----:R-:W5:Y:S04]  /*11540*/  LDL.LU R237, [R1+0x700] ;  /* 0x0007000001ed7983 */ /* 0x001f680000300800 */
[----:B------:R0:W-:Y:S01]  /*11550*/  STL [R1+0x76c], R241 ;  /* 0x00076cf101007387 */ /* 0x0001e20000100800 */
[----:B------:R-:W-:-:S03]  /*11560*/  IADD3.X R233, R233, UR53, RZ, P2, !PT ;  /* 0x00000035e9e97c10 */ /* 0x000fc600097fe4ff */
[----:B0-----:R-:W5:Y:S04]  /*11570*/  LDL.LU R241, [R1+0x72c] ;  /* 0x00072c0001f17983 */ /* 0x001f680000300800 */
[----:B------:R-:W5:Y:S01]  /*11580*/  LDL.LU R223, [R1+0x6f8] ;  /* 0x0006f80001df7983 */ /* 0x000f620000300800 */
[----:B------:R-:W-:-:S03]  /*11590*/  IADD3 R244, P2, R244, UR52, RZ ;  /* 0x00000034f4f47c10 */ /* 0x000fc6000ff5e0ff */
[----:B------:R-:W-:Y:S04]  /*115a0*/  STL [R1+0x738], R228 ;  /* 0x000738e401007387 */ /* 0x000fe80000100800 */
[----:B------:R0:W-:Y:S04]  /*115b0*/  STL [R1+0x730], R244 ;  /* 0x000730f401007387 */ /* 0x0001e80000100800 */
[----:B------:R-:W-:Y:S04]  /*115c0*/  STL [R1+0x764], R233 ;  /* 0x000764e901007387 */ /* 0x000fe80000100800 */
[----:B0-----:R-:W5:Y:S04]  /*115d0*/  LDL.LU R244, [R1+0x724] ;  /* 0x0007240001f47983 */ /* 0x001f680000300800 */
[----:B------:R-:W5:Y:S01]  /*115e0*/  LDL.LU R228, [R1+0x6f0] ;  /* 0x0006f00001e47983 */ /* 0x000f620000300800 */
[----:B------:R-:W-:-:S05]  /*115f0*/  IADD3.X R245, R245, UR53, RZ, P6, !PT ;  /* 0x00000035f5f57c10 */ /* 0x000fca000b7fe4ff */
[----:B------:R0:W-:Y:S04]  /*11600*/  STL [R1+0x75c], R245 ;  /* 0x00075cf501007387 */ /* 0x0001e80000100800 */
[----:B0-----:R-:W5:Y:S01]  /*11610*/  LDL.LU R245, [R1+0x71c] ;  /* 0x00071c0001f57983 */ /* 0x001f620000300800 */
[----:B------:R-:W-:-:S05]  /*11620*/  IADD3 R248, P6, R248, UR52, RZ ;  /* 0x00000034f8f87c10 */ /* 0x000fca000ffde0ff */
[----:B------:R0:W-:Y:S04]  /*11630*/  STL [R1+0x728], R248 ;  /* 0x000728f801007387 */ /* 0x0001e80000100800 */
[----:B0-----:R-:W5:Y:S04]  /*11640*/  LDL.LU R248, [R1+0x6e8] ;  /* 0x0006e80001f87983 */ /* 0x001f680000300800 */
[----:B------:R-:W5:Y:S01]  /*11650*/  LDL.LU R233, [R1+0x714] ;  /* 0x0007140001e97983 */ /* 0x000f620000300800 */
[----:B--2---:R-:W-:Y:S02]  /*11660*/  IADD3.X R249, R249, UR53, RZ, P5, !PT ;  /* 0x00000035f9f97c10 */ /* 0x004fe4000affe4ff */
[----:B---3--:R-:W-:-:S03]  /*11670*/  IADD3 R213, P5, R213, UR52, RZ ;  /* 0x00000034d5d57c10 */ /* 0x008fc6000ffbe0ff */
[----:B------:R0:W-:Y:S01]  /*11680*/  STL [R1+0x754], R249 ;  /* 0x000754f901007387 */ /* 0x0001e20000100800 */
[----:B------:R-:W-:-:S03]  /*11690*/  IADD3.X R215, R215, UR53, RZ, P1, !PT ;  /* 0x00000035d7d77c10 */ /* 0x000fc60008ffe4ff */
[----:B0-----:R-:W2:Y:S01]  /*116a0*/  LDL.LU R249, [R1+0x6e0] ;  /* 0x0006e00001f97983 */ /* 0x001ea20000300800 */
[----:B------:R-:W-:-:S03]  /*116b0*/  IADD3 R221, P1, R221, UR52, RZ ;  /* 0x00000034dddd7c10 */ /* 0x000fc6000ff3e0ff */
[----:B------:R0:W-:Y:S01]  /*116c0*/  STL [R1+0x720], R213 ;  /* 0x000720d501007387 */ /* 0x0001e20000100800 */
[----:B------:R-:W-:-:S03]  /*116d0*/  IADD3.X R229, R229, UR53, RZ, P0, !PT ;  /* 0x00000035e5e57c10 */ /* 0x000fc600087fe4ff */
[----:B------:R1:W-:Y:S01]  /*116e0*/  STL [R1+0x74c], R215 ;  /* 0x00074cd701007387 */ /* 0x0003e20000100800 */
[----:B------:R-:W-:-:S03]  /*116f0*/  IADD3 R236, P0, R236, UR52, RZ ;  /* 0x00000034ecec7c10 */ /* 0x000fc6000ff1e0ff */
[----:B------:R-:W-:Y:S01]  /*11700*/  STL [R1+0x718], R221 ;  /* 0x000718dd01007387 */ /* 0x000fe20000100800 */
[----:B------:R-:W-:-:S03]  /*11710*/  IADD3.X R252, R252, UR53, RZ, P4, !PT ;  /* 0x00000035fcfc7c10 */ /* 0x000fc6000a7fe4ff */
[----:B------:R-:W3:Y:S04]  /*11720*/  LDL.LU R205, [R1+0x70c] ;  /* 0x00070c0001cd7983 */ /* 0x000ee80000300800 */
[----:B------:R1:W-:Y:S04]  /*11730*/  STL [R1+0x744], R229 ;  /* 0x000744e501007387 */ /* 0x0003e80000100800 */
[----:B------:R-:W3:Y:S04]  /*11740*/  LDL.LU R207, [R1+0x6d8] ;  /* 0x0006d80001cf7983 */ /* 0x000ee80000300800 */
[----:B------:R-:W-:Y:S04]  /*11750*/  STL [R1+0x710], R236 ;  /* 0x000710ec01007387 */ /* 0x000fe80000100800 */
[----:B0-----:R-:W3:Y:S04]  /*11760*/  LDL.LU R213, [R1+0x704] ;  /* 0x0007040001d57983 */ /* 0x001ee80000300800 */
[----:B------:R0:W-:Y:S04]  /*11770*/  STL [R1+0x73c], R252 ;  /* 0x00073cfc01007387 */ /* 0x0001e80000100800 */
[----:B-1----:R-:W3:Y:S04]  /*11780*/  LDL.LU R215, [R1+0x6d0] ;  /* 0x0006d00001d77983 */ /* 0x002ee80000300800 */
[----:B------:R-:W3:Y:S04]  /*11790*/  LDL.LU R229, [R1+0x6fc] ;  /* 0x0006fc0001e57983 */ /* 0x000ee80000300800 */
[----:B0-----:R-:W3:Y:S01]  /*117a0*/  LDL.LU R252, [R1+0x6c8] ;  /* 0x0006c80001fc7983 */ /* 0x001ee20000300800 */
[----:B----4-:R-:W-:-:S03]  /*117b0*/  IADD3 R240, P4, R240, UR52, RZ ;  /* 0x00000034f0f07c10 */ /* 0x010fc6000ff9e0ff */
[----:B------:R-:W4:Y:S04]  /*117c0*/  LDL.LU R236, [R1+0x6f4] ;  /* 0x0006f40001ec7983 */ /* 0x000f280000300800 */
        /* <DEDUP_REMOVED lines=9> */
[----:B------:R0:W-:Y:S01]  /*11860*/  STL [R1+0x72c], R241 ;  /* 0x00072cf101007387 */ /* 0x0001e20000100800 */
[----:B------:R-:W-:-:S03]  /*11870*/  IADD3 R223, P2, R223, UR52, RZ ;  /* 0x00000034dfdf7c10 */ /* 0x000fc6000ff5e0ff */
[----:B0-----:R-:W5:Y:S01]  /*11880*/  LDL.LU R241, [R1+0x6e4] ;  /* 0x0006e40001f17983 */ /* 0x001f620000300800 */
[----:B------:R-:W-:Y:S02]  /*11890*/  IADD3.X R244, R244, UR53, RZ, P6, !PT ;  /* 0x00000035f4f47c10 */ /* 0x000fe4000b7fe4ff */
[----:B------:R-:W-:-:S03]  /*118a0*/  IADD3 R228, P6, R228, UR52, RZ ;  /* 0x00000034e4e47c10 */ /* 0x000fc6000ffde0ff */
[----:B------:R0:W-:Y:S04]  /*118b0*/  STL [R1+0x724], R244 ;  /* 0x000724f401007387 */ /* 0x0001e80000100800 */
[----:B0-----:R-:W5:Y:S01]  /*118c0*/  LDL.LU R244, [R1+0x6b0] ;  /* 0x0006b00001f47983 */ /* 0x001f620000300800 */
[----:B------:R-:W-:-:S03]  /*118d0*/  IADD3.X R245, R245, UR53, RZ, P5, !PT ;  /* 0x00000035f5f57c10 */ /* 0x000fc6000affe4ff */
[----:B------:R-:W-:Y:S04]  /*118e0*/  STL [R1+0x6f8], R223 ;  /* 0x0006f8df01007387 */ /* 0x000fe80000100800 */
[----:B------:R0:W-:Y:S04]  /*118f0*/  STL [R1+0x71c], R245 ;  /* 0x00071cf501007387 */ /* 0x0001e80000100800 */
[----:B0-----:R-:W5:Y:S01]  /*11900*/  LDL.LU R245, [R1+0x6dc] ;  /* 0x0006dc0001f57983 */ /* 0x001f620000300800 */
[----:B------:R-:W-:-:S03]  /*11910*/  IADD3 R248, P5, R248, UR52, RZ ;  /* 0x00000034f8f87c10 */ /* 0x000fc6000ffbe0ff */
[----:B------:R-:W-:Y:S04]  /*11920*/  STL [R1+0x6f0], R228 ;  /* 0x0006f0e401007387 */ /* 0x000fe80000100800 */
[----:B------:R0:W-:Y:S01]  /*11930*/  STL [R1+0x6e8], R248 ;  /* 0x0006e8f801007387 */ /* 0x0001e20000100800 */
[----:B------:R-:W-:-:S03]  /*11940*/  IADD3.X R233, R233, UR53, RZ, P1, !PT ;  /* 0x00000035e9e97c10 */ /* 0x000fc60008ffe4ff */
[----:B0-----:R-:W5:Y:S04]  /*11950*/  LDL.LU R248, [R1+0x6a8] ;  /* 0x0006a80001f87983 */ /* 0x001f680000300800 */
[----:B------:R-:W5:Y:S04]  /*11960*/  LDL.LU R221, [R1+0x6d4] ;  /* 0x0006d40001dd7983 */ /* 0x000f680000300800 */
[----:B------:R-:W5:Y:S04]  /*11970*/  LDL.LU R223, [R1+0x6a0] ;  /* 0x0006a00001df7983 */ /* 0x000f680000300800 */
[----:B------:R0:W-:Y:S04]  /*11980*/  STL [R1+0x714], R233 ;  /* 0x000714e901007387 */ /* 0x0001e80000100800 */
[----:B------:R-:W5:Y:S01]  /*11990*/  LDL.LU R228, [R1+0x6cc] ;  /* 0x0006cc0001e47983 */ /* 0x000f620000300800 */
[----:B--2---:R-:W-:-:S05]  /*119a0*/  IADD3 R249, P1, R249, UR52, RZ ;  /* 0x00000034f9f97c10 */ /* 0x004fca000ff3e0ff */
[----:B------:R1:W-:Y:S04]  /*119b0*/  STL [R1+0x6e0], R249 ;  /* 0x0006e0f901007387 */ /* 0x0003e80000100800 */
[----:B0-----:R-:W2:Y:S04]  /*119c0*/  LDL.LU R233, [R1+0x698] ;  /* 0x0006980001e97983 */ /* 0x001ea80000300800 */
[----:B-1----:R-:W2:Y:S01]  /*119d0*/  LDL.LU R249, [R1+0x6c4] ;  /* 0x0006c40001f97983 */ /* 0x002ea20000300800 */
[----:B---3--:R-:W-:Y:S02]  /*119e0*/  IADD3.X R205, R205, UR53, RZ, P0, !PT ;  /* 0x00000035cdcd7c10 */ /* 0x008fe400087fe4ff */
[----:B------:R-:W-:-:S03]  /*119f0*/  IADD3 R207, P0, R207, UR52, RZ ;  /* 0x00000034cfcf7c10 */ /* 0x000fc6000ff1e0ff */
[----:B------:R-:W-:Y:S01]  /*11a00*/  STL [R1+0x70c], R205 ;  /* 0x00070ccd01007387 */ /* 0x000fe20000100800 */
[----:B------:R-:W-:-:S03]  /*11a10*/  IADD3.X R213, R213, UR53, RZ, P4, !PT ;  /* 0x00000035d5d57c10 */ /* 0x000fc6000a7fe4ff */
[----:B------:R-:W-:Y:S04]  /*11a20*/  STL [R1+0x6d8], R207 ;  /* 0x0006d8cf01007387 */ /* 0x000fe80000100800 */
[----:B------:R-:W-:Y:S01]  /*11a30*/  STL [R1+0x704], R213 ;  /* 0x000704d501007387 */ /* 0x000fe20000100800 */
[----:B------:R-:W-:Y:S02]  /*11a40*/  IADD3 R215, P4, R215, UR52, RZ ;  /* 0x00000034d7d77c10 */ /* 0x000fe4000ff9e0ff */
[----:B------:R-:W-:Y:S02]  /*11a50*/  IADD3.X R229, R229, UR53, RZ, P3, !PT ;  /* 0x00000035e5e57c10 */ /* 0x000fe40009ffe4ff */
[----:B------:R-:W-:-:S05]  /*11a60*/  IADD3 R252, P3, R252, UR52, RZ ;  /* 0x00000034fcfc7c10 */ /* 0x000fca000ff7e0ff */
[----:B------:R0:W-:Y:S04]  /*11a70*/  STL [R1+0x6c8], R252 ;  /* 0x0006c8fc01007387 */ /* 0x0001e80000100800 */
[----:B------:R-:W-:Y:S04]  /*11a80*/  STL [R1+0x6d0], R215 ;  /* 0x0006d0d701007387 */ /* 0x000fe80000100800 */
[----:B0-----:R-:W3:Y:S01]  /*11a90*/  LDL.LU R252, [R1+0x690] ;  /* 0x0006900001fc7983 */ /* 0x001ee20000300800 */
[----:B----4-:R-:W-:Y:S02]  /*11aa0*/  IADD3.X R236, R236, UR53, RZ, P2, !PT ;  /* 0x00000035ecec7c10 */ /* 0x010fe400097fe4ff */
[----:B-----5:R-:W-:Y:S01]  /*11ab0*/  IADD3 R240, P2, R240, UR52, RZ ;  /* 0x00000034f0f07c10 */ /* 0x020fe2000ff5e0ff */
[----:B------:R-:W-:Y:S04]  /*11ac0*/  STL [R1+0x6fc], R229 ;  /* 0x0006fce501007387 */ /* 0x000fe80000100800 */
[----:B------:R0:W-:Y:S01]  /*11ad0*/  STL [R1+0x6f4], R236 ;  /* 0x0006f4ec01007387 */ /* 0x0001e20000100800 */
[----:B------:R-:W-:-:S03]  /*11ae0*/  IADD3.X R232, R232, UR53, RZ, P6, !PT ;  /* 0x00000035e8e87c10 */ /* 0x000fc6000b7fe4ff */
[----:B0-----:R-:W4:Y:S04]  /*11af0*/  LDL.LU R236, [R1+0x6bc] ;  /* 0x0006bc0001ec7983 */ /* 0x001f280000300800 */
[----:B------:R0:W-:Y:S01]  /*11b00*/  STL [R1+0x6c0], R240 ;  /* 0x0006c0f001007387 */ /* 0x0001e20000100800 */
[----:B------:R-:W-:-:S03]  /*11b10*/  IADD3 R237, P6, R237, UR52, RZ ;  /* 0x00000034eded7c10 */ /* 0x000fc6000ffde0ff */
[----:B0-----:R-:W5:Y:S04]  /*11b20*/  LDL.LU R240, [R1+0x688] ;  /* 0x0006880001f07983 */ /* 0x001f680000300800 */
[----:B------:R-:W5:Y:S04]  /*11b30*/  LDL.LU R229, [R1+0x6b4] ;  /* 0x0006b40001e57983 */ /* 0x000f680000300800 */
[----:B------:R-:W-:Y:S01]  /*11b40*/  STL [R1+0x6ec], R232 ;  /* 0x0006ece801007387 */ /* 0x000fe20000100800 */
[----:B------:R-:W-:-:S03]  /*11b50*/  IADD3.X R241, R241, UR53, RZ, P5, !PT ;  /* 0x00000035f1f17c10 */ /* 0x000fc6000affe4ff */
[----:B------:R0:W-:Y:S04]  /*11b60*/  STL [R1+0x6b8], R237 ;  /* 0x0006b8ed01007387 */ /* 0x0001e80000100800 */
[----:B0-----:R-:W5:Y:S04]  /*11b70*/  LDL.LU R237, [R1+0x680] ;  /* 0x0006800001ed7983 */ /* 0x001f680000300800 */
[----:B------:R0:W-:Y:S04]  /*11b80*/  STL [R1+0x6e4], R241 ;  /* 0x0006e4f101007387 */ /* 0x0001e80000100800 */
[----:B------:R-:W5:Y:S01]  /*11b90*/  LDL.LU R232, [R1+0x6ac] ;  /* 0x0006ac0001e87983 */ /* 0x000f620000300800 */
[----:B------:R-:W-:-:S03]  /*11ba0*/  IADD3 R244, P5, R244, UR52, RZ ;  /* 0x00000034f4f47c10 */ /* 0x000fc6000ffbe0ff */
[----:B0-----:R-:W5:Y:S04]  /*11bb0*/  LDL.LU R241, [R1+0x678] ;  /* 0x0006780001f17983 */ /* 0x001f680000300800 */
[----:B------:R0:W-:Y:S04]  /*11bc0*/  STL [R1+0x6b0], R244 ;  /* 0x0006b0f401007387 */ /* 0x0001e80000100800 */
[----:B0-----:R-:W5:Y:S01]  /*11bd0*/  LDL.LU R244, [R1+0x6a4] ;  /* 0x0006a40001f47983 */ /* 0x001f620000300800 */
[----:B------:R-:W-:-:S05]  /*11be0*/  IADD3.X R245, R245, UR53, RZ, P1, !PT ;  /* 0x00000035f5f57c10 */ /* 0x000fca0008ffe4ff */
[----:B------:R0:W-:Y:S04]  /*11bf0*/  STL [R1+0x6dc], R245 ;  /* 0x0006dcf501007387 */ /* 0x0001e80000100800 */
[----:B0-----:R-:W5:Y:S01]  /*11c00*/  LDL.LU R245, [R1+0x670] ;  /* 0x0006700001f57983 */ /* 0x001f620000300800 */
[----:B------:R-:W-:Y:S02]  /*11c10*/  IADD3 R248, P1, R248, UR52, RZ ;  /* 0x00000034f8f87c10 */ /* 0x000fe4000ff3e0ff */
[----:B------:R-:W-:-:S03]  /*11c20*/  IADD3.X R221, R221, UR53, RZ, P0, !PT ;  /* 0x00000035dddd7c10 */ /* 0x000fc600087fe4ff */
[----:B------:R0:W-:Y:S01]  /*11c30*/  STL [R1+0x6a8], R248 ;  /* 0x0006a8f801007387 */ /* 0x0001e20000100800 */
[----:B------:R-:W-:-:S03]  /*11c40*/  IADD3 R223, P0, R223, UR52, RZ ;  /* 0x00000034dfdf7c10 */ /* 0x000fc6000ff1e0ff */
[----:B0-----:R-:W5:Y:S01]  /*11c50*/  LDL.LU R248, [R1+0x69c] ;  /* 0x00069c0001f87983 */ /* 0x001f620000300800 */
[----:B------:R-:W-:-:S03]  /*11c60*/  IADD3.X R228, R228, UR53, RZ, P4, !PT ;  /* 0x00000035e4e47c10 */ /* 0x000fc6000a7fe4ff */
[----:B------:R-:W-:Y:S04]  /*11c70*/  STL [R1+0x6d4], R221 ;  /* 0x0006d4dd01007387 */ /* 0x000fe80000100800 */
[----:B------:R-:W-:Y:S04]  /*11c80*/  STL [R1+0x6a0], R223 ;  /* 0x0006a0df01007387 */ /* 0x000fe80000100800 */
[----:B------:R-:W5:Y:S04]  /*11c90*/  LDL.LU R197, [R1+0x668] ;  /* 0x0006680001c57983 */ /* 0x000f680000300800 */
[----:B------:R-:W-:Y:S04]  /*11ca0*/  STL [R1+0x6cc], R228 ;  /* 0x0006cce401007387 */ /* 0x000fe80000100800 */
[----:B------:R-:W5:Y:S01]  /*11cb0*/  LDL.LU R199, [R1+0x694] ;  /* 0x0006940001c77983 */ /* 0x000f620000300800 */
[----:B--2---:R-:W-:-:S02]  /*11cc0*/  IADD3 R233, P4, R233, UR52, RZ ;  /* 0x00000034e9e97c10 */ /* 0x004fc4000ff9e0ff */
[----:B------:R-:W-:-:S03]  /*11cd0*/  IADD3.X R249, R249, UR53, RZ, P3, !PT ;  /* 0x00000035f9f97c10 */ /* 0x000fc60009ffe4ff */
[----:B------:R-:W-:Y:S04]  /*11ce0*/  STL [R1+0x698], R233 ;  /* 0x000698e901007387 */ /* 0x000fe80000100800 */
[----:B------:R-:W2:Y:S04]  /*11cf0*/  LDL.LU R205, [R1+0x660] ;  /* 0x0006600001cd7983 */ /* 0x000ea80000300800 */
[----:B------:R0:W-:Y:S04]  /*11d00*/  STL [R1+0x6c4], R249 ;  /* 0x0006c4f901007387 */ /* 0x0001e80000100800 */
[----:B------:R-:W2:Y:S04]  /*11d10*/  LDL.LU R207, [R1+0x68c] ;  /* 0x00068c0001cf7983 */ /* 0x000ea80000300800 */
[----:B------:R-:W2:Y:S04]  /*11d20*/  LDL.LU R213, [R1+0x658] ;  /* 0x0006580001d57983 */ /* 0x000ea80000300800 */
[----:B------:R-:W2:Y:S04]  /*11d30*/  LDL.LU R215, [R1+0x684] ;  /* 0x0006840001d77983 */ /* 0x000ea80000300800 */
[----:B0-----:R-:W2:Y:S04]  /*11d40*/  LDL.LU R249, [R1+0x650] ;  /* 0x0006500001f97983 */ /* 0x001ea80000300800 */
[----:B------:R-:W2:Y:S04]  /*11d50*/  LDL.LU R221, [R1+0x67c] ;  /* 0x00067c0001dd7983 */ /* 0x000ea80000300800 */
[----:B------:R-:W2:Y:S01]  /*11d60*/  LDL.LU R233, [R1+0x648] ;  /* 0x0006480001e97983 */ /* 0x000ea20000300800 */
[----:B---3--:R-:W-:-:S05]  /*11d70*/  IADD3 R252, P3, R252, UR52, RZ ;  /* 0x00000034fcfc7c10 */ /* 0x008fca000ff7e0ff */
[----:B------:R0:W-:Y:S04]  /*11d80*/  STL [R1+0x690], R252 ;  /* 0x000690fc01007387 */ /* 0x0001e80000100800 */
[----:B0-----:R-:W3:Y:S01]  /*11d90*/  LDL.LU R252, [R1+0x674] ;  /* 0x0006740001fc7983 */ /* 0x001ee20000300800 */
[----:B----4-:R-:W-:-:S03]  /*11da0*/  IADD3.X R236, R236, UR53, RZ, P2, !PT ;  /* 0x00000035ecec7c10 */ /* 0x010fc600097fe4ff */
[----:B------:R-:W4:Y:S04]  /*11db0*/  LDL.LU R228, [R1+0x640] ;  /* 0x0006400001e47983 */ /* 0x000f280000300800 */
[----:B------:R0:W-:Y:S01]  /*11dc0*/  STL [R1+0x6bc], R236 ;  /* 0x0006bcec01007387 */ /* 0x0001e20000100800 */
[----:B-----5:R-:W-:-:S03]  /*11dd0*/  IADD3 R240, P2, R240, UR52, RZ ;  /* 0x00000034f0f07c10 */ /* 0x020fc6000ff5e0ff */
[----:B0-----:R-:W5:Y:S01]  /*11de0*/  LDL.LU R236, [R1+0x66c] ;  /* 0x00066c0001ec7983 */ /* 0x001f620000300800 */
[----:B------:R-:W-:-:S03]  /*11df0*/  IADD3.X R229, R229, UR53, RZ, P6, !PT ;  /* 0x00000035e5e57c10 */ /* 0x000fc6000b7fe4ff */
[----:B------:R0:W-:Y:S04]  /*11e00*/  STL [R1+0x688], R240 ;  /* 0x000688f001007387 */ /* 0x0001e80000100800 */
[----:B0-----:R-:W5:Y:S01]  /*11e10*/  LDL.LU R240, [R1+0x638] ;  /* 0x0006380001f07983 */ /* 0x001f620000300800 */
[----:B------:R-:W-:-:S05]  /*11e20*/  IADD3 R237, P6, R237, UR52, RZ ;  /* 0x00000034eded7c10 */ /* 0x000fca000ffde0ff */
[----:B------:R0:W-:Y:S01]  /*11e30*/  STL [R1+0x680], R237 ;  /* 0x000680ed01007387 */ /* 0x0001e20000100800 */
[----:B------:R-:W-:Y:S02]  /*11e40*/  IADD3.X R232, R232, UR53, RZ, P5, !PT ;  /* 0x00000035e8e87c10 */ /* 0x000fe4000affe4ff */
[----:B------:R-:W-:Y:S01]  /*11e50*/  IADD3 R241, P5, R241, UR52, RZ ;  /* 0x00000034f1f17c10 */ /* 0x000fe2000ffbe0ff */
[----:B0-----:R-:W5:Y:S04]  /*11e60*/  LDL.LU R237, [R1+0x664] ;  /* 0x0006640001ed7983 */ /* 0x001f680000300800 */
[----:B------:R-:W-:Y:S04]  /*11e70*/  STL [R1+0x6b4], R229 ;  /* 0x0006b4e501007387 */ /* 0x000fe80000100800 */
[----:B------:R0:W-:Y:S01]  /*11e80*/  STL [R1+0x678], R241 ;  /* 0x000678f101007387 */ /* 0x0001e20000100800 */
[----:B------:R-:W-:-:S03]  /*11e90*/  IADD3.X R244, R244, UR53, RZ, P1, !PT ;  /* 0x00000035f4f47c10 */ /* 0x000fc60008ffe4ff */
[----:B0-----:R-:W5:Y:S04]  /*11ea0*/  LDL.LU R241, [R1+0x630] ;  /* 0x0006300001f17983 */ /* 0x001f680000300800 */
[----:B------:R-:W-:Y:S04]  /*11eb0*/  STL [R1+0x6ac], R232 ;  /* 0x0006ace801007387 */ /* 0x000fe80000100800 */
[----:B------:R0:W-:Y:S01]  /*11ec0*/  STL [R1+0x6a4], R244 ;  /* 0x0006a4f401007387 */ /* 0x0001e20000100800 */
[----:B------:R-:W-:-:S03]  /*11ed0*/  IADD3 R245, P1, R245, UR52, RZ ;  /* 0x00000034f5f57c10 */ /* 0x000fc6000ff3e0ff */
[----:B0-----:R-:W5:Y:S04]  /*11ee0*/  LDL.LU R244, [R1+0x65c] ;  /* 0x00065c0001f47983 */ /* 0x001f680000300800 */
[----:B------:R-:W5:Y:S04]  /*11ef0*/  LDL.LU R223, [R1+0x628] ;  /* 0x0006280001df7983 */ /* 0x000f680000300800 */
[----:B------:R-:W5:Y:S01]  /*11f00*/  LDL.LU R229, [R1+0x654] ;  /* 0x0006540001e57983 */ /* 0x000f620000300800 */
[----:B------:R-:W-:-:S03]  /*11f10*/  IADD3.X R248, R248, UR53, RZ, P0, !PT ;  /* 0x00000035f8f87c10 */ /* 0x000fc600087fe4ff */
[----:B------:R0:W-:Y:S04]  /*11f20*/  STL [R1+0x670], R245 ;  /* 0x000670f501007387 */ /* 0x0001e80000100800 */
[----:B------:R-:W5:Y:S04]  /*11f30*/  LDL.LU R232, [R1+0x620] ;  /* 0x0006200001e87983 */ /* 0x000f680000300800 */
[----:B------:R1:W-:Y:S04]  /*11f40*/  STL [R1+0x69c], R248 ;  /* 0x00069cf801007387 */ /* 0x0003e80000100800 */
[----:B0-----:R-:W5:Y:S01]  /*11f50*/  LDL.LU R245, [R1+0x64c] ;  /* 0x00064c0001f57983 */ /* 0x001f620000300800 */
[----:B------:R-:W-:-:S03]  /*11f60*/  IADD3 R197, P0, R197, UR52, RZ ;  /* 0x00000034c5c57c10 */ /* 0x000fc6000ff1e0ff */
[----:B-1----:R-:W5:Y:S01]  /*11f70*/  LDL.LU R248, [R1+0x618] ;  /* 0x0006180001f87983 */ /* 0x002f620000300800 */
[----:B------:R-:W-:-:S03]  /*11f80*/  IADD3.X R199, R199, UR53, RZ, P4, !PT ;  /* 0x00000035c7c77c10 */ /* 0x000fc6000a7fe4ff */
[----:B------:R-:W-:Y:S04]  /*11f90*/  STL [R1+0x668], R197 ;  /* 0x000668c501007387 */ /* 0x000fe80000100800 */
[----:B------:R-:W-:Y:S01]  /*11fa0*/  STL [R1+0x694], R199 ;  /* 0x000694c701007387 */ /* 0x000fe20000100800 */
[----:B--2---:R-:W-:Y:S02]  /*11fb0*/  IADD3 R205, P4, R205, UR52, RZ ;  /* 0x00000034cdcd7c10 */ /* 0x004fe4000ff9e0ff */
[----:B------:R-:W-:-:S03]  /*11fc0*/  IADD3.X R207, R207, UR53, RZ, P3, !PT ;  /* 0x00000035cfcf7c10 */ /* 0x000fc60009ffe4ff */
[----:B------:R-:W-:Y:S01]  /*11fd0*/  STL [R1+0x660], R205 ;  /* 0x000660cd01007387 */ /* 0x000fe20000100800 */
[----:B------:R-:W-:Y:S02]  /*11fe0*/  IADD3 R213, P3, R213, UR52, RZ ;  /* 0x00000034d5d57c10 */ /* 0x000fe4000ff7e0ff */
[----:B------:R-:W-:Y:S02]  /*11ff0*/  IADD3.X R215, R215, UR53, RZ, P2, !PT ;  /* 0x00000035d7d77c10 */ /* 0x000fe400097fe4ff */
[----:B------:R-:W-:Y:S01]  /*12000*/  IADD3 R249, P2, R249, UR52, RZ ;  /* 0x00000034f9f97c10 */ /* 0x000fe2000ff5e0ff */
[----:B------:R-:W-:Y:S01]  /*12010*/  STL [R1+0x68c], R207 ;  /* 0x00068ccf01007387 */ /* 0x000fe20000100800 */
[----:B------:R-:W-:-:S03]  /*12020*/  IADD3.X R221, R221, UR53, RZ, P6, !PT ;  /* 0x00000035dddd7c10 */ /* 0x000fc6000b7fe4ff */
[----:B------:R0:W-:Y:S01]  /*12030*/  STL [R1+0x650], R249 ;  /* 0x000650f901007387 */ /* 0x0001e20000100800 */
[----:B------:R-:W-:-:S03]  /*12040*/  IADD3 R233, P6, R233, UR52, RZ ;  /* 0x00000034e9e97c10 */ /* 0x000fc6000ffde0ff */
[----:B------:R-:W-:Y:S04]  /*12050*/  STL [R1+0x658], R213 ;  /* 0x000658d501007387 */ /* 0x000fe80000100800 */
[----:B0-----:R-:W2:Y:S04]  /*12060*/  LDL.LU R249, [R1+0x644] ;  /* 0x0006440001f97983 */ /* 0x001ea80000300800 */
[----:B------:R-:W-:Y:S04]  /*12070*/  STL [R1+0x684], R215 ;  /* 0x000684d701007387 */ /* 0x000fe80000100800 */
[----:B------:R0:W-:Y:S04]  /*12080*/  STL [R1+0x648], R233 ;  /* 0x000648e901007387 */ /* 0x0001e80000100800 */
[----:B------:R-:W-:Y:S04]  /*12090*/  STL [R1+0x67c], R221 ;  /* 0x00067cdd01007387 */ /* 0x000fe80000100800 */
[----:B0-----:R-:W2:Y:S01]  /*120a0*/  LDL.LU R233, [R1+0x610] ;  /* 0x0006100001e97983 */ /* 0x001ea20000300800 */
[----:B---3--:R-:W-:-:S05]  /*120b0*/  IADD3.X R252, R252, UR53, RZ, P5, !PT ;  /* 0x00000035fcfc7c10 */ /* 0x008fca000affe4ff */
[----:B------:R0:W-:Y:S04]  /*120c0*/  STL [R1+0x674], R252 ;  /* 0x000674fc01007387 */ /* 0x0001e80000100800 */
[----:B0-----:R-:W3:Y:S01]  /*120d0*/  LDL.LU R252, [R1+0x63c] ;  /* 0x00063c0001fc7983 */ /* 0x001ee20000300800 */
[----:B----4-:R-:W-:Y:S02]  /*120e0*/  IADD3 R228, P5, R228, UR52, RZ ;  /* 0x00000034e4e47c10 */ /* 0x010fe4000ffbe0ff */
[----:B-----5:R-:W-:Y:S01]  /*120f0*/  IADD3.X R236, R236, UR53, RZ, P1, !PT ;  /* 0x00000035ecec7c10 */ /* 0x020fe20008ffe4ff */
[----:B------:R-:W4:Y:S04]  /*12100*/  LDL.LU R207, [R1+0x608] ;  /* 0x0006080001cf7983 */ /* 0x000f280000300800 */
[----:B------:R-:W-:Y:S01]  /*12110*/  STL [R1+0x640], R228 ;  /* 0x000640e401007387 */ /* 0x000fe20000100800 */
[----:B------:R-:W-:-:S05]  /*12120*/  IADD3 R240, P1, R240, UR52, RZ ;  /* 0x00000034f0f07c10 */ /* 0x000fca000ff3e0ff */
[----:B------:R0:W-:Y:S04]  /*12130*/  STL [R1+0x638], R240 ;  /* 0x000638f001007387 */ /* 0x0001e80000100800 */
[----:B------:R1:W-:Y:S04]  /*12140*/  STL [R1+0x66c], R236 ;  /* 0x00066cec01007387 */ /* 0x0003e80000100800 */
[----:B0-----:R-:W5:Y:S04]  /*12150*/  LDL.LU R240, [R1+0x634] ;  /* 0x0006340001f07983 */ /* 0x001f680000300800 */
[----:B------:R-:W5:Y:S04]  /*12160*/  LDL.LU R228, [R1+0x600] ;  /* 0x0006000001e47983 */ /* 0x000f680000300800 */
[----:B-1----:R-:W5:Y:S01]  /*12170*/  LDL.LU R236, [R1+0x62c] ;  /* 0x00062c0001ec7983 */ /* 0x002f620000300800 */
[----:B------:R-:W-:-:S05]  /*12180*/  IADD3.X R237, R237, UR53, RZ, P0, !PT ;  /* 0x00000035eded7c10 */ /* 0x000fca00087fe4ff */
[----:B------:R-:W-:Y:S01]  /*12190*/  STL [R1+0x664], R237 ;  /* 0x000664ed01007387 */ /* 0x000fe20000100800 */
[----:B------:R-:W-:-:S05]  /*121a0*/  IADD3 R241, P0, R241, UR52, RZ ;  /* 0x00000034f1f17c10 */ /* 0x000fca000ff1e0ff */
[----:B------:R0:W-:Y:S04]  /*121b0*/  STL [R1+0x630], R241 ;  /* 0x000630f101007387 */ /* 0x0001e80000100800 */
[----:B0-----:R-:W5:Y:S01]  /*121c0*/  LDL.LU R241, [R1+0x5f8] ;  /* 0x0005f80001f17983 */ /* 0x001f620000300800 */
[----:B------:R-:W-:-:S03]  /*121d0*/  IADD3.X R244, R244, UR53, RZ, P4, !PT ;  /* 0x00000035f4f47c10 */ /* 0x000fc6000a7fe4ff */
[----:B------:R-:W5:Y:S01]  /*121e0*/  LDL.LU R237, [R1+0x624] ;  /* 0x0006240001ed7983 */ /* 0x000f620000300800 */
[----:B------:R-:W-:-:S03]  /*121f0*/  IADD3 R223, P4, R223, UR52, RZ ;  /* 0x00000034dfdf7c10 */ /* 0x000fc6000ff9e0ff */
[----:B------:R0:W-:Y:S01]  /*12200*/  STL [R1+0x65c], R244 ;  /* 0x00065cf401007387 */ /* 0x0001e20000100800 */
[----:B------:R-:W-:-:S03]  /*12210*/  IADD3.X R229, R229, UR53, RZ, P3, !PT ;  /* 0x00000035e5e57c10 */ /* 0x000fc60009ffe4ff */
[----:B0-----:R-:W5:Y:S01]  /*12220*/  LDL.LU R244, [R1+0x5f0] ;  /* 0x0005f00001f47983 */ /* 0x001f620000300800 */
[----:B------:R-:W-:-:S03]  /*12230*/  IADD3 R232, P3, R232, UR52, RZ ;  /* 0x00000034e8e87c10 */ /* 0x000fc6000ff7e0ff */
[----:B------:R0:W-:Y:S04]  /*12240*/  STL [R1+0x628], R223 ;  /* 0x000628df01007387 */ /* 0x0001e80000100800 */
[----:B------:R-:W-:Y:S01]  /*12250*/  STL [R1+0x654], R229 ;  /* 0x000654e501007387 */ /* 0x000fe20000100800 */
[----:B------:R-:W-:-:S03]  /*12260*/  IADD3.X R245, R245, UR53, RZ, P2, !PT ;  /* 0x00000035f5f57c10 */ /* 0x000fc600097fe4ff */
[----:B------:R-:W5:Y:S04]  /*12270*/  LDL.LU R213, [R1+0x61c] ;  /* 0x00061c0001d57983 */ /* 0x000f680000300800 */
[----:B------:R-:W-:Y:S01]  /*12280*/  STL [R1+0x620], R232 ;  /* 0x000620e801007387 */ /* 0x000fe20000100800 */
[----:B------:R-:W-:-:S03]  /*12290*/  IADD3 R248, P2, R248, UR52, RZ ;  /* 0x00000034f8f87c10 */ /* 0x000fc6000ff5e0ff */
[----:B------:R-:W5:Y:S04]  /*122a0*/  LDL.LU R215, [R1+0x5e8] ;  /* 0x0005e80001d77983 */ /* 0x000f680000300800 */
[----:B------:R1:W-:Y:S04]  /*122b0*/  STL [R1+0x64c], R245 ;  /* 0x00064cf501007387 */ /* 0x0003e80000100800 */
[----:B------:R-:W5:Y:S04]  /*122c0*/  LDL.LU R221, [R1+0x614] ;  /* 0x0006140001dd7983 */ /* 0x000f680000300800 */
[----:B------:R1:W-:Y:S04]  /*122d0*/  STL [R1+0x618], R248 ;  /* 0x000618f801007387 */ /* 0x0003e80000100800 */
[----:B0-----:R-:W5:Y:S04]  /*122e0*/  LDL.LU R223, [R1+0x5e0] ;  /* 0x0005e00001df7983 */ /* 0x001f680000300800 */
[----:B-1----:R-:W5:Y:S04]  /*122f0*/  LDL.LU R245, [R1+0x60c] ;  /* 0x00060c0001f57983 */ /* 0x002f680000300800 */
[----:B------:R-:W5:Y:S04]  /*12300*/  LDL.LU R248, [R1+0x5d8] ;  /* 0x0005d80001f87983 */ /* 0x000f680000300800 */
[----:B------:R-:W5:Y:S04]  /*12310*/  LDL.LU R229, [R1+0x604] ;  /* 0x0006040001e57983 */ /* 0x000f680000300800 */
[----:B------:R-:W5:Y:S01]  /*12320*/  LDL.LU R232, [R1+0x5d0] ;  /* 0x0005d00001e87983 */ /* 0x000f620000300800 */
[----:B--2---:R-:W-:-:S05]  /*12330*/  IADD3.X R249, R249, UR53, RZ, P6, !PT ;  /* 0x00000035f9f97c10 */ /* 0x004fca000b7fe4ff */
[----:B------:R0:W-:Y:S04]  /*12340*/  STL [R1+0x644], R249 ;  /* 0x000644f901007387 */ /* 0x0001e80000100800 */
[----:B0-----:R-:W2:Y:S01]  /*12350*/  LDL.LU R249, [R1+0x5fc] ;  /* 0x0005fc0001f97983 */ /* 0x001ea20000300800 */
[----:B------:R-:W-:-:S05]  /*12360*/  IADD3 R233, P6, R233, UR52, RZ ;  /* 0x00000034e9e97c10 */ /* 0x000fca000ffde0ff */
[----:B------:R0:W-:Y:S04]  /*12370*/  STL [R1+0x610], R233 ;  /* 0x000610e901007387 */ /* 0x0001e80000100800 */
[----:B0-----:R-:W2:Y:S01]  /*12380*/  LDL.LU R233, [R1+0x5c8] ;  /* 0x0005c80001e97983 */ /* 0x001ea20000300800 */
[----:B---3--:R-:W-:-:S05]  /*12390*/  IADD3.X R252, R252, UR53, RZ, P5, !PT ;  /* 0x00000035fcfc7c10 */ /* 0x008fca000affe4ff */
[----:B------:R0:W-:Y:S04]  /*123a0*/  STL [R1+0x63c], R252 ;  /* 0x00063cfc01007387 */ /* 0x0001e80000100800 */
[----:B0-----:R-:W3:Y:S01]  /*123b0*/  LDL.LU R252, [R1+0x5f4] ;  /* 0x0005f40001fc7983 */ /* 0x001ee20000300800 */
[----:B----4-:R-:W-:Y:S02]  /*123c0*/  IADD3 R207, P5, R207, UR52, RZ ;  /* 0x00000034cfcf7c10 */ /* 0x010fe4000ffbe0ff */
[----:B-----5:R-:W-:Y:S02]  /*123d0*/  IADD3.X R240, R240, UR53, RZ, P1, !PT ;  /* 0x00000035f0f07c10 */ /* 0x020fe40008ffe4ff */
[----:B------:R-:W-:-:S03]  /*123e0*/  IADD3 R228, P1, R228, UR52, RZ ;  /* 0x00000034e4e47c10 */ /* 0x000fc6000ff3e0ff */
[----:B------:R0:W-:Y:S01]  /*123f0*/  STL [R1+0x634], R240 ;  /* 0x000634f001007387 */ /* 0x0001e20000100800 */
[----:B------:R-:W-:-:S03]  /*12400*/  IADD3.X R236, R236, UR53, RZ, P0, !PT ;  /* 0x00000035ecec7c10 */ /* 0x000fc600087fe4ff */
[----:B0-----:R-:W4:Y:S04]  /*12410*/  LDL.LU R240, [R1+0x5c0] ;  /* 0x0005c00001f07983 */ /* 0x001f280000300800 */
[----:B------:R-:W-:Y:S04]  /*12420*/  STL [R1+0x608], R207 ;  /* 0x000608cf01007387 */ /* 0x000fe80000100800 */
[----:B------:R-:W-:Y:S01]  /*12430*/  STL [R1+0x600], R228 ;  /* 0x000600e401007387 */ /* 0x000fe20000100800 */
[----:B------:R-:W-:Y:S02]  /*12440*/  IADD3 R241, P0, R241, UR52, RZ ;  /* 0x00000034f1f17c10 */ /* 0x000fe4000ff1e0ff */
[----:B------:R-:W-:-:S03]  /*12450*/  IADD3.X R237, R237, UR53, RZ, P4, !PT ;  /* 0x00000035eded7c10 */ /* 0x000fc6000a7fe4ff */
[----:B------:R0:W-:Y:S04]  /*12460*/  STL [R1+0x5f8], R241 ;  /* 0x0005f8f101007387 */ /* 0x0001e80000100800 */
[----:B------:R-:W-:Y:S04]  /*12470*/  STL [R1+0x62c], R236 ;  /* 0x00062cec01007387 */ /* 0x000fe80000100800 */
[----:B0-----:R-:W5:Y:S04]  /*12480*/  LDL.LU R241, [R1+0x5ec] ;  /* 0x0005ec0001f17983 */ /* 0x001f680000300800 */
[----:B------:R0:W-:Y:S01]  /*12490*/  STL [R1+0x624], R237 ;  /* 0x000624ed01007387 */ /* 0x0001e20000100800 */
[----:B------:R-:W-:-:S03]  /*124a0*/  IADD3 R244, P4, R244, UR52, RZ ;  /* 0x00000034f4f47c10 */ /* 0x000fc6000ff9e0ff */
[----:B0-----:R-:W5:Y:S01]  /*124b0*/  LDL.LU R237, [R1+0x5b8] ;  /* 0x0005b80001ed7983 */ /* 0x001f620000300800 */
[----:B------:R-:W-:-:S03]  /*124c0*/  IADD3.X R213, R213, UR53, RZ, P3, !PT ;  /* 0x00000035d5d57c10 */ /* 0x000fc60009ffe4ff */
[----:B------:R-:W5:Y:S04]  /*124d0*/  LDL.LU R228, [R1+0x5e4] ;  /* 0x0005e40001e47983 */ /* 0x000f680000300800 */
[----:B------:R-:W5:Y:S01]  /*124e0*/  LDL.LU R236, [R1+0x5b0] ;  /* 0x0005b00001ec7983 */ /* 0x000f620000300800 */
[----:B------:R-:W-:-:S03]  /*124f0*/  IADD3 R215, P3, R215, UR52, RZ ;  /* 0x00000034d7d77c10 */ /* 0x000fc6000ff7e0ff */
[----:B------:R0:W-:Y:S01]  /*12500*/  STL [R1+0x5f0], R244 ;  /* 0x0005f0f401007387 */ /* 0x0001e20000100800 */
[----:B------:R-:W-:-:S03]  /*12510*/  IADD3.X R221, R221, UR53, RZ, P2, !PT ;  /* 0x00000035dddd7c10 */ /* 0x000fc600097fe4ff */
[----:B0-----:R-:W5:Y:S04]  /*12520*/  LDL.LU R244, [R1+0x5dc] ;  /* 0x0005dc0001f47983 */ /* 0x001f680000300800 */
[----:B------:R-:W-:Y:S01]  /*12530*/  STL [R1+0x61c], R213 ;  /* 0x00061cd501007387 */ /* 0x000fe20000100800 */
[----:B------:R-:W-:-:S03]  /*12540*/  IADD3.X R245, R245, UR53, RZ, P6, !PT ;  /* 0x00000035f5f57c10 */ /* 0x000fc6000b7fe4ff */
[----:B------:R-:W-:Y:S01]  /*12550*/  STL [R1+0x5e8], R215 ;  /* 0x0005e8d701007387 */ /* 0x000fe20000100800 */
[----:B------:R-:W-:-:S03]  /*12560*/  IADD3 R223, P2, R223, UR52, RZ ;  /* 0x00000034dfdf7c10 */ /* 0x000fc6000ff5e0ff */
[----:B------:R0:W-:Y:S01]  /*12570*/  STL [R1+0x60c], R245 ;  /* 0x00060cf501007387 */ /* 0x0001e20000100800 */
[----:B------:R-:W-:-:S03]  /*12580*/  IADD3 R248, P6, R248, UR52, RZ ;  /* 0x00000034f8f87c10 */ /* 0x000fc6000ffde0ff */
[----:B------:R-:W-:Y:S01]  /*12590*/  STL [R1+0x614], R221 ;  /* 0x000614dd01007387 */ /* 0x000fe20000100800 */
[----:B------:R-:W-:-:S03]  /*125a0*/  IADD3.X R229, R229, UR53, RZ, P5, !PT ;  /* 0x00000035e5e57c10 */ /* 0x000fc6000affe4ff */
[----:B0-----:R-:W5:Y:S01]  /*125b0*/  LDL.LU R245, [R1+0x5a8] ;  /* 0x0005a80001f57983 */ /* 0x001f620000300800 */
[----:B------:R-:W-:-:S03]  /*125c0*/  IADD3 R232, P5, R232, UR52, RZ ;  /* 0x00000034e8e87c10 */ /* 0x000fc6000ffbe0ff */
[----:B------:R-:W-:Y:S04]  /*125d0*/  STL [R1+0x5e0], R223 ;  /* 0x0005e0df01007387 */ /* 0x000fe80000100800 */
[----:B------:R0:W-:Y:S04]  /*125e0*/  STL [R1+0x5d8], R248 ;  /* 0x0005d8f801007387 */ /* 0x0001e80000100800 */
[----:B0-----:R-:W5:Y:S04]  /*125f0*/  LDL.LU R248, [R1+0x5d4] ;  /* 0x0005d40001f87983 */ /* 0x001f680000300800 */
[----:B------:R0:W-:Y:S04]  /*12600*/  STL [R1+0x604], R229 ;  /* 0x000604e501007387 */ /* 0x0001e80000100800 */
[----:B0-----:R-:W5:Y:S01]  /*12610*/  LDL.LU R229, [R1+0x5a0] ;  /* 0x0005a00001e57983 */ /* 0x001f620000300800 */
[----:B--2---:R-:W-:-:S05]  /*12620*/  IADD3.X R249, R249, UR53, RZ, P1, !PT ;  /* 0x00000035f9f97c10 */ /* 0x004fca0008ffe4ff */
[----:B------:R0:W-:Y:S04]  /*12630*/  STL [R1+0x5fc], R249 ;  /* 0x0005fcf901007387 */ /* 0x0001e80000100800 */
[----:B------:R-:W-:Y:S04]  /*12640*/  STL [R1+0x5d0], R232 ;  /* 0x0005d0e801007387 */ /* 0x000fe80000100800 */
[----:B0-----:R-:W2:Y:S01]  /*12650*/  LDL.LU R249, [R1+0x5cc] ;  /* 0x0005cc0001f97983 */ /* 0x001ea20000300800 */
[----:B------:R-:W-:-:S03]  /*12660*/  IADD3 R233, P1, R233, UR52, RZ ;  /* 0x00000034e9e97c10 */ /* 0x000fc6000ff3e0ff */
[----:B------:R-:W2:Y:S04]  /*12670*/  LDL.LU R197, [R1+0x598] ;  /* 0x0005980001c57983 */ /* 0x000ea80000300800 */
[----:B------:R-:W2:Y:S04]  /*12680*/  LDL.LU R199, [R1+0x5c4] ;  /* 0x0005c40001c77983 */ /* 0x000ea80000300800 */
[----:B------:R-:W-:Y:S01]  /*12690*/  STL [R1+0x5c8], R233 ;  /* 0x0005c8e901007387 */ /* 0x000fe20000100800 */
[----:B---3--:R-:W-:-:S05]  /*126a0*/  IADD3.X R252, R252, UR53, RZ, P0, !PT ;  /* 0x00000035fcfc7c10 */ /* 0x008fca00087fe4ff */
[----:B------:R0:W-:Y:S04]  /*126b0*/  STL [R1+0x5f4], R252 ;  /* 0x0005f4fc01007387 */ /* 0x0001e80000100800 */
[----:B0-----:R-:W3:Y:S04]  /*126c0*/  LDL.LU R252, [R1+0x590] ;  /* 0x0005900001fc7983 */ /* 0x001ee80000300800 */
[----:B------:R-:W3:Y:S04]  /*126d0*/  LDL.LU R205, [R1+0x5bc] ;  /* 0x0005bc0001cd7983 */ /* 0x000ee80000300800 */
[----:B------:R-:W3:Y:S04]  /*126e0*/  LDL.LU R207, [R1+0x588] ;  /* 0x0005880001cf7983 */ /* 0x000ee80000300800 */
[----:B------:R-:W3:Y:S01]  /*126f0*/  LDL.LU R232, [R1+0x5b4] ;  /* 0x0005b40001e87983 */ /* 0x000ee20000300800 */
[----:B----4-:R-:W-:-:S05]  /*12700*/  IADD3 R240, P0, R240, UR52, RZ ;  /* 0x00000034f0f07c10 */ /* 0x010fca000ff1e0ff */
[----:B------:R0:W-:Y:S04]  /*12710*/  STL [R1+0x5c0], R240 ;  /* 0x0005c0f001007387 */ /* 0x0001e80000100800 */
[----:B0-----:R-:W4:Y:S04]  /*12720*/  LDL.LU R240, [R1+0x580] ;  /* 0x0005800001f07983 */ /* 0x001f280000300800 */
[----:B------:R-:W4:Y:S01]  /*12730*/  LDL.LU R233, [R1+0x5ac] ;  /* 0x0005ac0001e97983 */ /* 0x000f220000300800 */
[----:B-----5:R-:W-:-:S05]  /*12740*/  IADD3.X R241, R241, UR53, RZ, P4, !PT ;  /* 0x00000035f1f17c10 */ /* 0x020fca000a7fe4ff */
[----:B------:R0:W-:Y:S01]  /*12750*/  STL [R1+0x5ec], R241 ;  /* 0x0005ecf101007387 */ /* 0x0001e20000100800 */
[----:B------:R-:W-:-:S03]  /*12760*/  IADD3 R237, P4, R237, UR52, RZ ;  /* 0x00000034eded7c10 */ /* 0x000fc6000ff9e0ff */
[----:B0-----:R-:W5:Y:S01]  /*12770*/  LDL.LU R241, [R1+0x578] ;  /* 0x0005780001f17983 */ /* 0x001f620000300800 */
[----:B------:R-:W-:-:S03]  /*12780*/  IADD3.X R228, R228, UR53, RZ, P3, !PT ;  /* 0x00000035e4e47c10 */ /* 0x000fc60009ffe4ff */
[----:B------:R0:W-:Y:S01]  /*12790*/  STL [R1+0x5b8], R237 ;  /* 0x0005b8ed01007387 */ /* 0x0001e20000100800 */
[----:B------:R-:W-:-:S03]  /*127a0*/  IADD3 R236, P3, R236, UR52, RZ ;  /* 0x00000034ecec7c10 */ /* 0x000fc6000ff7e0ff */
[----:B0-----:R-:W5:Y:S04]  /*127b0*/  LDL.LU R237, [R1+0x5a4] ;  /* 0x0005a40001ed7983 */ /* 0x001f680000300800 */
[----:B------:R-:W5:Y:S01]  /*127c0*/  LDL.LU R213, [R1+0x570] ;  /* 0x0005700001d57983 */ /* 0x000f620000300800 */
[----:B------:R-:W-:-:S03]  /*127d0*/  IADD3.X R244, R244, UR53, RZ, P2, !PT ;  /* 0x00000035f4f47c10 */ /* 0x000fc600097fe4ff */
[----:B------:R-:W-:Y:S04]  /*127e0*/  STL [R1+0x5e4], R228 ;  /* 0x0005e4e401007387 */ /* 0x000fe80000100800 */
[----:B------:R-:W5:Y:S04]  /*127f0*/  LDL.LU R215, [R1+0x59c] ;  /* 0x00059c0001d77983 */ /* 0x000f680000300800 */
[----:B------:R-:W-:Y:S04]  /*12800*/  STL [R1+0x5b0], R236 ;  /* 0x0005b0ec01007387 */ /* 0x000fe80000100800 */
[----:B------:R-:W5:Y:S04]  /*12810*/  LDL.LU R221, [R1+0x568] ;  /* 0x0005680001dd7983 */ /* 0x000f680000300800 */
[----:B------:R0:W-:Y:S04]  /*12820*/  STL [R1+0x5dc], R244 ;  /* 0x0005dcf401007387 */ /* 0x0001e80000100800 */
[----:B------:R-:W5:Y:S01]  /*12830*/  LDL.LU R223, [R1+0x594] ;  /* 0x0005940001df7983 */ /* 0x000f620000300800 */
[----:B------:R-:W-:-:S03]  /*12840*/  IADD3 R245, P2, R245, UR52, RZ ;  /* 0x00000034f5f57c10 */ /* 0x000fc6000ff5e0ff */
[----:B0-----:R-:W5:Y:S04]  /*12850*/  LDL.LU R244, [R1+0x560] ;  /* 0x0005600001f47983 */ /* 0x001f680000300800 */
[----:B------:R0:W-:Y:S04]  /*12860*/  STL [R1+0x5a8], R245 ;  /* 0x0005a8f501007387 */ /* 0x0001e80000100800 */
[----:B0-----:R-:W5:Y:S01]  /*12870*/  LDL.LU R245, [R1+0x58c] ;  /* 0x00058c0001f57983 */ /* 0x001f620000300800 */
[----:B------:R-:W-:-:S03]  /*12880*/  IADD3.X R248, R248, UR53, RZ, P6, !PT ;  /* 0x00000035f8f87c10 */ /* 0x000fc6000b7fe4ff */
[----:B------:R-:W5:Y:S04]  /*12890*/  LDL.LU R228, [R1+0x558] ;  /* 0x0005580001e47983 */ /* 0x000f680000300800 */
[----:B------:R-:W5:Y:S04]  /*128a0*/  LDL.LU R236, [R1+0x584] ;  /* 0x0005840001ec7983 */ /* 0x000f680000300800 */
[----:B------:R0:W-:Y:S01]  /*128b0*/  STL [R1+0x5d4], R248 ;  /* 0x0005d4f801007387 */ /* 0x0001e20000100800 */
[----:B------:R-:W-:-:S03]  /*128c0*/  IADD3 R229, P6, R229, UR52, RZ ;  /* 0x00000034e5e57c10 */ /* 0x000fc6000ffde0ff */
[----:B0-----:R-:W5:Y:S04]  /*128d0*/  LDL.LU R248, [R1+0x550] ;  /* 0x0005500001f87983 */ /* 0x001f680000300800 */
[----:B------:R0:W-:Y:S04]  /*128e0*/  STL [R1+0x5a0], R229 ;  /* 0x0005a0e501007387 */ /* 0x0001e80000100800 */
[----:B0-----:R-:W5:Y:S01]  /*128f0*/  LDL.LU R229, [R1+0x57c] ;  /* 0x00057c0001e57983 */ /* 0x001f620000300800 */
[----:B--2---:R-:W-:Y:S02]  /*12900*/  IADD3.X R249, R249, UR53, RZ, P5, !PT ;  /* 0x00000035f9f97c10 */ /* 0x004fe4000affe4ff */
[----:B------:R-:W-:-:S03]  /*12910*/  IADD3 R197, P5, R197, UR52, RZ ;  /* 0x00000034c5c57c10 */ /* 0x000fc6000ffbe0ff */
[----:B------:R0:W-:Y:S01]  /*12920*/  STL [R1+0x5cc], R249 ;  /* 0x0005ccf901007387 */ /* 0x0001e20000100800 */
[----:B------:R-:W-:-:S03]  /*12930*/  IADD3.X R199, R199, UR53, RZ, P1, !PT ;  /* 0x00000035c7c77c10 */ /* 0x000fc60008ffe4ff */
[----:B0-----:R-:W2:Y:S01]  /*12940*/  LDL.LU R249, [R1+0x548] ;  /* 0x0005480001f97983 */ /* 0x001ea20000300800 */
[----:B---3--:R-:W-:-:S05]  /*12950*/  IADD3 R252, P1, R252, UR52, RZ ;  /* 0x00000034fcfc7c10 */ /* 0x008fca000ff3e0ff */
[----:B------:R0:W-:Y:S04]  /*12960*/  STL [R1+0x590], R252 ;  /* 0x000590fc01007387 */ /* 0x0001e80000100800 */
[----:B------:R-:W-:Y:S04]  /*12970*/  STL [R1+0x598], R197 ;  /* 0x000598c501007387 */ /* 0x000fe80000100800 */
[----:B0-----:R-:W3:Y:S01]  /*12980*/  LDL.LU R252, [R1+0x574] ;  /* 0x0005740001fc7983 */ /* 0x001ee20000300800 */
[----:B------:R-:W-:Y:S02]  /*12990*/  IADD3.X R205, R205, UR53, RZ, P0, !PT ;  /* 0x00000035cdcd7c10 */ /* 0x000fe400087fe4ff */
[----:B------:R-:W-:-:S02]  /*129a0*/  IADD3.X R232, R232, UR53, RZ, P4, !PT ;  /* 0x00000035e8e87c10 */ /* 0x000fc4000a7fe4ff */
[----:B------:R-:W-:Y:S01]  /*129b0*/  IADD3 R207, P0, R207, UR52, RZ ;  /* 0x00000034cfcf7c10 */ /* 0x000fe2000ff1e0ff */
[----:B------:R-:W-:Y:S04]  /*129c0*/  STL [R1+0x5c4], R199 ;  /* 0x0005c4c701007387 */ /* 0x000fe80000100800 */
[----:B------:R-:W-:Y:S01]  /*129d0*/  STL [R1+0x5bc], R205 ;  /* 0x0005bccd01007387 */ /* 0x000fe20000100800 */
[----:B----4-:R-:W-:Y:S02]  /*129e0*/  IADD3 R240, P4, R240, UR52, RZ ;  /* 0x00000034f0f07c10 */ /* 0x010fe4000ff9e0ff */
[----:B------:R-:W-:-:S03]  /*129f0*/  IADD3.X R233, R233, UR53, RZ, P3, !PT ;  /* 0x00000035e9e97c10 */ /* 0x000fc60009ffe4ff */
[----:B------:R0:W-:Y:S04]  /*12a00*/  STL [R1+0x580], R240 ;  /* 0x000580f001007387 */ /* 0x0001e80000100800 */
[----:B------:R-:W-:Y:S04]  /*12a10*/  STL [R1+0x588], R207 ;  /* 0x000588cf01007387 */ /* 0x000fe80000100800 */
[----:B0-----:R-:W4:Y:S04]  /*12a20*/  LDL.LU R240, [R1+0x540] ;  /* 0x0005400001f07983 */ /* 0x001f280000300800 */
[----:B------:R-:W-:Y:S01]  /*12a30*/  STL [R1+0x5b4], R232 ;  /* 0x0005b4e801007387 */ /* 0x000fe20000100800 */
[----:B-----5:R-:W-:-:S05]  /*12a40*/  IADD3 R241, P3, R241, UR52, RZ ;  /* 0x00000034f1f17c10 */ /* 0x020fca000ff7e0ff */
[----:B------:R0:W-:Y:S01]  /*12a50*/  STL [R1+0x578], R241 ;  /* 0x000578f101007387 */ /* 0x0001e20000100800 */
[----:B------:R-:W-:-:S03]  /*12a60*/  IADD3.X R237, R237, UR53, RZ, P2, !PT ;  /* 0x00000035eded7c10 */ /* 0x000fc600097fe4ff */
[----:B0-----:R-:W5:Y:S01]  /*12a70*/  LDL.LU R241, [R1+0x56c] ;  /* 0x00056c0001f17983 */ /* 0x001f620000300800 */
[----:B------:R-:W-:-:S03]  /*12a80*/  IADD3 R213, P2, R213, UR52, RZ ;  /* 0x00000034d5d57c10 */ /* 0x000fc6000ff5e0ff */
[----:B------:R0:W-:Y:S04]  /*12a90*/  STL [R1+0x5ac], R233 ;  /* 0x0005ace901007387 */ /* 0x0001e80000100800 */
[----:B------:R-:W5:Y:S01]  /*12aa0*/  LDL.LU R232, [R1+0x538] ;  /* 0x0005380001e87983 */ /* 0x000f620000300800 */
[----:B------:R-:W-:-:S03]  /*12ab0*/  IADD3.X R215, R215, UR53, RZ, P6, !PT ;  /* 0x00000035d7d77c10 */ /* 0x000fc6000b7fe4ff */
[----:B0-----:R-:W5:Y:S04]  /*12ac0*/  LDL.LU R233, [R1+0x564] ;  /* 0x0005640001e97983 */ /* 0x001f680000300800 */
[----:B------:R0:W-:Y:S01]  /*12ad0*/  STL [R1+0x5a4], R237 ;  /* 0x0005a4ed01007387 */ /* 0x0001e20000100800 */
[----:B------:R-:W-:Y:S02]  /*12ae0*/  IADD3 R221, P6, R221, UR52, RZ ;  /* 0x00000034dddd7c10 */ /* 0x000fe4000ffde0ff */
[----:B------:R-:W-:Y:S01]  /*12af0*/  IADD3.X R223, R223, UR53, RZ, P5, !PT ;  /* 0x00000035dfdf7c10 */ /* 0x000fe2000affe4ff */
[----:B0-----:R-:W5:Y:S01]  /*12b00*/  LDL.LU R237, [R1+0x530] ;  /* 0x0005300001ed7983 */ /* 0x001f620000300800 */
[----:B------:R-:W-:-:S03]  /*12b10*/  IADD3 R244, P5, R244, UR52, RZ ;  /* 0x00000034f4f47c10 */ /* 0x000fc6000ffbe0ff */
[----:B------:R-:W-:Y:S04]  /*12b20*/  STL [R1+0x570], R213 ;  /* 0x000570d501007387 */ /* 0x000fe80000100800 */
[----:B------:R-:W-:Y:S04]  /*12b30*/  STL [R1+0x59c], R215 ;  /* 0x00059cd701007387 */ /* 0x000fe80000100800 */
[----:B------:R0:W-:Y:S01]  /*12b40*/  STL [R1+0x560], R244 ;  /* 0x000560f401007387 */ /* 0x0001e20000100800 */
[----:B------:R-:W-:-:S03]  /*12b50*/  IADD3.X R245, R245, UR53, RZ, P1, !PT ;  /* 0x00000035f5f57c10 */ /* 0x000fc60008ffe4ff */
[----:B------:R-:W-:Y:S04]  /*12b60*/  STL [R1+0x568], R221 ;  /* 0x000568dd01007387 */ /* 0x000fe80000100800 */
[----:B0-----:R-:W5:Y:S01]  /*12b70*/  LDL.LU R244, [R1+0x55c] ;  /* 0x00055c0001f47983 */ /* 0x001f620000300800 */
[----:B------:R-:W-:Y:S02]  /*12b80*/  IADD3 R228, P1, R228, UR52, RZ ;  /* 0x00000034e4e47c10 */ /* 0x000fe4000ff3e0ff */
[----:B------:R-:W-:Y:S01]  /*12b90*/  IADD3.X R236, R236, UR53, RZ, P0, !PT ;  /* 0x00000035ecec7c10 */ /* 0x000fe200087fe4ff */
[----:B------:R-:W-:Y:S04]  /*12ba0*/  STL [R1+0x594], R223 ;  /* 0x000594df01007387 */ /* 0x000fe80000100800 */
[----:B------:R0:W-:Y:S01]  /*12bb0*/  STL [R1+0x58c], R245 ;  /* 0x00058cf501007387 */ /* 0x0001e20000100800 */
[----:B------:R-:W-:-:S03]  /*12bc0*/  IADD3 R248, P0, R248, UR52, RZ ;  /* 0x00000034f8f87c10 */ /* 0x000fc6000ff1e0ff */
[----:B0-----:R-:W5:Y:S04]  /*12bd0*/  LDL.LU R245, [R1+0x528] ;  /* 0x0005280001f57983 */ /* 0x001f680000300800 */
[----:B------:R0:W-:Y:S04]  /*12be0*/  STL [R1+0x584], R236 ;  /* 0x000584ec01007387 */ /* 0x0001e80000100800 */
[----:B------:R-:W-:Y:S01]  /*12bf0*/  STL [R1+0x558], R228 ;  /* 0x000558e401007387 */ /* 0x000fe20000100800 */
[----:B------:R-:W-:-:S03]  /*12c00*/  IADD3.X R229, R229, UR53, RZ, P4, !PT ;  /* 0x00000035e5e57c10 */ /* 0x000fc6000a7fe4ff */
[----:B0-----:R-:W5:Y:S04]  /*12c10*/  LDL.LU R236, [R1+0x554] ;  /* 0x0005540001ec7983 */ /* 0x001f680000300800 */
[----:B------:R0:W-:Y:S04]  /*12c20*/  STL [R1+0x550], R248 ;  /* 0x000550f801007387 */ /* 0x0001e80000100800 */
[----:B0-----:R-:W5:Y:S04]  /*12c30*/  LDL.LU R248, [R1+0x520] ;  /* 0x0005200001f87983 */ /* 0x001f680000300800 */
[----:B------:R0:W-:Y:S04]  /*12c40*/  STL [R1+0x57c], R229 ;  /* 0x00057ce501007387 */ /* 0x0001e80000100800 */
[----:B0-----:R-:W5:Y:S01]  /*12c50*/  LDL.LU R229, [R1+0x54c] ;  /* 0x00054c0001e57983 */ /* 0x001f620000300800 */
[----:B--2---:R-:W-:-:S05]  /*12c60*/  IADD3 R249, P4, R249, UR52, RZ ;  /* 0x00000034f9f97c10 */ /* 0x004fca000ff9e0ff */
[----:B------:R0:W-:Y:S04]  /*12c70*/  STL [R1+0x548], R249 ;  /* 0x000548f901007387 */ /* 0x0001e80000100800 */
[----:B0-----:R-:W2:Y:S04]  /*12c80*/  LDL.LU R249, [R1+0x518] ;  /* 0x0005180001f97983 */ /* 0x001ea80000300800 */
[----:B------:R-:W2:Y:S04]  /*12c90*/  LDL.LU R205, [R1+0x544] ;  /* 0x0005440001cd7983 */ /* 0x000ea80000300800 */
[----:B------:R-:W2:Y:S04]  /*12ca0*/  LDL.LU R207, [R1+0x510] ;  /* 0x0005100001cf7983 */ /* 0x000ea80000300800 */
[----:B------:R-:W2:Y:S01]  /*12cb0*/  LDL.LU R223, [R1+0x53c] ;  /* 0x00053c0001df7983 */ /* 0x000ea20000300800 */
[----:B---3--:R-:W-:-:S05]  /*12cc0*/  IADD3.X R252, R252, UR53, RZ, P3, !PT ;  /* 0x00000035fcfc7c10 */ /* 0x008fca0009ffe4ff */
[----:B------:R0:W-:Y:S04]  /*12cd0*/  STL [R1+0x574], R252 ;  /* 0x000574fc01007387 */ /* 0x0001e80000100800 */
[----:B0-----:R-:W3:Y:S04]  /*12ce0*/  LDL.LU R252, [R1+0x508] ;  /* 0x0005080001fc7983 */ /* 0x001ee80000300800 */
[----:B------:R-:W3:Y:S01]  /*12cf0*/  LDL.LU R228, [R1+0x534] ;  /* 0x0005340001e47983 */ /* 0x000ee20000300800 */
[----:B----4-:R-:W-:-:S05]  /*12d00*/  IADD3 R240, P3, R240, UR52, RZ ;  /* 0x00000034f0f07c10 */ /* 0x010fca000ff7e0ff */
[----:B------:R0:W-:Y:S04]  /*12d10*/  STL [R1+0x540], R240 ;  /* 0x000540f001007387 */ /* 0x0001e80000100800 */
[----:B0-----:R-:W4:Y:S01]  /*12d20*/  LDL.LU R240, [R1+0x500] ;  /* 0x0005000001f07983 */ /* 0x001f220000300800 */
[----:B-----5:R-:W-:-:S05]  /*12d30*/  IADD3.X R241, R241, UR53, RZ, P2, !PT ;  /* 0x00000035f1f17c10 */ /* 0x020fca00097fe4ff */
[----:B------:R0:W-:Y:S01]  /*12d40*/  STL [R1+0x56c], R241 ;  /* 0x00056cf101007387 */ /* 0x0001e20000100800 */
[----:B------:R-:W-:Y:S02]  /*12d50*/  IADD3 R232, P2, R232, UR52, RZ ;  /* 0x00000034e8e87c10 */ /* 0x000fe4000ff5e0ff */
[----:B------:R-:W-:Y:S01]  /*12d60*/  IADD3.X R233, R233, UR53, RZ, P6, !PT ;  /* 0x00000035e9e97c10 */ /* 0x000fe2000b7fe4ff */
[----:B0-----:R-:W5:Y:S04]  /*12d70*/  LDL.LU R241, [R1+0x52c] ;  /* 0x00052c0001f17983 */ /* 0x001f680000300800 */
[----:B------:R-:W5:Y:S04]  /*12d80*/  LDL.LU R213, [R1+0x4f8] ;  /* 0x0004f80001d57983 */ /* 0x000f680000300800 */
[----:B------:R0:W-:Y:S04]  /*12d90*/  STL [R1+0x538], R232 ;  /* 0x000538e801007387 */ /* 0x0001e80000100800 */
[----:B------:R-:W5:Y:S01]  /*12da0*/  LDL.LU R215, [R1+0x524] ;  /* 0x0005240001d77983 */ /* 0x000f620000300800 */
[----:B------:R-:W-:-:S03]  /*12db0*/  IADD3 R237, P6, R237, UR52, RZ ;  /* 0x00000034eded7c10 */ /* 0x000fc6000ffde0ff */
[----:B------:R-:W-:Y:S04]  /*12dc0*/  STL [R1+0x564], R233 ;  /* 0x000564e901007387 */ /* 0x000fe80000100800 */
[----:B------:R-:W5:Y:S04]  /*12dd0*/  LDL.LU R221, [R1+0x4f0] ;  /* 0x0004f00001dd7983 */ /* 0x000f680000300800 */
[----:B------:R1:W-:Y:S04]  /*12de0*/  STL [R1+0x530], R237 ;  /* 0x000530ed01007387 */ /* 0x0003e80000100800 */
[----:B0-----:R-:W5:Y:S04]  /*12df0*/  LDL.LU R232, [R1+0x51c] ;  /* 0x00051c0001e87983 */ /* 0x001f680000300800 */
[----:B-1----:R-:W5:Y:S01]  /*12e00*/  LDL.LU R237, [R1+0x4e8] ;  /* 0x0004e80001ed7983 */ /* 0x002f620000300800 */
[----:B------:R-:W-:-:S05]  /*12e10*/  IADD3.X R244, R244, UR53, RZ, P5, !PT ;  /* 0x00000035f4f47c10 */ /* 0x000fca000affe4ff */
[----:B------:R0:W-:Y:S04]  /*12e20*/  STL [R1+0x55c], R244 ;  /* 0x00055cf401007387 */ /* 0x0001e80000100800 */
[----:B0-----:R-:W5:Y:S01]  /*12e30*/  LDL.LU R244, [R1+0x514] ;  /* 0x0005140001f47983 */ /* 0x001f620000300800 */
[----:B------:R-:W-:-:S05]  /*12e40*/  IADD3 R245, P5, R245, UR52, RZ ;  /* 0x00000034f5f57c10 */ /* 0x000fca000ffbe0ff */
[----:B------:R0:W-:Y:S01]  /*12e50*/  STL [R1+0x528], R245 ;  /* 0x000528f501007387 */ /* 0x0001e20000100800 */
[----:B------:R-:W-:-:S03]  /*12e60*/  IADD3.X R236, R236, UR53, RZ, P1, !PT ;  /* 0x00000035ecec7c10 */ /* 0x000fc60008ffe4ff */
[----:B0-----:R-:W5:Y:S04]  /*12e70*/  LDL.LU R245, [R1+0x4e0] ;  /* 0x0004e00001f57983 */ /* 0x001f680000300800 */
[----:B------:R-:W5:Y:S04]  /*12e80*/  LDL.LU R233, [R1+0x50c] ;  /* 0x00050c0001e97983 */ /* 0x000f680000300800 */
[----:B------:R0:W-:Y:S01]  /*12e90*/  STL [R1+0x554], R236 ;  /* 0x000554ec01007387 */ /* 0x0001e20000100800 */
[----:B------:R-:W-:-:S03]  /*12ea0*/  IADD3 R248, P1, R248, UR52, RZ ;  /* 0x00000034f8f87c10 */ /* 0x000fc6000ff3e0ff */
[----:B0-----:R-:W5:Y:S04]  /*12eb0*/  LDL.LU R236, [R1+0x4d8] ;  /* 0x0004d80001ec7983 */ /* 0x001f680000300800 */
[----:B------:R0:W-:Y:S01]  /*12ec0*/  STL [R1+0x520], R248 ;  /* 0x000520f801007387 */ /* 0x0001e20000100800 */
[----:B------:R-:W-:-:S03]  /*12ed0*/  IADD3.X R229, R229, UR53, RZ, P0, !PT ;  /* 0x00000035e5e57c10 */ /* 0x000fc600087fe4ff */
[----:B0-----:R-:W5:Y:S04]  /*12ee0*/  LDL.LU R248, [R1+0x504] ;  /* 0x0005040001f87983 */ /* 0x001f680000300800 */
[----:B------:R0:W-:Y:S04]  /*12ef0*/  STL [R1+0x54c], R229 ;  /* 0x00054ce501007387 */ /* 0x0001e80000100800 */
[----:B0-----:R-:W5:Y:S01]  /*12f00*/  LDL.LU R229, [R1+0x4d0] ;  /* 0x0004d00001e57983 */ /* 0x001f620000300800 */
[----:B--2---:R-:W-:Y:S02]  /*12f10*/  IADD3 R249, P0, R249, UR52, RZ ;  /* 0x00000034f9f97c10 */ /* 0x004fe4000ff1e0ff */
[----:B------:R-:W-:-:S03]  /*12f20*/  IADD3.X R205, R205, UR53, RZ, P4, !PT ;  /* 0x00000035cdcd7c10 */ /* 0x000fc6000a7fe4ff */
[----:B------:R0:W-:Y:S01]  /*12f30*/  STL [R1+0x518], R249 ;  /* 0x000518f901007387 */ /* 0x0001e20000100800 */
[----:B------:R-:W-:Y:S02]  /*12f40*/  IADD3 R207, P4, R207, UR52, RZ ;  /* 0x00000034cfcf7c10 */ /* 0x000fe4000ff9e0ff */
[----:B------:R-:W-:Y:S01]  /*12f50*/  IADD3.X R223, R223, UR53, RZ, P3, !PT ;  /* 0x00000035dfdf7c10 */ /* 0x000fe20009ffe4ff */
[----:B0-----:R-:W2:Y:S04]  /*12f60*/  LDL.LU R249, [R1+0x4fc] ;  /* 0x0004fc0001f97983 */ /* 0x001ea80000300800 */
[----:B------:R-:W-:Y:S01]  /*12f70*/  STL [R1+0x544], R205 ;  /* 0x000544cd01007387 */ /* 0x000fe20000100800 */
[----:B---3--:R-:W-:-:S05]  /*12f80*/  IADD3 R252, P3, R252, UR52, RZ ;  /* 0x00000034fcfc7c10 */ /* 0x008fca000ff7e0ff */
[----:B------:R0:W-:Y:S04]  /*12f90*/  STL [R1+0x508], R252 ;  /* 0x000508fc01007387 */ /* 0x0001e80000100800 */
[----:B------:R-:W-:Y:S04]  /*12fa0*/  STL [R1+0x510], R207 ;  /* 0x000510cf01007387 */ /* 0x000fe80000100800 */
[----:B0-----:R-:W3:Y:S01]  /*12fb0*/  LDL.LU R252, [R1+0x4c8] ;  /* 0x0004c80001fc7983 */ /* 0x001ee20000300800 */
[----:B------:R-:W-:-:S03]  /*12fc0*/  IADD3.X R228, R228, UR53, RZ, P2, !PT ;  /* 0x00000035e4e47c10 */ /* 0x000fc600097fe4ff */
[----:B------:R-:W-:Y:S01]  /*12fd0*/  STL [R1+0x53c], R223 ;  /* 0x00053cdf01007387 */ /* 0x000fe20000100800 */
[----:B----4-:R-:W-:-:S05]  /*12fe0*/  IADD3 R240, P2, R240, UR52, RZ ;  /* 0x00000034f0f07c10 */ /* 0x010fca000ff5e0ff */
[----:B------:R0:W-:Y:S04]  /*12ff0*/  STL [R1+0x500], R240 ;  /* 0x000500f001007387 */ /* 0x0001e80000100800 */
[----:B0-----:R-:W4:Y:S04]  /*13000*/  LDL.LU R240, [R1+0x4f4] ;  /* 0x0004f40001f07983 */ /* 0x001f280000300800 */
[----:B------:R0:W-:Y:S04]  /*13010*/  STL [R1+0x534], R228 ;  /* 0x000534e401007387 */ /* 0x0001e80000100800 */
[----:B------:R-:W4:Y:S04]  /*13020*/  LDL.LU R223, [R1+0x4c0] ;  /* 0x0004c00001df7983 */ /* 0x000f280000300800 */
[----:B0-----:R-:W4:Y:S01]  /*13030*/  LDL.LU R228, [R1+0x4ec] ;  /* 0x0004ec0001e47983 */ /* 0x001f220000300800 */
[----:B-----5:R-:W-:-:S02]  /*13040*/  IADD3.X R241, R241, UR53, RZ, P6, !PT ;  /* 0x00000035f1f17c10 */ /* 0x020fc4000b7fe4ff */
[----:B------:R-:W-:-:S03]  /*13050*/  IADD3 R213, P6, R213, UR52, RZ ;  /* 0x00000034d5d57c10 */ /* 0x000fc6000ffde0ff */
[----:B------:R0:W-:Y:S01]  /*13060*/  STL [R1+0x52c], R241 ;  /* 0x00052cf101007387 */ /* 0x0001e20000100800 */
[----:B------:R-:W-:-:S03]  /*13070*/  IADD3.X R215, R215, UR53, RZ, P5, !PT ;  /* 0x00000035d7d77c10 */ /* 0x000fc6000affe4ff */
[----:B0-----:R-:W5:Y:S01]  /*13080*/  LDL.LU R241, [R1+0x4b8] ;  /* 0x0004b80001f17983 */ /* 0x001f620000300800 */
[----:B------:R-:W-:-:S03]  /*13090*/  IADD3 R221, P5, R221, UR52, RZ ;  /* 0x00000034dddd7c10 */ /* 0x000fc6000ffbe0ff */
[----:B------:R-:W-:Y:S01]  /*130a0*/  STL [R1+0x4f8], R213 ;  /* 0x0004f8d501007387 */ /* 0x000fe20000100800 */
[----:B------:R-:W-:-:S03]  /*130b0*/  IADD3.X R232, R232, UR53, RZ, P1, !PT ;  /* 0x00000035e8e87c10 */ /* 0x000fc60008ffe4ff */
[----:B------:R-:W-:Y:S01]  /*130c0*/  STL [R1+0x524], R215 ;  /* 0x000524d701007387 */ /* 0x000fe20000100800 */
[----:B------:R-:W-:-:S05]  /*130d0*/  IADD3 R237, P1, R237, UR52, RZ ;  /* 0x00000034eded7c10 */ /* 0x000fca000ff3e0ff */
[----:B------:R0:W-:Y:S04]  /*130e0*/  STL [R1+0x4e8], R237 ;  /* 0x0004e8ed01007387 */ /* 0x0001e80000100800 */
[----:B------:R-:W-:Y:S04]  /*130f0*/  STL [R1+0x4f0], R221 ;  /* 0x0004f0dd01007387 */ /* 0x000fe80000100800 */
[----:B0-----:R-:W5:Y:S01]  /*13100*/  LDL.LU R237, [R1+0x4e4] ;  /* 0x0004e40001ed7983 */ /* 0x001f620000300800 */
[----:B------:R-:W-:-:S03]  /*13110*/  IADD3.X R244, R244, UR53, RZ, P0, !PT ;  /* 0x00000035f4f47c10 */ /* 0x000fc600087fe4ff */
[----:B------:R-:W-:Y:S04]  /*13120*/  STL [R1+0x51c], R232 ;  /* 0x00051ce801007387 */ /* 0x000fe80000100800 */
[----:B------:R0:W-:Y:S04]  /*13130*/  STL [R1+0x514], R244 ;  /* 0x000514f401007387 */ /* 0x0001e80000100800 */
[----:B0-----:R-:W5:Y:S01]  /*13140*/  LDL.LU R244, [R1+0x4b0] ;  /* 0x0004b00001f47983 */ /* 0x001f620000300800 */
[----:B------:R-:W-:Y:S02]  /*13150*/  IADD3 R245, P0, R245, UR52, RZ ;  /* 0x00000034f5f57c10 */ /* 0x000fe4000ff1e0ff */
[----:B------:R-:W-:-:S03]  /*13160*/  IADD3.X R233, R233, UR53, RZ, P4, !PT ;  /* 0x00000035e9e97c10 */ /* 0x000fc6000a7fe4ff */
[----:B------:R0:W-:Y:S04]  /*13170*/  STL [R1+0x4e0], R245 ;  /* 0x0004e0f501007387 */ /* 0x0001e80000100800 */
[----:B0-----:R-:W5:Y:S01]  /*13180*/  LDL.LU R245, [R1+0x4dc] ;  /* 0x0004dc0001f57983 */ /* 0x001f620000300800 */
[----:B------:R-:W-:-:S03]  /*13190*/  IADD3 R236, P4, R236, UR52, RZ ;  /* 0x00000034ecec7c10 */ /* 0x000fc6000ff9e0ff */
[----:B------:R-:W5:Y:S04]  /*131a0*/  LDL.LU R232, [R1+0x4a8] ;  /* 0x0004a80001e87983 */ /* 0x000f680000300800 */
[----:B------:R0:W-:Y:S01]  /*131b0*/  STL [R1+0x50c], R233 ;  /* 0x00050ce901007387 */ /* 0x0001e20000100800 */
[----:B------:R-:W-:-:S03]  /*131c0*/  IADD3.X R248, R248, UR53, RZ, P3, !PT ;  /* 0x00000035f8f87c10 */ /* 0x000fc60009ffe4ff */
[----:B0-----:R-:W5:Y:S04]  /*131d0*/  LDL.LU R233, [R1+0x4d4] ;  /* 0x0004d40001e97983 */ /* 0x001f680000300800 */
[----:B------:R0:W-:Y:S01]  /*131e0*/  STL [R1+0x4d8], R236 ;  /* 0x0004d8ec01007387 */ /* 0x0001e20000100800 */
[----:B------:R-:W-:-:S03]  /*131f0*/  IADD3 R229, P3, R229, UR52, RZ ;  /* 0x00000034e5e57c10 */ /* 0x000fc6000ff7e0ff */
[----:B0-----:R-:W5:Y:S04]  /*13200*/  LDL.LU R236, [R1+0x4a0] ;  /* 0x0004a00001ec7983 */ /* 0x001f680000300800 */
[----:B------:R0:W-:Y:S04]  /*13210*/  STL [R1+0x504], R248 ;  /* 0x000504f801007387 */ /* 0x0001e80000100800 */
[----:B0-----:R-:W5:Y:S04]  /*13220*/  LDL.LU R248, [R1+0x4cc] ;  /* 0x0004cc0001f87983 */ /* 0x001f680000300800 */
[----:B------:R-:W5:Y:S04]  /*13230*/  LDL.LU R205, [R1+0x498] ;  /* 0x0004980001cd7983 */ /* 0x000f680000300800 */
[----:B------:R-:W5:Y:S04]  /*13240*/  LDL.LU R207, [R1+0x4c4] ;  /* 0x0004c40001cf7983 */ /* 0x000f680000300800 */
[----:B------:R-:W-:Y:S04]  /*13250*/  STL [R1+0x4d0], R229 ;  /* 0x0004d0e501007387 */ /* 0x000fe80000100800 */
[----:B------:R-:W5:Y:S01]  /*13260*/  LDL.LU R213, [R1+0x490] ;  /* 0x0004900001d57983 */ /* 0x000f620000300800 */
[----:B--2---:R-:W-:-:S05]  /*13270*/  IADD3.X R249, R249, UR53, RZ, P2, !PT ;  /* 0x00000035f9f97c10 */ /* 0x004fca00097fe4ff */
[----:B------:R0:W-:Y:S04]  /*13280*/  STL [R1+0x4fc], R249 ;  /* 0x0004fcf901007387 */ /* 0x0001e80000100800 */
[----:B0-----:R-:W2:Y:S04]  /*13290*/  LDL.LU R249, [R1+0x4bc] ;  /* 0x0004bc0001f97983 */ /* 0x001ea80000300800 */
[----:B------:R-:W2:Y:S01]  /*132a0*/  LDL.LU R229, [R1+0x488] ;  /* 0x0004880001e57983 */ /* 0x000ea20000300800 */
[----:B---3--:R-:W-:-:S05]  /*132b0*/  IADD3 R252, P2, R252, UR52, RZ ;  /* 0x00000034fcfc7c10 */ /* 0x008fca000ff5e0ff */
[----:B------:R0:W-:Y:S04]  /*132c0*/  STL [R1+0x4c8], R252 ;  /* 0x0004c8fc01007387 */ /* 0x0001e80000100800 */
[----:B0-----:R-:W3:Y:S01]  /*132d0*/  LDL.LU R252, [R1+0x4b4] ;  /* 0x0004b40001fc7983 */ /* 0x001ee20000300800 */
[----:B----4-:R-:W-:-:S05]  /*132e0*/  IADD3.X R240, R240, UR53, RZ, P6, !PT ;  /* 0x00000035f0f07c10 */ /* 0x010fca000b7fe4ff */
[----:B------:R0:W-:Y:S01]  /*132f0*/  STL [R1+0x4f4], R240 ;  /* 0x0004f4f001007387 */ /* 0x0001e20000100800 */
[----:B------:R-:W-:Y:S02]  /*13300*/  IADD3 R223, P6, R223, UR52, RZ ;  /* 0x00000034dfdf7c10 */ /* 0x000fe4000ffde0ff */
[----:B------:R-:W-:Y:S01]  /*13310*/  IADD3.X R228, R228, UR53, RZ, P5, !PT ;  /* 0x00000035e4e47c10 */ /* 0x000fe2000affe4ff */
[----:B0-----:R-:W4:Y:S04]  /*13320*/  LDL.LU R240, [R1+0x480] ;  /* 0x0004800001f07983 */ /* 0x001f280000300800 */
[----:B------:R-:W4:Y:S04]  /*13330*/  LDL.LU R215, [R1+0x4ac] ;  /* 0x0004ac0001d77983 */ /* 0x000f280000300800 */
[----:B------:R0:W-:Y:S04]  /*13340*/  STL [R1+0x4c0], R223 ;  /* 0x0004c0df01007387 */ /* 0x0001e80000100800 */
[----:B------:R-:W4:Y:S04]  /*13350*/  LDL.LU R221, [R1+0x478] ;  /* 0x0004780001dd7983 */ /* 0x000f280000300800 */
[----:B------:R1:W-:Y:S04]  /*13360*/  STL [R1+0x4ec], R228 ;  /* 0x0004ece401007387 */ /* 0x0003e80000100800 */
[----:B0-----:R-:W4:Y:S01]  /*13370*/  LDL.LU R223, [R1+0x4a4] ;  /* 0x0004a40001df7983 */ /* 0x001f220000300800 */
[----:B-----5:R-:W-:-:S05]  /*13380*/  IADD3 R241, P5, R241, UR52, RZ ;  /* 0x00000034f1f17c10 */ /* 0x020fca000ffbe0ff */
[----:B------:R0:W-:Y:S04]  /*13390*/  STL [R1+0x4b8], R241 ;  /* 0x0004b8f101007387 */ /* 0x0001e80000100800 */
[----:B-1----:R-:W5:Y:S04]  /*133a0*/  LDL.LU R228, [R1+0x470] ;  /* 0x0004700001e47983 */ /* 0x002f680000300800 */
[----:B0-----:R-:W5:Y:S01]  /*133b0*/  LDL.LU R241, [R1+0x49c] ;  /* 0x00049c0001f17983 */ /* 0x001f620000300800 */
[----:B------:R-:W-:-:S05]  /*133c0*/  IADD3.X R237, R237, UR53, RZ, P1, !PT ;  /* 0x00000035eded7c10 */ /* 0x000fca0008ffe4ff */
[----:B------:R0:W-:Y:S04]  /*133d0*/  STL [R1+0x4e4], R237 ;  /* 0x0004e4ed01007387 */ /* 0x0001e80000100800 */
[----:B0-----:R-:W5:Y:S01]  /*133e0*/  LDL.LU R237, [R1+0x468] ;  /* 0x0004680001ed7983 */ /* 0x001f620000300800 */
[----:B------:R-:W-:-:S05]  /*133f0*/  IADD3 R244, P1, R244, UR52, RZ ;  /* 0x00000034f4f47c10 */ /* 0x000fca000ff3e0ff */
[----:B------:R0:W-:Y:S04]  /*13400*/  STL [R1+0x4b0], R244 ;  /* 0x0004b0f401007387 */ /* 0x0001e80000100800 */
[----:B0-----:R-:W5:Y:S01]  /*13410*/  LDL.LU R244, [R1+0x494] ;  /* 0x0004940001f47983 */ /* 0x001f620000300800 */
[----:B------:R-:W-:Y:S02]  /*13420*/  IADD3.X R245, R245, UR53, RZ, P0, !PT ;  /* 0x00000035f5f57c10 */ /* 0x000fe400087fe4ff */
[----:B------:R-:W-:-:S03]  /*13430*/  IADD3 R232, P0, R232, UR52, RZ ;  /* 0x00000034e8e87c10 */ /* 0x000fc6000ff1e0ff */
[----:B------:R0:W-:Y:S04]  /*13440*/  STL [R1+0x4dc], R245 ;  /* 0x0004dcf501007387 */ /* 0x0001e80000100800 */
[----:B0-----:R-:W5:Y:S01]  /*13450*/  LDL.LU R245, [R1+0x460] ;  /* 0x0004600001f57983 */ /* 0x001f620000300800 */
[----:B------:R-:W-:-:S03]  /*13460*/  IADD3.X R233, R233, UR53, RZ, P4, !PT ;  /* 0x00000035e9e97c10 */ /* 0x000fc6000a7fe4ff */
[----:B------:R0:W-:Y:S04]  /*13470*/  STL [R1+0x4a8], R232 ;  /* 0x0004a8e801007387 */ /* 0x0001e80000100800 */
[----:B0-----:R-:W5:Y:S01]  /*13480*/  LDL.LU R232, [R1+0x48c] ;  /* 0x00048c0001e87983 */ /* 0x001f620000300800 */
[----:B------:R-:W-:-:S03]  /*13490*/  IADD3 R236, P4, R236, UR52, RZ ;  /* 0x00000034ecec7c10 */ /* 0x000fc6000ff9e0ff */
[----:B------:R0:W-:Y:S04]  /*134a0*/  STL [R1+0x4d4], R233 ;  /* 0x0004d4e901007387 */ /* 0x0001e80000100800 */
[----:B0-----:R-:W5:Y:S01]  /*134b0*/  LDL.LU R233, [R1+0x458] ;  /* 0x0004580001e97983 */ /* 0x001f620000300800 */
[----:B------:R-:W-:-:S03]  /*134c0*/  IADD3.X R248, R248, UR53, RZ, P3, !PT ;  /* 0x00000035f8f87c10 */ /* 0x000fc60009ffe4ff */
[----:B------:R0:W-:Y:S01]  /*134d0*/  STL [R1+0x4a0], R236 ;  /* 0x0004a0ec01007387 */ /* 0x0001e20000100800 */
[----:B------:R-:W-:Y:S02]  /*134e0*/  IADD3 R205, P3, R205, UR52, RZ ;  /* 0x00000034cdcd7c10 */ /* 0x000fe4000ff7e0ff */
[----:B------:R-:W-:Y:S01]  /*134f0*/  IADD3.X R207, R207, UR53, RZ, P2, !PT ;  /* 0x00000035cfcf7c10 */ /* 0x000fe200097fe4ff */
[----:B0-----:R-:W5:Y:S04]  /*13500*/  LDL.LU R236, [R1+0x484] ;  /* 0x0004840001ec7983 */ /* 0x001f680000300800 */
[----:B------:R0:W-:Y:S01]  /*13510*/  STL [R1+0x4cc], R248 ;  /* 0x0004ccf801007387 */ /* 0x0001e20000100800 */
[----:B------:R-:W-:-:S03]  /*13520*/  IADD3 R213, P2, R213, UR52, RZ ;  /* 0x00000034d5d57c10 */ /* 0x000fc6000ff5e0ff */
[----:B0-----:R-:W5:Y:S04]  /*13530*/  LDL.LU R248, [R1+0x450] ;  /* 0x0004500001f87983 */ /* 0x001f680000300800 */
[----:B------:R-:W-:Y:S01]  /*13540*/  STL [R1+0x498], R205 ;  /* 0x000498cd01007387 */ /* 0x000fe20000100800 */
[----:B--2---:R-:W-:-:S05]  /*13550*/  IADD3.X R249, R249, UR53, RZ, P6, !PT ;  /* 0x00000035f9f97c10 */ /* 0x004fca000b7fe4ff */
[----:B------:R0:W-:Y:S04]  /*13560*/  STL [R1+0x4bc], R249 ;  /* 0x0004bcf901007387 */ /* 0x0001e80000100800 */
[----:B------:R-:W-:Y:S04]  /*13570*/  STL [R1+0x4c4], R207 ;  /* 0x0004c4cf01007387 */ /* 0x000fe80000100800 */
[----:B0-----:R-:W2:Y:S04]  /*13580*/  LDL.LU R249, [R1+0x47c] ;  /* 0x00047c0001f97983 */ /* 0x001ea80000300800 */
[----:B------:R-:W-:Y:S01]  /*13590*/  STL [R1+0x490], R213 ;  /* 0x000490d501007387 */ /* 0x000fe20000100800 */
[----:B---3--:R-:W-:-:S05]  /*135a0*/  IADD3.X R252, R252, UR53, RZ, P5, !PT ;  /* 0x00000035fcfc7c10 */ /* 0x008fca000affe4ff */
[----:B------:R0:W-:Y:S04]  /*135b0*/  STL [R1+0x4b4], R252 ;  /* 0x0004b4fc01007387 */ /* 0x0001e80000100800 */
[----:B0-----:R-:W3:Y:S01]  /*135c0*/  LDL.LU R252, [R1+0x448] ;  /* 0x0004480001fc7983 */ /* 0x001ee20000300800 */
[----:B------:R-:W-:-:S05]  /*135d0*/  IADD3 R229, P6, R229, UR52, RZ ;  /* 0x00000034e5e57c10 */ /* 0x000fca000ffde0ff */
[----:B------:R0:W-:Y:S04]  /*135e0*/  STL [R1+0x488], R229 ;  /* 0x000488e501007387 */ /* 0x0001e80000100800 */
[----:B0-----:R-:W3:Y:S01]  /*135f0*/  LDL.LU R229, [R1+0x474] ;  /* 0x0004740001e57983 */ /* 0x001ee20000300800 */
[----:B----4-:R-:W-:Y:S02]  /*13600*/  IADD3 R240, P5, R240, UR52, RZ ;  /* 0x00000034f0f07c10 */ /* 0x010fe4000ffbe0ff */
[----:B------:R-:W-:-:S03]  /*13610*/  IADD3.X R215, R215, UR53, RZ, P1, !PT ;  /* 0x00000035d7d77c10 */ /* 0x000fc60008ffe4ff */
[----:B------:R0:W-:Y:S01]  /*13620*/  STL [R1+0x480], R240 ;  /* 0x000480f001007387 */ /* 0x0001e20000100800 */
[----:B------:R-:W-:-:S03]  /*13630*/  IADD3 R221, P1, R221, UR52, RZ ;  /* 0x00000034dddd7c10 */ /* 0x000fc6000ff3e0ff */
[----:B0-----:R-:W4:Y:S01]  /*13640*/  LDL.LU R240, [R1+0x440] ;  /* 0x0004400001f07983 */ /* 0x001f220000300800 */
[----:B------:R-:W-:-:S03]  /*13650*/  IADD3.X R223, R223, UR53, RZ, P0, !PT ;  /* 0x00000035dfdf7c10 */ /* 0x000fc600087fe4ff */
[----:B------:R-:W-:Y:S04]  /*13660*/  STL [R1+0x4ac], R215 ;  /* 0x0004acd701007387 */ /* 0x000fe80000100800 */
[----:B------:R-:W-:Y:S01]  /*13670*/  STL [R1+0x478], R221 ;  /* 0x000478dd01007387 */ /* 0x000fe20000100800 */
[----:B-----5:R-:W-:Y:S02]  /*13680*/  IADD3 R228, P0, R228, UR52, RZ ;  /* 0x00000034e4e47c10 */ /* 0x020fe4000ff1e0ff */
[----:B------:R-:W-:-:S05]  /*13690*/  IADD3.X R241, R241, UR53, RZ, P4, !PT ;  /* 0x00000035f1f17c10 */ /* 0x000fca000a7fe4ff */
[----:B------:R0:W-:Y:S04]  /*136a0*/  STL [R1+0x49c], R241 ;  /* 0x00049cf101007387 */ /* 0x0001e80000100800 */
[----:B------:R-:W-:Y:S04]  /*136b0*/  STL [R1+0x4a4], R223 ;  /* 0x0004a4df01007387 */ /* 0x000fe80000100800 */
[----:B0-----:R-:W5:Y:S04]  /*136c0*/  LDL.LU R241, [R1+0x46c] ;  /* 0x00046c0001f17983 */ /* 0x001f680000300800 */
[----:B------:R-:W-:Y:S01]  /*136d0*/  STL [R1+0x470], R228 ;  /* 0x000470e401007387 */ /* 0x000fe20000100800 */
[----:B------:R-:W-:-:S05]  /*136e0*/  IADD3 R237, P4, R237, UR52, RZ ;  /* 0x00000034eded7c10 */ /* 0x000fca000ff9e0ff */
[----:B------:R0:W-:Y:S04]  /*136f0*/  STL [R1+0x468], R237 ;  /* 0x000468ed01007387 */ /* 0x0001e80000100800 */
[----:B0-----:R-:W5:Y:S01]  /*13700*/  LDL.LU R237, [R1+0x438] ;  /* 0x0004380001ed7983 */ /* 0x001f620000300800 */
[----:B------:R-:W-:-:S05]  /*13710*/  IADD3.X R244, R244, UR53, RZ, P3, !PT ;  /* 0x00000035f4f47c10 */ /* 0x000fca0009ffe4ff */
[----:B------:R0:W-:Y:S04]  /*13720*/  STL [R1+0x494], R244 ;  /* 0x000494f401007387 */ /* 0x0001e80000100800 */
[----:B0-----:R-:W5:Y:S01]  /*13730*/  LDL.LU R244, [R1+0x464] ;  /* 0x0004640001f47983 */ /* 0x001f620000300800 */
[----:B------:R-:W-:-:S05]  /*13740*/  IADD3 R245, P3, R245, UR52, RZ ;  /* 0x00000034f5f57c10 */ /* 0x000fca000ff7e0ff */
[----:B------:R0:W-:Y:S01]  /*13750*/  STL [R1+0x460], R245 ;  /* 0x000460f501007387 */ /* 0x0001e20000100800 */
[----:B------:R-:W-:-:S03]  /*13760*/  IADD3.X R232, R232, UR53, RZ, P2, !PT ;  /* 0x00000035e8e87c10 */ /* 0x000fc600097fe4ff */
[----:B0-----:R-:W5:Y:S04]  /*13770*/  LDL.LU R245, [R1+0x430] ;  /* 0x0004300001f57983 */ /* 0x001f680000300800 */
[----:B------:R0:W-:Y:S01]  /*13780*/  STL [R1+0x48c], R232 ;  /* 0x00048ce801007387 */ /* 0x0001e20000100800 */
[----:B------:R-:W-:-:S03]  /*13790*/  IADD3 R233, P2, R233, UR52, RZ ;  /* 0x00000034e9e97c10 */ /* 0x000fc6000ff5e0ff */
[----:B0-----:R-:W5:Y:S04]  /*137a0*/  LDL.LU R232, [R1+0x45c] ;  /* 0x00045c0001e87983 */ /* 0x001f680000300800 */
[----:B------:R0:W-:Y:S01]  /*137b0*/  STL [R1+0x458], R233 ;  /* 0x000458e901007387 */ /* 0x0001e20000100800 */
[----:B------:R-:W-:-:S03]  /*137c0*/  IADD3.X R236, R236, UR53, RZ, P6, !PT ;  /* 0x00000035ecec7c10 */ /* 0x000fc6000b7fe4ff */
[----:B0-----:R-:W5:Y:S04]  /*137d0*/  LDL.LU R233, [R1+0x428] ;  /* 0x0004280001e97983 */ /* 0x001f680000300800 */
[----:B------:R-:W5:Y:S04]  /*137e0*/  LDL.LU R197, [R1+0x454] ;  /* 0x0004540001c57983 */ /* 0x000f680000300800 */
[----:B------:R-:W5:Y:S01]  /*137f0*/  LDL.LU R199, [R1+0x420] ;  /* 0x0004200001c77983 */ /* 0x000f620000300800 */
[----:B------:R-:W-:-:S03]  /*13800*/  IADD3 R248, P6, R248, UR52, RZ ;  /* 0x00000034f8f87c10 */ /* 0x000fc6000ffde0ff */
[----:B------:R-:W-:Y:S04]  /*13810*/  STL [R1+0x484], R236 ;  /* 0x000484ec01007387 */ /* 0x000fe80000100800 */
[----:B------:R-:W5:Y:S04]  /*13820*/  LDL.LU R205, [R1+0x44c] ;  /* 0x00044c0001cd7983 */ /* 0x000f680000300800 */
[----:B------:R0:W-:Y:S04]  /*13830*/  STL [R1+0x450], R248 ;  /* 0x000450f801007387 */ /* 0x0001e80000100800 */
[----:B0-----:R-:W5:Y:S04]  /*13840*/  LDL.LU R248, [R1+0x418] ;  /* 0x0004180001f87983 */ /* 0x001f680000300800 */
[----:B------:R-:W5:Y:S01]  /*13850*/  LDL.LU R236, [R1+0x444] ;  /* 0x0004440001ec7983 */ /* 0x000f620000300800 */
[----:B--2---:R-:W-:-:S05]  /*13860*/  IADD3.X R249, R249, UR53, RZ, P5, !PT ;  /* 0x00000035f9f97c10 */ /* 0x004fca000affe4ff */
[----:B------:R0:W-:Y:S04]  /*13870*/  STL [R1+0x47c], R249 ;  /* 0x00047cf901007387 */ /* 0x0001e80000100800 */
[----:B0-----:R-:W2:Y:S01]  /*13880*/  LDL.LU R249, [R1+0x410] ;  /* 0x0004100001f97983 */ /* 0x001ea20000300800 */
[----:B---3--:R-:W-:-:S05]  /*13890*/  IADD3 R252, P5, R252, UR52, RZ ;  /* 0x00000034fcfc7c10 */ /* 0x008fca000ffbe0ff */
[----:B------:R0:W-:Y:S04]  /*138a0*/  STL [R1+0x448], R252 ;  /* 0x000448fc01007387 */ /* 0x0001e80000100800 */
[----:B0-----:R-:W3:Y:S01]  /*138b0*/  LDL.LU R252, [R1+0x43c] ;  /* 0x00043c0001fc7983 */ /* 0x001ee20000300800 */
[----:B------:R-:W-:-:S03]  /*138c0*/  IADD3.X R229, R229, UR53, RZ, P1, !PT ;  /* 0x00000035e5e57c10 */ /* 0x000fc60008ffe4ff */
[----:B------:R-:W3:Y:S04]  /*138d0*/  LDL.LU R207, [R1+0x408] ;  /* 0x0004080001cf7983 */ /* 0x000ee80000300800 */
[----:B------:R-:W3:Y:S04]  /*138e0*/  LDL.LU R213, [R1+0x434] ;  /* 0x0004340001d57983 */ /* 0x000ee80000300800 */
[----:B------:R-:W-:Y:S04]  /*138f0*/  STL [R1+0x474], R229 ;  /* 0x000474e501007387 */ /* 0x000fe80000100800 */
[----:B------:R-:W3:Y:S01]  /*13900*/  LDL.LU R215, [R1+0x400] ;  /* 0x0004000001d77983 */ /* 0x000ee20000300800 */
[----:B----4-:R-:W-:-:S05]  /*13910*/  IADD3 R240, P1, R240, UR52, RZ ;  /* 0x00000034f0f07c10 */ /* 0x010fca000ff3e0ff */
[----:B------:R0:W-:Y:S04]  /*13920*/  STL [R1+0x440], R240 ;  /* 0x000440f001007387 */ /* 0x0001e80000100800 */
[----:B------:R-:W4:Y:S04]  /*13930*/  LDL.LU R221, [R1+0x42c] ;  /* 0x00042c0001dd7983 */ /* 0x000f280000300800 */
[----:B------:R-:W4:Y:S04]  /*13940*/  LDL.LU R223, [R1+0x3f8] ;  /* 0x0003f80001df7983 */ /* 0x000f280000300800 */
[----:B0-----:R-:W4:Y:S01]  /*13950*/  LDL.LU R240, [R1+0x424] ;  /* 0x0004240001f07983 */ /* 0x001f220000300800 */
[----:B-----5:R-:W-:-:S05]  /*13960*/  IADD3.X R241, R241, UR53, RZ, P0, !PT ;  /* 0x00000035f1f17c10 */ /* 0x020fca00087fe4ff */
[----:B------:R0:W-:Y:S04]  /*13970*/  STL [R1+0x46c], R241 ;  /* 0x00046cf101007387 */ /* 0x0001e80000100800 */
[----:B0-----:R-:W5:Y:S01]  /*13980*/  LDL.LU R241, [R1+0x3f0] ;  /* 0x0003f00001f17983 */ /* 0x001f620000300800 */
[----:B------:R-:W-:-:S05]  /*13990*/  IADD3 R237, P0, R237, UR52, RZ ;  /* 0x00000034eded7c10 */ /* 0x000fca000ff1e0ff */
[----:B------:R0:W-:Y:S04]  /*139a0*/  STL [R1+0x438], R237 ;  /* 0x000438ed01007387 */ /* 0x0001e80000100800 */
[----:B0-----:R-:W5:Y:S01]  /*139b0*/  LDL.LU R237, [R1+0x41c] ;  /* 0x00041c0001ed7983 */ /* 0x001f620000300800 */
[----:B------:R-:W-:-:S05]  /*139c0*/  IADD3.X R244, R244, UR53, RZ, P4, !PT ;  /* 0x00000035f4f47c10 */ /* 0x000fca000a7fe4ff */
[----:B------:R0:W-:Y:S04]  /*139d0*/  STL [R1+0x464], R244 ;  /* 0x000464f401007387 */ /* 0x0001e80000100800 */
[----:B0-----:R-:W5:Y:S01]  /*139e0*/  LDL.LU R244, [R1+0x3e4] ;  /* 0x0003e40001f47983 */ /* 0x001f620000300800 */
[----:B------:R-:W-:-:S03]  /*139f0*/  IADD3 R245, P4, R245, UR52, RZ ;  /* 0x00000034f5f57c10 */ /* 0x000fc6000ff9e0ff */
[----:B------:R-:W5:Y:S04]  /*13a00*/  LDL.LU R228, [R1+0x414] ;  /* 0x0004140001e47983 */ /* 0x000f680000300800 */
[----:B------:R-:W5:Y:S04]  /*13a10*/  LDL.LU R229, [R1+0x3dc] ;  /* 0x0003dc0001e57983 */ /* 0x000f680000300800 */
[----:B------:R0:W-:Y:S01]  /*13a20*/  STL [R1+0x430], R245 ;  /* 0x000430f501007387 */ /* 0x0001e20000100800 */
[----:B------:R-:W-:-:S03]  /*13a30*/  IADD3.X R232, R232, UR53, RZ, P3, !PT ;  /* 0x00000035e8e87c10 */ /* 0x000fc60009ffe4ff */
[----:B0-----:R-:W5:Y:S04]  /*13a40*/  LDL.LU R245, [R1+0x40c] ;  /* 0x00040c0001f57983 */ /* 0x001f680000300800 */
[----:B------:R0:W-:Y:S01]  /*13a50*/  STL [R1+0x45c], R232 ;  /* 0x00045ce801007387 */ /* 0x0001e20000100800 */
[----:B------:R-:W-:Y:S02]  /*13a60*/  IADD3 R233, P3, R233, UR52, RZ ;  /* 0x00000034e9e97c10 */ /* 0x000fe4000ff7e0ff */
[----:B------:R-:W-:Y:S01]  /*13a70*/  IADD3.X R197, R197, UR53, RZ, P2, !PT ;  /* 0x00000035c5c57c10 */ /* 0x000fe200097fe4ff */
[----:B0-----:R-:W5:Y:S01]  /*13a80*/  LDL.LU R232, [R1+0x3d4] ;  /* 0x0003d40001e87983 */ /* 0x001f620000300800 */
[----:B------:R-:W-:-:S03]  /*13a90*/  IADD3 R199, P2, R199, UR52, RZ ;  /* 0x00000034c7c77c10 */ /* 0x000fc6000ff5e0ff */
[----:B------:R0:W-:Y:S01]  /*13aa0*/  STL [R1+0x428], R233 ;  /* 0x000428e901007387 */ /* 0x0001e20000100800 */
[----:B------:R-:W-:-:S03]  /*13ab0*/  IADD3.X R205, R205, UR53, RZ, P6, !PT ;  /* 0x00000035cdcd7c10 */ /* 0x000fc6000b7fe4ff */
[----:B0-----:R-:W5:Y:S04]  /*13ac0*/  LDL.LU R233, [R1+0x404] ;  /* 0x0004040001e97983 */ /* 0x001f680000300800 */
[----:B------:R-:W-:Y:S01]  /*13ad0*/  STL [R1+0x454], R197 ;  /* 0x000454c501007387 */ /* 0x000fe20000100800 */
[----:B------:R-:W-:Y:S02]  /*13ae0*/  IADD3 R248, P6, R248, UR52, RZ ;  /* 0x00000034f8f87c10 */ /* 0x000fe4000ffde0ff */
[----:B------:R-:W-:-:S03]  /*13af0*/  IADD3.X R236, R236, UR53, RZ, P5, !PT ;  /* 0x00000035ecec7c10 */ /* 0x000fc6000affe4ff */
[----:B------:R0:W-:Y:S04]  /*13b00*/  STL [R1+0x418], R248 ;  /* 0x000418f801007387 */ /* 0x0001e80000100800 */
[----:B------:R-:W-:Y:S04]  /*13b10*/  STL [R1+0x420], R199 ;  /* 0x000420c701007387 */ /* 0x000fe80000100800 */
[----:B0-----:R-:W5:Y:S04]  /*13b20*/  LDL.LU R248, [R1+0x3cc] ;  /* 0x0003cc0001f87983 */ /* 0x001f680000300800 */
[----:B------:R-:W-:Y:S01]  /*13b30*/  STL [R1+0x44c], R205 ;  /* 0x00044ccd01007387 */ /* 0x000fe20000100800 */
[----:B--2---:R-:W-:-:S05]  /*13b40*/  IADD3 R249, P5, R249, UR52, RZ ;  /* 0x00000034f9f97c10 */ /* 0x004fca000ffbe0ff */
[----:B------:R0:W-:Y:S04]  /*13b50*/  STL [R1+0x410], R249 ;  /* 0x000410f901007387 */ /* 0x0001e80000100800 */
[----:B0-----:R-:W2:Y:S04]  /*13b60*/  LDL.LU R249, [R1+0x3fc] ;  /* 0x0003fc0001f97983 */ /* 0x001ea80000300800 */
[----:B------:R0:W-:Y:S04]  /*13b70*/  STL [R1+0x444], R236 ;  /* 0x000444ec01007387 */ /* 0x0001e80000100800 */
[----:B0-----:R-:W2:Y:S01]  /*13b80*/  LDL.LU R236, [R1+0x3c4] ;  /* 0x0003c40001ec7983 */ /* 0x001ea20000300800 */
[----:B---3--:R-:W-:-:S05]  /*13b90*/  IADD3.X R252, R252, UR53, RZ, P1, !PT ;  /* 0x00000035fcfc7c10 */ /* 0x008fca0008ffe4ff */
[----:B------:R0:W-:Y:S04]  /*13ba0*/  STL [R1+0x43c], R252 ;  /* 0x00043cfc01007387 */ /* 0x0001e80000100800 */
[----:B0-----:R-:W3:Y:S01]  /*13bb0*/  LDL.LU R252, [R1+0x3f4] ;  /* 0x0003f40001fc7983 */ /* 0x001ee20000300800 */
[----:B------:R-:W-:Y:S02]  /*13bc0*/  IADD3 R207, P1, R207, UR52, RZ ;  /* 0x00000034cfcf7c10 */ /* 0x000fe4000ff3e0ff */
[----:B------:R-:W-:Y:S02]  /*13bd0*/  IADD3.X R213, R213, UR53, RZ, P0, !PT ;  /* 0x00000035d5d57c10 */ /* 0x000fe400087fe4ff */
[----:B------:R-:W-:Y:S01]  /*13be0*/  IADD3 R215, P0, R215, UR52, RZ ;  /* 0x00000034d7d77c10 */ /* 0x000fe2000ff1e0ff */
[----:B------:R-:W-:Y:S01]  /*13bf0*/  STL [R1+0x408], R207 ;  /* 0x000408cf01007387 */ /* 0x000fe20000100800 */
[----:B----4-:R-:W-:-:S03]  /*13c00*/  IADD3.X R221, R221, UR53, RZ, P4, !PT ;  /* 0x00000035dddd7c10 */ /* 0x010fc6000a7fe4ff */
[----:B------:R-:W-:Y:S01]  /*13c10*/  STL [R1+0x434], R213 ;  /* 0x000434d501007387 */ /* 0x000fe20000100800 */
[----:B------:R-:W-:Y:S02]  /*13c20*/  IADD3 R223, P4, R223, UR52, RZ ;  /* 0x00000034dfdf7c10 */ /* 0x000fe4000ff9e0ff */
[----:B------:R-:W-:Y:S01]  /*13c30*/  IADD3.X R240, R240, UR53, RZ, P3, !PT ;  /* 0x00000035f0f07c10 */ /* 0x000fe20009ffe4ff */
[----:B------:R-:W-:Y:S04]  /*13c40*/  STL [R1+0x400], R215 ;  /* 0x000400d701007387 */ /* 0x000fe80000100800 */
[----:B------:R0:W-:Y:S04]  /*13c50*/  STL [R1+0x424], R240 ;  /* 0x000424f001007387 */ /* 0x0001e80000100800 */
[----:B------:R-:W-:Y:S04]  /*13c60*/  STL [R1+0x42c], R221 ;  /* 0x00042cdd01007387 */ /* 0x000fe80000100800 */
[----:B0-----:R-:W4:Y:S04]  /*13c70*/  LDL.LU R240, [R1+0x3bc] ;  /* 0x0003bc0001f07983 */ /* 0x001f280000300800 */
[----:B------:R-:W-:Y:S01]  /*13c80*/  STL [R1+0x3f8], R223 ;  /* 0x0003f8df01007387 */ /* 0x000fe20000100800 */
[----:B-----5:R-:W-:-:S05]  /*13c90*/  IADD3 R241, P3, R241, UR52, RZ ;  /* 0x00000034f1f17c10 */ /* 0x020fca000ff7e0ff */
        /* <DEDUP_REMOVED lines=9> */
[----:B0-----:R-:W5:Y:S04]  /*13d30*/  LDL.LU R244, [R1+0x3e0] ;  /* 0x0003e00001f47983 */ /* 0x001f680000300800 */
[----:B------:R-:W5:Y:S01]  /*13d40*/  LDL.LU R199, [R1+0x3ac] ;  /* 0x0003ac0001c77983 */ /* 0x000f620000300800 */
[----:B------:R-:W-:-:S03]  /*13d50*/  IADD3.X R245, R245, UR53, RZ, P5, !PT ;  /* 0x00000035f5f57c10 */ /* 0x000fc6000affe4ff */
[----:B------:R-:W-:Y:S04]  /*13d60*/  STL [R1+0x414], R228 ;  /* 0x000414e401007387 */ /* 0x000fe80000100800 */
[----:B------:R0:W-:Y:S04]  /*13d70*/  STL [R1+0x40c], R245 ;  /* 0x00040cf501007387 */ /* 0x0001e80000100800 */
[----:B------:R-:W-:Y:S01]  /*13d80*/  STL [R1+0x3dc], R229 ;  /* 0x0003dce501007387 */ /* 0x000fe20000100800 */
[----:B------:R-:W-:-:S03]  /*13d90*/  IADD3 R232, P5, R232, UR52, RZ ;  /* 0x00000034e8e87c10 */ /* 0x000fc6000ffbe0ff */
[----:B0-----:R-:W5:Y:S04]  /*13da0*/  LDL.LU R245, [R1+0x3d8] ;  /* 0x0003d80001f57983 */ /* 0x001f680000300800 */
[----:B------:R-:W5:Y:S04]  /*13db0*/  LDL.LU R205, [R1+0x3a4] ;  /* 0x0003a40001cd7983 */ /* 0x000f680000300800 */
[----:B------:R-:W5:Y:S01]  /*13dc0*/  LDL.LU R207, [R1+0x3d0] ;  /* 0x0003d00001cf7983 */ /* 0x000f620000300800 */
[----:B------:R-:W-:-:S03]  /*13dd0*/  IADD3.X R233, R233, UR53, RZ, P1, !PT ;  /* 0x00000035e9e97c10 */ /* 0x000fc60008ffe4ff */
[----:B------:R-:W-:Y:S04]  /*13de0*/  STL [R1+0x3d4], R232 ;  /* 0x0003d4e801007387 */ /* 0x000fe80000100800 */
[----:B------:R-:W5:Y:S04]  /*13df0*/  LDL.LU R213, [R1+0x39c] ;  /* 0x00039c0001d57983 */ /* 0x000f680000300800 */
[----:B------:R-:W-:Y:S04]  /*13e00*/  STL [R1+0x404], R233 ;  /* 0x000404e901007387 */ /* 0x000fe80000100800 */
[----:B------:R-:W5:Y:S04]  /*13e10*/  LDL.LU R215, [R1+0x3c8] ;  /* 0x0003c80001d77983 */ /* 0x000f680000300800 */
[----:B------:R-:W5:Y:S01]  /*13e20*/  LDL.LU R221, [R1+0x394] ;  /* 0x0003940001dd7983 */ /* 0x000f620000300800 */
[----:B------:R-:W-:-:S05]  /*13e30*/  IADD3 R248, P1, R248, UR52, RZ ;  /* 0x00000034f8f87c10 */ /* 0x000fca000ff3e0ff */
[----:B------:R0:W-:Y:S04]  /*13e40*/  STL [R1+0x3cc], R248 ;  /* 0x0003ccf801007387 */ /* 0x0001e80000100800 */
[----:B0-----:R-:W5:Y:S01]  /*13e50*/  LDL.LU R248, [R1+0x3c0] ;  /* 0x0003c00001f87983 */ /* 0x001f620000300800 */
[----:B--2---:R-:W-:-:S05]  /*13e60*/  IADD3.X R249, R249, UR53, RZ, P0, !PT ;  /* 0x00000035f9f97c10 */ /* 0x004fca00087fe4ff */
[----:B------:R0:W-:Y:S01]  /*13e70*/  STL [R1+0x3fc], R249 ;  /* 0x0003fcf901007387 */ /* 0x0001e20000100800 */
[----:B------:R-:W-:-:S03]  /*13e80*/  IADD3 R236, P0, R236, UR52, RZ ;  /* 0x00000034ecec7c10 */ /* 0x000fc6000ff1e0ff */
[----:B0-----:R-:W2:Y:S04]  /*13e90*/  LDL.LU R249, [R1+0x38c] ;  /* 0x00038c0001f97983 */ /* 0x001ea80000300800 */
[----:B------:R-:W2:Y:S04]  /*13ea0*/  LDL.LU R223, [R1+0x3b8] ;  /* 0x0003b80001df7983 */ /* 0x000ea80000300800 */
[----:B------:R-:W2:Y:S04]  /*13eb0*/  LDL.LU R228, [R1+0x384] ;  /* 0x0003840001e47983 */ /* 0x000ea80000300800 */
[----:B------:R0:W-:Y:S04]  /*13ec0*/  STL [R1+0x3c4], R236 ;  /* 0x0003c4ec01007387 */ /* 0x0001e80000100800 */
[----:B------:R-:W2:Y:S01]  /*13ed0*/  LDL.LU R229, [R1+0x3b0] ;  /* 0x0003b00001e57983 */ /* 0x000ea20000300800 */
[----:B---3--:R-:W-:-:S05]  /*13ee0*/  IADD3.X R252, R252, UR53, RZ, P4, !PT ;  /* 0x00000035fcfc7c10 */ /* 0x008fca000a7fe4ff */
[----:B------:R1:W-:Y:S04]  /*13ef0*/  STL [R1+0x3f4], R252 ;  /* 0x0003f4fc01007387 */ /* 0x0003e80000100800 */
[----:B------:R-:W3:Y:S04]  /*13f00*/  LDL.LU R232, [R1+0x37c] ;  /* 0x00037c0001e87983 */ /* 0x000ee80000300800 */
[----:B0-----:R-:W3:Y:S04]  /*13f10*/  LDL.LU R236, [R1+0x3a8] ;  /* 0x0003a80001ec7983 */ /* 0x001ee80000300800 */
[----:B-1----:R-:W3:Y:S01]  /*13f20*/  LDL.LU R252, [R1+0x374] ;  /* 0x0003740001fc7983 */ /* 0x002ee20000300800 */
[----:B----4-:R-:W-:-:S05]  /*13f30*/  IADD3 R240, P4, R240, UR52, RZ ;  /* 0x00000034f0f07c10 */ /* 0x010fca000ff9e0ff */
[----:B------:R0:W-:Y:S04]  /*13f40*/  STL [R1+0x3bc], R240 ;  /* 0x0003bcf001007387 */ /* 0x0001e80000100800 */
[----:B0-----:R-:W4:Y:S01]  /*13f50*/  LDL.LU R240, [R1+0x3a0] ;  /* 0x0003a00001f07983 */ /* 0x001f220000300800 */
[----:B-----5:R-:W-:-:S05]  /*13f60*/  IADD3.X R241, R241, UR53, RZ, P3, !PT ;  /* 0x00000035f1f17c10 */ /* 0x020fca0009ffe4ff */
[----:B------:R0:W-:Y:S04]  /*13f70*/  STL [R1+0x3e8], R241 ;  /* 0x0003e8f101007387 */ /* 0x0001e80000100800 */
[----:B0-----:R-:W5:Y:S04]  /*13f80*/  LDL.LU R241, [R1+0x36c] ;  /* 0x00036c0001f17983 */ /* 0x001f680000300800 */
[----:B------:R-:W5:Y:S01]  /*13f90*/  LDL.LU R233, [R1+0x398] ;  /* 0x0003980001e97983 */ /* 0x000f620000300800 */
[----:B------:R-:W-:-:S05]  /*13fa0*/  IADD3 R237, P3, R237, UR52, RZ ;  /* 0x00000034eded7c10 */ /* 0x000fca000ff7e0ff */
[----:B------:R0:W-:Y:S04]  /*13fb0*/  STL [R1+0x3b4], R237 ;  /* 0x0003b4ed01007387 */ /* 0x0001e80000100800 */
[----:B0-----:R-:W5:Y:S01]  /*13fc0*/  LDL.LU R237, [R1+0x364] ;  /* 0x0003640001ed7983 */ /* 0x001f620000300800 */
[----:B------:R-:W-:-:S05]  /*13fd0*/  IADD3.X R244, R244, UR53, RZ, P2, !PT ;  /* 0x00000035f4f47c10 */ /* 0x000fca00097fe4ff */
[----:B------:R0:W-:Y:S01]  /*13fe0*/  STL [R1+0x3e0], R244 ;  /* 0x0003e0f401007387 */ /* 0x0001e20000100800 */
[----:B------:R-:W-:-:S03]  /*13ff0*/  IADD3 R199, P2, R199, UR52, RZ ;  /* 0x00000034c7c77c10 */ /* 0x000fc6000ff5e0ff */
[----:B0-----:R-:W5:Y:S01]  /*14000*/  LDL.LU R244, [R1+0x390] ;  /* 0x0003900001f47983 */ /* 0x001f620000300800 */
[----:B------:R-:W-:Y:S02]  /*14010*/  IADD3.X R245, R245, UR53, RZ, P6, !PT ;  /* 0x00000035f5f57c10 */ /* 0x000fe4000b7fe4ff */
[----:B------:R-:W-:-:S03]  /*14020*/  IADD3 R205, P6, R205, UR52, RZ ;  /* 0x00000034cdcd7c10 */ /* 0x000fc6000ffde0ff */
[----:B------:R0:W-:Y:S01]  /*14030*/  STL [R1+0x3d8], R245 ;  /* 0x0003d8f501007387 */ /* 0x0001e20000100800 */
[----:B------:R-:W-:-:S03]  /*14040*/  IADD3.X R207, R207, UR53, RZ, P5, !PT ;  /* 0x00000035cfcf7c10 */ /* 0x000fc6000affe4ff */
[----:B0-----:R-:W5:Y:S01]  /*14050*/  LDL.LU R245, [R1+0x35c] ;  /* 0x00035c0001f57983 */ /* 0x001f620000300800 */
[----:B------:R-:W-:-:S03]  /*14060*/  IADD3 R213, P5, R213, UR52, RZ ;  /* 0x00000034d5d57c10 */ /* 0x000fc6000ffbe0ff */
[----:B------:R-:W-:Y:S04]  /*14070*/  STL [R1+0x3ac], R199 ;  /* 0x0003acc701007387 */ /* 0x000fe80000100800 */
[----:B------:R-:W-:Y:S01]  /*14080*/  STL [R1+0x3a4], R205 ;  /* 0x0003a4cd01007387 */ /* 0x000fe20000100800 */
[----:B------:R-:W-:-:S03]  /*14090*/  IADD3.X R215, R215, UR53, RZ, P1, !PT ;  /* 0x00000035d7d77c10 */ /* 0x000fc60008ffe4ff */
[----:B------:R-:W-:Y:S01]  /*140a0*/  STL [R1+0x3d0], R207 ;  /* 0x0003d0cf01007387 */ /* 0x000fe20000100800 */
[----:B------:R-:W-:-:S03]  /*140b0*/  IADD3 R221, P1, R221, UR52, RZ ;  /* 0x00000034dddd7c10 */ /* 0x000fc6000ff3e0ff */
[----:B------:R-:W-:Y:S04]  /*140c0*/  STL [R1+0x39c], R213 ;  /* 0x00039cd501007387 */ /* 0x000fe80000100800 */
[----:B------:R-:W-:Y:S01]  /*140d0*/  STL [R1+0x3c8], R215 ;  /* 0x0003c8d701007387 */ /* 0x000fe20000100800 */
[----:B------:R-:W-:-:S05]  /*140e0*/  IADD3.X R248, R248, UR53, RZ, P0, !PT ;  /* 0x00000035f8f87c10 */ /* 0x000fca00087fe4ff */
[----:B------:R0:W-:Y:S04]  /*140f0*/  STL [R1+0x3c0], R248 ;  /* 0x0003c0f801007387 */ /* 0x0001e80000100800 */
[----:B0-----:R-:W5:Y:S04]  /*14100*/  LDL.LU R248, [R1+0x388] ;  /* 0x0003880001f87983 */ /* 0x001f680000300800 */
[----:B------:R-:W-:Y:S01]  /*14110*/  STL [R1+0x394], R221 ;  /* 0x000394dd01007387 */ /* 0x000fe20000100800 */
[----:B--2---:R-:W-:Y:S02]  /*14120*/  IADD3 R249, P0, R249, UR52, RZ ;  /* 0x00000034f9f97c10 */ /* 0x004fe4000ff1e0ff */
[----:B------:R-:W-:-:S03]  /*14130*/  IADD3.X R223, R223, UR53, RZ, P4, !PT ;  /* 0x00000035dfdf7c10 */ /* 0x000fc6000a7fe4ff */
[----:B------:R0:W-:Y:S01]  /*14140*/  STL [R1+0x38c], R249 ;  /* 0x00038cf901007387 */ /* 0x0001e20000100800 */
[----:B------:R-:W-:-:S03]  /*14150*/  IADD3 R228, P4, R228, UR52, RZ ;  /* 0x00000034e4e47c10 */ /* 0x000fc6000ff9e0ff */
[----:B0-----:R-:W2:Y:S01]  /*14160*/  LDL.LU R249, [R1+0x354] ;  /* 0x0003540001f97983 */ /* 0x001ea20000300800 */
[----:B------:R-:W-:-:S03]  /*14170*/  IADD3.X R229, R229, UR53, RZ, P3, !PT ;  /* 0x00000035e5e57c10 */ /* 0x000fc60009ffe4ff */
[----:B------:R-:W-:Y:S04]  /*14180*/  STL [R1+0x3b8], R223 ;  /* 0x0003b8df01007387 */ /* 0x000fe80000100800 */
[----:B------:R-:W-:Y:S04]  /*14190*/  STL [R1+0x384], R228 ;  /* 0x000384e401007387 */ /* 0x000fe80000100800 */
[----:B------:R-:W-:Y:S01]  /*141a0*/  STL [R1+0x3b0], R229 ;  /* 0x0003b0e501007387 */ /* 0x000fe20000100800 */
[----:B---3--:R-:W-:Y:S02]  /*141b0*/  IADD3 R232, P3, R232, UR52, RZ ;  /* 0x00000034e8e87c10 */ /* 0x008fe4000ff7e0ff */
[----:B------:R-:W-:-:S02]  /*141c0*/  IADD3.X R236, R236, UR53, RZ, P2, !PT ;  /* 0x00000035ecec7c10 */ /* 0x000fc400097fe4ff */
[----:B------:R-:W-:-:S05]  /*141d0*/  IADD3 R252, P2, R252, UR52, RZ ;  /* 0x00000034fcfc7c10 */ /* 0x000fca000ff5e0ff */
[----:B------:R0:W-:Y:S04]  /*141e0*/  STL [R1+0x374], R252 ;  /* 0x000374fc01007387 */ /* 0x0001e80000100800 */
[----:B------:R-:W-:Y:S04]  /*141f0*/  STL [R1+0x37c], R232 ;  /* 0x00037ce801007387 */ /* 0x000fe80000100800 */
[----:B0-----:R-:W3:Y:S04]  /*14200*/  LDL.LU R252, [R1+0x380] ;  /* 0x0003800001fc7983 */ /* 0x001ee80000300800 */
[----:B------:R-:W-:Y:S01]  /*14210*/  STL [R1+0x3a8], R236 ;  /* 0x0003a8ec01007387 */ /* 0x000fe20000100800 */
[----:B----4-:R-:W-:-:S05]  /*14220*/  IADD3.X R240, R240, UR53, RZ, P6, !PT ;  /* 0x00000035f0f07c10 */ /* 0x010fca000b7fe4ff */
[----:B------:R0:W-:Y:S04]  /*14230*/  STL [R1+0x3a0], R240 ;  /* 0x0003a0f001007387 */ /* 0x0001e80000100800 */
[----:B0-----:R-:W4:Y:S04]  /*14240*/  LDL.LU R240, [R1+0x34c] ;  /* 0x00034c0001f07983 */ /* 0x001f280000300800 */
[----:B------:R-:W4:Y:S04]  /*14250*/  LDL.LU R232, [R1+0x378] ;  /* 0x0003780001e87983 */ /* 0x000f280000300800 */
[----:B------:R-:W4:Y:S01]  /*14260*/  LDL.LU R236, [R1+0x344] ;  /* 0x0003440001ec7983 */ /* 0x000f220000300800 */
[----:B-----5:R-:W-:-:S02]  /*14270*/  IADD3 R241, P6, R241, UR52, RZ ;  /* 0x00000034f1f17c10 */ /* 0x020fc4000ffde0ff */
[----:B------:R-:W-:-:S03]  /*14280*/  IADD3.X R233, R233, UR53, RZ, P5, !PT ;  /* 0x00000035e9e97c10 */ /* 0x000fc6000affe4ff */
[----:B------:R0:W-:Y:S04]  /*14290*/  STL [R1+0x36c], R241 ;  /* 0x00036cf101007387 */ /* 0x0001e80000100800 */
[----:B0-----:R-:W5:Y:S04]  /*142a0*/  LDL.LU R241, [R1+0x370] ;  /* 0x0003700001f17983 */ /* 0x001f680000300800 */
[----:B------:R-:W5:Y:S04]  /*142b0*/  LDL.LU R189, [R1+0x33c] ;  /* 0x00033c0001bd7983 */ /* 0x000f680000300800 */
[----:B------:R-:W-:Y:S01]  /*142c0*/  STL [R1+0x398], R233 ;  /* 0x000398e901007387 */ /* 0x000fe20000100800 */
[----:B------:R-:W-:-:S02]  /*142d0*/  IADD3 R237, P5, R237, UR52, RZ ;  /* 0x00000034eded7c10 */ /* 0x000fc4000ffbe0ff */
[----:B------:R-:W-:-:S05]  /*142e0*/  IADD3.X R244, R244, UR53, RZ, P1, !PT ;  /* 0x00000035f4f47c10 */ /* 0x000fca0008ffe4ff */
[----:B------:R0:W-:Y:S04]  /*142f0*/  STL [R1+0x390], R244 ;  /* 0x000390f401007387 */ /* 0x0001e80000100800 */
[----:B------:R-:W-:Y:S04]  /*14300*/  STL [R1+0x364], R237 ;  /* 0x000364ed01007387 */ /* 0x000fe80000100800 */
[----:B0-----:R-:W5:Y:S04]  /*14310*/  LDL.LU R244, [R1+0x368] ;  /* 0x0003680001f47983 */ /* 0x001f680000300800 */
[----:B------:R-:W5:Y:S01]  /*14320*/  LDL.LU R191, [R1+0x334] ;  /* 0x0003340001bf7983 */ /* 0x000f620000300800 */
[----:B------:R-:W-:-:S03]  /*14330*/  IADD3 R245, P1, R245, UR52, RZ ;  /* 0x00000034f5f57c10 */ /* 0x000fc6000ff3e0ff */
[----:B------:R-:W5:Y:S04]  /*14340*/  LDL.LU R197, [R1+0x360] ;  /* 0x0003600001c57983 */ /* 0x000f680000300800 */
[----:B------:R-:W5:Y:S04]  /*14350*/  LDL.LU R199, [R1+0x32c] ;  /* 0x00032c0001c77983 */ /* 0x000f680000300800 */
[----:B------:R0:W-:Y:S04]  /*14360*/  STL [R1+0x35c], R245 ;  /* 0x00035cf501007387 */ /* 0x0001e80000100800 */
[----:B------:R-:W5:Y:S04]  /*14370*/  LDL.LU R205, [R1+0x358] ;  /* 0x0003580001cd7983 */ /* 0x000f680000300800 */
[----:B------:R-:W5:Y:S04]  /*14380*/  LDL.LU R207, [R1+0x324] ;  /* 0x0003240001cf7983 */ /* 0x000f680000300800 */
[----:B------:R-:W5:Y:S04]  /*14390*/  LDL.LU R213, [R1+0x350] ;  /* 0x0003500001d57983 */ /* 0x000f680000300800 */
[----:B------:R-:W5:Y:S04]  /*143a0*/  LDL.LU R215, [R1+0x31c] ;  /* 0x00031c0001d77983 */ /* 0x000f680000300800 */
[----:B0-----:R-:W5:Y:S04]  /*143b0*/  LDL.LU R245, [R1+0x348] ;  /* 0x0003480001f57983 */ /* 0x001f680000300800 */
[----:B------:R-:W5:Y:S01]  /*143c0*/  LDL.LU R221, [R1+0x314] ;  /* 0x0003140001dd7983 */ /* 0x000f620000300800 */
[----:B------:R-:W-:-:S05]  /*143d0*/  IADD3.X R248, R248, UR53, RZ, P0, !PT ;  /* 0x00000035f8f87c10 */ /* 0x000fca00087fe4ff */
[----:B------:R0:W-:Y:S04]  /*143e0*/  STL [R1+0x388], R248 ;  /* 0x000388f801007387 */ /* 0x0001e80000100800 */
[----:B0-----:R-:W5:Y:S04]  /*143f0*/  LDL.LU R248, [R1+0x340] ;  /* 0x0003400001f87983 */ /* 0x001f680000300800 */
[----:B------:R-:W5:Y:S04]  /*14400*/  LDL.LU R223, [R1+0x30c] ;  /* 0x00030c0001df7983 */ /* 0x000f680000300800 */
[----:B------:R-:W5:Y:S04]  /*14410*/  LDL.LU R228, [R1+0x338] ;  /* 0x0003380001e47983 */ /* 0x000f680000300800 */
[----:B------:R-:W5:Y:S01]  /*14420*/  LDL.LU R229, [R1+0x304] ;  /* 0x0003040001e57983 */ /* 0x000f620000300800 */
[----:B--2---:R-:W-:-:S05]  /*14430*/  IADD3 R249, P0, R249, UR52, RZ ;  /* 0x00000034f9f97c10 */ /* 0x004fca000ff1e0ff */
[----:B------:R0:W-:Y:S04]  /*14440*/  STL [R1+0x354], R249 ;  /* 0x000354f901007387 */ /* 0x0001e80000100800 */
[----:B------:R-:W2:Y:S04]  /*14450*/  LDL.LU R233, [R1+0x330] ;  /* 0x0003300001e97983 */ /* 0x000ea80000300800 */
[----:B------:R-:W2:Y:S04]  /*14460*/  LDL.LU R237, [R1+0x2fc] ;  /* 0x0002fc0001ed7983 */ /* 0x000ea80000300800 */
[----:B0-----:R-:W2:Y:S01]  /*14470*/  LDL.LU R249, [R1+0x328] ;  /* 0x0003280001f97983 */ /* 0x001ea20000300800 */
[----:B---3--:R-:W-:-:S05]  /*14480*/  IADD3.X R252, R252, UR53, RZ, P4, !PT ;  /* 0x00000035fcfc7c10 */ /* 0x008fca000a7fe4ff */
[----:B------:R0:W-:Y:S04]  /*14490*/  STL [R1+0x380], R252 ;  /* 0x000380fc01007387 */ /* 0x0001e80000100800 */
[----:B0-----:R-:W3:Y:S01]  /*144a0*/  LDL.LU R252, [R1+0x2f4] ;  /* 0x0002f40001fc7983 */ /* 0x001ee20000300800 */
[----:B----4-:R-:W-:Y:S02]  /*144b0*/  IADD3 R240, P4, R240, UR52, RZ ;  /* 0x00000034f0f07c10 */ /* 0x010fe4000ff9e0ff */
[----:B------:R-:W-:-:S03]  /*144c0*/  IADD3.X R232, R232, UR53, RZ, P3, !PT ;  /* 0x00000035e8e87c10 */ /* 0x000fc60009ffe4ff */
[----:B------:R0:W-:Y:S01]  /*144d0*/  STL [R1+0x34c], R240 ;  /* 0x00034cf001007387 */ /* 0x0001e20000100800 */
[----:B------:R-:W-:-:S03]  /*144e0*/  IADD3 R236, P3, R236, UR52, RZ ;  /* 0x00000034ecec7c10 */ /* 0x000fc6000ff7e0ff */
[----:B0-----:R-:W4:Y:S04]  /*144f0*/  LDL.LU R240, [R1+0x320] ;  /* 0x0003200001f07983 */ /* 0x001f280000300800 */
[----:B------:R0:W-:Y:S04]  /*14500*/  STL [R1+0x378], R232 ;  /* 0x000378e801007387 */ /* 0x0001e80000100800 */
[----:B0-----:R-:W4:Y:S04]  /*14510*/  LDL.LU R232, [R1+0x2ec] ;  /* 0x0002ec0001e87983 */ /* 0x001f280000300800 */
[----:B------:R0:W-:Y:S01]  /*14520*/  STL [R1+0x344], R236 ;  /* 0x000344ec01007387 */ /* 0x0001e20000100800 */
[----:B-----5:R-:W-:-:S03]  /*14530*/  IADD3.X R241, R241, UR53, RZ, P2, !PT ;  /* 0x00000035f1f17c10 */ /* 0x020fc600097fe4ff */
[----:B0-----:R-:W5:Y:S01]  /*14540*/  LDL.LU R236, [R1+0x318] ;  /* 0x0003180001ec7983 */ /* 0x001f620000300800 */
[----:B------:R-:W-:-:S03]  /*14550*/  IADD3 R189, P2, R189, UR52, RZ ;  /* 0x00000034bdbd7c10 */ /* 0x000fc6000ff5e0ff */
[----:B------:R0:W-:Y:S04]  /*14560*/  STL [R1+0x370], R241 ;  /* 0x000370f101007387 */ /* 0x0001e80000100800 */
[----:B0-----:R-:W5:Y:S01]  /*14570*/  LDL.LU R241, [R1+0x2e4] ;  /* 0x0002e40001f17983 */ /* 0x001f620000300800 */
[----:B------:R-:W-:Y:S02]  /*14580*/  IADD3.X R244, R244, UR53, RZ, P6, !PT ;  /* 0x00000035f4f47c10 */ /* 0x000fe4000b7fe4ff */
[----:B------:R-:W-:-:S03]  /*14590*/  IADD3 R191, P6, R191, UR52, RZ ;  /* 0x00000034bfbf7c10 */ /* 0x000fc6000ffde0ff */
[----:B------:R0:W-:Y:S01]  /*145a0*/  STL [R1+0x368], R244 ;  /* 0x000368f401007387 */ /* 0x0001e20000100800 */
[----:B------:R-:W-:Y:S02]  /*145b0*/  IADD3.X R197, R197, UR53, RZ, P5, !PT ;  /* 0x00000035c5c57c10 */ /* 0x000fe4000affe4ff */
[----:B------:R-:W-:Y:S01]  /*145c0*/  IADD3 R199, P5, R199, UR52, RZ ;  /* 0x00000034c7c77c10 */ /* 0x000fe2000ffbe0ff */
[----:B0-----:R-:W5:Y:S04]  /*145d0*/  LDL.LU R244, [R1+0x310] ;  /* 0x0003100001f47983 */ /* 0x001f680000300800 */
        /* <DEDUP_REMOVED lines=9> */
[----:B------:R-:W-:Y:S04]  /*14670*/  STL [R1+0x358], R205 ;  /* 0x000358cd01007387 */ /* 0x000fe80000100800 */
[----:B------:R-:W-:Y:S01]  /*14680*/  STL [R1+0x324], R207 ;  /* 0x000324cf01007387 */ /* 0x000fe20000100800 */
[----:B------:R-:W-:-:S03]  /*14690*/  IADD3 R221, P4, R221, UR52, RZ ;  /* 0x00000034dddd7c10 */ /* 0x000fc6000ff9e0ff */
[----:B------:R0:W-:Y:S04]  /*146a0*/  STL [R1+0x348], R245 ;  /* 0x000348f501007387 */ /* 0x0001e80000100800 */
[----:B------:R-:W-:Y:S04]  /*146b0*/  STL [R1+0x350], R213 ;  /* 0x000350d501007387 */ /* 0x000fe80000100800 */
[----:B0-----:R-:W5:Y:S04]  /*146c0*/  LDL.LU R245, [R1+0x2dc] ;  /* 0x0002dc0001f57983 */ /* 0x001f680000300800 */
[----:B------:R-:W-:Y:S01]  /*146d0*/  STL [R1+0x31c], R215 ;  /* 0x00031cd701007387 */ /* 0x000fe20000100800 */
[----:B------:R-:W-:-:S02]  /*146e0*/  IADD3.X R248, R248, UR53, RZ, P3, !PT ;  /* 0x00000035f8f87c10 */ /* 0x000fc40009ffe4ff */
[----:B------:R-:W-:-:S03]  /*146f0*/  IADD3 R223, P3, R223, UR52, RZ ;  /* 0x00000034dfdf7c10 */ /* 0x000fc6000ff7e0ff */
[----:B------:R0:W-:Y:S01]  /*14700*/  STL [R1+0x340], R248 ;  /* 0x000340f801007387 */ /* 0x0001e20000100800 */
[----:B------:R-:W-:Y:S02]  /*14710*/  IADD3.X R228, R228, UR53, RZ, P2, !PT ;  /* 0x00000035e4e47c10 */ /* 0x000fe400097fe4ff */
[----:B------:R-:W-:Y:S01]  /*14720*/  IADD3 R229, P2, R229, UR52, RZ ;  /* 0x00000034e5e57c10 */ /* 0x000fe2000ff5e0ff */
[----:B0-----:R-:W5:Y:S04]  /*14730*/  LDL.LU R248, [R1+0x308] ;  /* 0x0003080001f87983 */ /* 0x001f680000300800 */
[----:B------:R-:W-:Y:S04]  /*14740*/  STL [R1+0x314], R221 ;  /* 0x000314dd01007387 */ /* 0x000fe80000100800 */
[----:B------:R-:W-:Y:S04]  /*14750*/  STL [R1+0x30c], R223 ;  /* 0x00030cdf01007387 */ /* 0x000fe80000100800 */
[----:B------:R-:W-:Y:S04]  /*14760*/  STL [R1+0x338], R228 ;  /* 0x000338e401007387 */ /* 0x000fe80000100800 */
[----:B------:R-:W-:Y:S01]  /*14770*/  STL [R1+0x304], R229 ;  /* 0x000304e501007387 */ /* 0x000fe20000100800 */
[----:B--2---:R-:W-:-:S02]  /*14780*/  IADD3.X R233, R233, UR53, RZ, P6, !PT ;  /* 0x00000035e9e97c10 */ /* 0x004fc4000b7fe4ff */
[----:B------:R-:W-:Y:S02]  /*14790*/  IADD3 R237, P6, R237, UR52, RZ ;  /* 0x00000034eded7c10 */ /* 0x000fe4000ffde0ff */
[----:B------:R-:W-:-:S05]  /*147a0*/  IADD3.X R249, R249, UR53, RZ, P5, !PT ;  /* 0x00000035f9f97c10 */ /* 0x000fca000affe4ff */
[----:B------:R0:W-:Y:S04]  /*147b0*/  STL [R1+0x328], R249 ;  /* 0x000328f901007387 */ /* 0x0001e80000100800 */
[----:B------:R-:W-:Y:S04]  /*147c0*/  STL [R1+0x330], R233 ;  /* 0x000330e901007387 */ /* 0x000fe80000100800 */
[----:B0-----:R-:W2:Y:S04]  /*147d0*/  LDL.LU R249, [R1+0x2d4] ;  /* 0x0002d40001f97983 */ /* 0x001ea80000300800 */
[----:B------:R-:W-:Y:S01]  /*147e0*/  STL [R1+0x2fc], R237 ;  /* 0x0002fced01007387 */ /* 0x000fe20000100800 */
[----:B---3--:R-:W-:-:S05]  /*147f0*/  IADD3 R252, P5, R252, UR52, RZ ;  /* 0x00000034fcfc7c10 */ /* 0x008fca000ffbe0ff */
[----:B------:R0:W-:Y:S04]  /*14800*/  STL [R1+0x2f4], R252 ;  /* 0x0002f4fc01007387 */ /* 0x0001e80000100800 */
[----:B0-----:R-:W3:Y:S04]  /*14810*/  LDL.LU R252, [R1+0x300] ;  /* 0x0003000001fc7983 */ /* 0x001ee80000300800 */
[----:B------:R-:W3:Y:S04]  /*14820*/  LDL.LU R233, [R1+0x2cc] ;  /* 0x0002cc0001e97983 */ /* 0x000ee80000300800 */
[----:B------:R-:W3:Y:S01]  /*14830*/  LDL.LU R237, [R1+0x2f8] ;  /* 0x0002f80001ed7983 */ /* 0x000ee20000300800 */
[----:B----4-:R-:W-:-:S05]  /*14840*/  IADD3.X R240, R240, UR53, RZ, P1, !PT ;  /* 0x00000035f0f07c10 */ /* 0x010fca0008ffe4ff */
[----:B------:R0:W-:Y:S01]  /*14850*/  STL [R1+0x320], R240 ;  /* 0x000320f001007387 */ /* 0x0001e20000100800 */
[----:B------:R-:W-:-:S03]  /*14860*/  IADD3 R232, P1, R232, UR52, RZ ;  /* 0x00000034e8e87c10 */ /* 0x000fc6000ff3e0ff */
[----:B0-----:R-:W4:Y:S01]  /*14870*/  LDL.LU R240, [R1+0x2c4] ;  /* 0x0002c40001f07983 */ /* 0x001f220000300800 */
[----:B-----5:R-:W-:Y:S02]  /*14880*/  IADD3.X R236, R236, UR53, RZ, P0, !PT ;  /* 0x00000035ecec7c10 */ /* 0x020fe400087fe4ff */
[----:B------:R-:W-:-:S05]  /*14890*/  IADD3 R241, P0, R241, UR52, RZ ;  /* 0x00000034f1f17c10 */ /* 0x000fca000ff1e0ff */
[----:B------:R0:W-:Y:S04]  /*148a0*/  STL [R1+0x2e4], R241 ;  /* 0x0002e4f101007387 */ /* 0x0001e80000100800 */
[----:B------:R-:W-:Y:S04]  /*148b0*/  STL [R1+0x2ec], R232 ;  /* 0x0002ece801007387 */ /* 0x000fe80000100800 */
[----:B0-----:R-:W5:Y:S04]  /*148c0*/  LDL.LU R241, [R1+0x2f0] ;  /* 0x0002f00001f17983 */ /* 0x001f680000300800 */
[----:B------:R-:W-:Y:S04]  /*148d0*/  STL [R1+0x318], R236 ;  /* 0x000318ec01007387 */ /* 0x000fe80000100800 */
[----:B------:R-:W5:Y:S04]  /*148e0*/  LDL.LU R191, [R1+0x2bc] ;  /* 0x0002bc0001bf7983 */ /* 0x000f680000300800 */
[----:B------:R-:W5:Y:S04]  /*148f0*/  LDL.LU R197, [R1+0x2e8] ;  /* 0x0002e80001c57983 */ /* 0x000f680000300800 */
[----:B------:R-:W5:Y:S01]  /*14900*/  LDL.LU R199, [R1+0x2b4] ;  /* 0x0002b40001c77983 */ /* 0x000f620000300800 */
[----:B------:R-:W-:-:S05]  /*14910*/  IADD3.X R244, R244, UR53, RZ, P4, !PT ;  /* 0x00000035f4f47c10 */ /* 0x000fca000a7fe4ff */
[----:B------:R0:W-:Y:S04]  /*14920*/  STL [R1+0x310], R244 ;  /* 0x000310f401007387 */ /* 0x0001e80000100800 */
[----:B------:R-:W5:Y:S04]  /*14930*/  LDL.LU R205, [R1+0x2e0] ;  /* 0x0002e00001cd7983 */ /* 0x000f680000300800 */
[----:B------:R-:W5:Y:S04]  /*14940*/  LDL.LU R207, [R1+0x2ac] ;  /* 0x0002ac0001cf7983 */ /* 0x000f680000300800 */
[----:B------:R-:W5:Y:S04]  /*14950*/  LDL.LU R213, [R1+0x2d8] ;  /* 0x0002d80001d57983 */ /* 0x000f680000300800 */
[----:B------:R-:W5:Y:S04]  /*14960*/  LDL.LU R215, [R1+0x2a4] ;  /* 0x0002a40001d77983 */ /* 0x000f680000300800 */
[----:B0-----:R-:W5:Y:S04]  /*14970*/  LDL.LU R244, [R1+0x2d0] ;  /* 0x0002d00001f47983 */ /* 0x001f680000300800 */
[----:B------:R-:W5:Y:S01]  /*14980*/  LDL.LU R221, [R1+0x29c] ;  /* 0x00029c0001dd7983 */ /* 0x000f620000300800 */
[----:B------:R-:W-:-:S05]  /*14990*/  IADD3 R245, P4, R245, UR52, RZ ;  /* 0x00000034f5f57c10 */ /* 0x000fca000ff9e0ff */
[----:B------:R0:W-:Y:S04]  /*149a0*/  STL [R1+0x2dc], R245 ;  /* 0x0002dcf501007387 */ /* 0x0001e80000100800 */
[----:B0-----:R-:W5:Y:S04]  /*149b0*/  LDL.LU R245, [R1+0x2c8] ;  /* 0x0002c80001f57983 */ /* 0x001f680000300800 */
[----:B------:R-:W5:Y:S04]  /*149c0*/  LDL.LU R223, [R1+0x294] ;  /* 0x0002940001df7983 */ /* 0x000f680000300800 */
[----:B------:R-:W5:Y:S04]  /*149d0*/  LDL.LU R228, [R1+0x2c0] ;  /* 0x0002c00001e47983 */ /* 0x000f680000300800 */
[----:B------:R-:W5:Y:S01]  /*149e0*/  LDL.LU R229, [R1+0x28c] ;  /* 0x00028c0001e57983 */ /* 0x000f620000300800 */
[----:B------:R-:W-:-:S05]  /*149f0*/  IADD3.X R248, R248, UR53, RZ, P3, !PT ;  /* 0x00000035f8f87c10 */ /* 0x000fca0009ffe4ff */
[----:B------:R0:W-:Y:S04]  /*14a00*/  STL [R1+0x308], R248 ;  /* 0x000308f801007387 */ /* 0x0001e80000100800 */
[----:B------:R-:W5:Y:S04]  /*14a10*/  LDL.LU R232, [R1+0x2b8] ;  /* 0x0002b80001e87983 */ /* 0x000f680000300800 */
[----:B------:R-:W5:Y:S04]  /*14a20*/  LDL.LU R236, [R1+0x284] ;  /* 0x0002840001ec7983 */ /* 0x000f680000300800 */
[----:B0-----:R-:W5:Y:S01]  /*14a30*/  LDL.LU R248, [R1+0x2b0] ;  /* 0x0002b00001f87983 */ /* 0x001f620000300800 */
[----:B--2---:R-:W-:-:S05]  /*14a40*/  IADD3 R249, P3, R249, UR52, RZ ;  /* 0x00000034f9f97c10 */ /* 0x004fca000ff7e0ff */
[----:B------:R0:W-:Y:S04]  /*14a50*/  STL [R1+0x2d4], R249 ;  /* 0x0002d4f901007387 */ /* 0x0001e80000100800 */
[----:B0-----:R-:W2:Y:S01]  /*14a60*/  LDL.LU R249, [R1+0x27c] ;  /* 0x00027c0001f97983 */ /* 0x001ea20000300800 */
[----:B---3--:R-:W-:-:S05]  /*14a70*/  IADD3.X R252, R252, UR53, RZ, P2, !PT ;  /* 0x00000035fcfc7c10 */ /* 0x008fca00097fe4ff */
[----:B------:R0:W-:Y:S04]  /*14a80*/  STL [R1+0x300], R252 ;  /* 0x000300fc01007387 */ /* 0x0001e80000100800 */
[----:B0-----:R-:W3:Y:S01]  /*14a90*/  LDL.LU R252, [R1+0x2a8] ;  /* 0x0002a80001fc7983 */ /* 0x001ee20000300800 */
[----:B------:R-:W-:Y:S02]  /*14aa0*/  IADD3.X R237, R237, UR53, RZ, P6, !PT ;  /* 0x00000035eded7c10 */ /* 0x000fe4000b7fe4ff */
[----:B------:R-:W-:-:S03]  /*14ab0*/  IADD3 R233, P2, R233, UR52, RZ ;  /* 0x00000034e9e97c10 */ /* 0x000fc6000ff5e0ff */
[----:B------:R0:W-:Y:S04]  /*14ac0*/  STL [R1+0x2f8], R237 ;  /* 0x0002f8ed01007387 */ /* 0x0001e80000100800 */
[----:B------:R-:W-:Y:S04]  /*14ad0*/  STL [R1+0x2cc], R233 ;  /* 0x0002cce901007387 */ /* 0x000fe80000100800 */
[----:B0-----:R-:W3:Y:S01]  /*14ae0*/  LDL.LU R237, [R1+0x274] ;  /* 0x0002740001ed7983 */ /* 0x001ee20000300800 */
[----:B----4-:R-:W-:-:S05]  /*14af0*/  IADD3 R240, P6, R240, UR52, RZ ;  /* 0x00000034f0f07c10 */ /* 0x010fca000ffde0ff */
[----:B------:R0:W-:Y:S04]  /*14b00*/  STL [R1+0x2c4], R240 ;  /* 0x0002c4f001007387 */ /* 0x0001e80000100800 */
[----:B0-----:R-:W4:Y:S04]  /*14b10*/  LDL.LU R240, [R1+0x2a0] ;  /* 0x0002a00001f07983 */ /* 0x001f280000300800 */
[----:B------:R-:W4:Y:S01]  /*14b20*/  LDL.LU R233, [R1+0x26c] ;  /* 0x00026c0001e97983 */ /* 0x000f220000300800 */
[----:B-----5:R-:W-:-:S05]  /*14b30*/  IADD3.X R241, R241, UR53, RZ, P5, !PT ;  /* 0x00000035f1f17c10 */ /* 0x020fca000affe4ff */
[----:B------:R0:W-:Y:S01]  /*14b40*/  STL [R1+0x2f0], R241 ;  /* 0x0002f0f101007387 */ /* 0x0001e20000100800 */
[----:B------:R-:W-:Y:S02]  /*14b50*/  IADD3 R191, P5, R191, UR52, RZ ;  /* 0x00000034bfbf7c10 */ /* 0x000fe4000ffbe0ff */
[----:B------:R-:W-:Y:S01]  /*14b60*/  IADD3.X R197, R197, UR53, RZ, P1, !PT ;  /* 0x00000035c5c57c10 */ /* 0x000fe20008ffe4ff */
[----:B0-----:R-:W5:Y:S01]  /*14b70*/  LDL.LU R241, [R1+0x298] ;  /* 0x0002980001f17983 */ /* 0x001f620000300800 */
[----:B------:R-:W-:-:S03]  /*14b80*/  IADD3 R199, P1, R199, UR52, RZ ;  /* 0x00000034c7c77c10 */ /* 0x000fc6000ff3e0ff */
[----:B------:R-:W-:Y:S04]  /*14b90*/  STL [R1+0x2bc], R191 ;  /* 0x0002bcbf01007387 */ /* 0x000fe80000100800 */
[----:B------:R-:W-:Y:S04]  /*14ba0*/  STL [R1+0x2e8], R197 ;  /* 0x0002e8c501007387 */ /* 0x000fe80000100800 */
[----:B------:R-:W-:Y:S01]  /*14bb0*/  STL [R1+0x2b4], R199 ;  /* 0x0002b4c701007387 */ /* 0x000fe20000100800 */
[----:B------:R-:W-:Y:S02]  /*14bc0*/  IADD3.X R205, R205, UR53, RZ, P0, !PT ;  /* 0x00000035cdcd7c10 */ /* 0x000fe400087fe4ff */
[----:B------:R-:W-:-:S03]  /*14bd0*/  IADD3 R207, P0, R207, UR52, RZ ;  /* 0x00000034cfcf7c10 */ /* 0x000fc6000ff1e0ff */
[----:B------:R-:W-:Y:S01]  /*14be0*/  STL [R1+0x2e0], R205 ;  /* 0x0002e0cd01007387 */ /* 0x000fe20000100800 */
[----:B------:R-:W-:-:S03]  /*14bf0*/  IADD3.X R213, R213, UR53, RZ, P4, !PT ;  /* 0x00000035d5d57c10 */ /* 0x000fc6000a7fe4ff */
[----:B------:R-:W-:Y:S01]  /*14c00*/  STL [R1+0x2ac], R207 ;  /* 0x0002accf01007387 */ /* 0x000fe20000100800 */
[----:B------:R-:W-:Y:S02]  /*14c10*/  IADD3 R215, P4, R215, UR52, RZ ;  /* 0x00000034d7d77c10 */ /* 0x000fe4000ff9e0ff */
[----:B------:R-:W-:Y:S02]  /*14c20*/  IADD3.X R244, R244, UR53, RZ, P3, !PT ;  /* 0x00000035f4f47c10 */ /* 0x000fe40009ffe4ff */
        /* <DEDUP_REMOVED lines=13> */
[----:B------:R-:W-:Y:S01]  /*14d00*/  STL [R1+0x2c0], R228 ;  /* 0x0002c0e401007387 */ /* 0x000fe20000100800 */
[----:B------:R-:W-:-:S03]  /*14d10*/  IADD3.X R232, R232, UR53, RZ, P5, !PT ;  /* 0x00000035e8e87c10 */ /* 0x000fc6000affe4ff */
[----:B------:R-:W-:Y:S01]  /*14d20*/  STL [R1+0x28c], R229 ;  /* 0x00028ce501007387 */ /* 0x000fe20000100800 */
[----:B------:R-:W-:Y:S02]  /*14d30*/  IADD3 R236, P5, R236, UR52, RZ ;  /* 0x00000034ecec7c10 */ /* 0x000fe4000ffbe0ff */
[----:B------:R-:W-:-:S05]  /*14d40*/  IADD3.X R248, R248, UR53, RZ, P1, !PT ;  /* 0x00000035f8f87c10 */ /* 0x000fca0008ffe4ff */
[----:B------:R0:W-:Y:S04]  /*14d50*/  STL [R1+0x2b0], R248 ;  /* 0x0002b0f801007387 */ /* 0x0001e80000100800 */
[----:B------:R-:W-:Y:S04]  /*14d60*/  STL [R1+0x2b8], R232 ;  /* 0x0002b8e801007387 */ /* 0x000fe80000100800 */
[----:B0-----:R-:W5:Y:S04]  /*14d70*/  LDL.LU R248, [R1+0x25c] ;  /* 0x00025c0001f87983 */ /* 0x001f680000300800 */
[----:B------:R-:W-:Y:S01]  /*14d80*/  STL [R1+0x284], R236 ;  /* 0x000284ec01007387 */ /* 0x000fe20000100800 */
[----:B--2---:R-:W-:-:S05]  /*14d90*/  IADD3 R249, P1, R249, UR52, RZ ;  /* 0x00000034f9f97c10 */ /* 0x004fca000ff3e0ff */
[----:B------:R0:W-:Y:S04]  /*14da0*/  STL [R1+0x27c], R249 ;  /* 0x00027cf901007387 */ /* 0x0001e80000100800 */
[----:B0-----:R-:W2:Y:S04]  /*14db0*/  LDL.LU R249, [R1+0x288] ;  /* 0x0002880001f97983 */ /* 0x001ea80000300800 */
[----:B------:R-:W2:Y:S04]  /*14dc0*/  LDL.LU R189, [R1+0x254] ;  /* 0x0002540001bd7983 */ /* 0x000ea80000300800 */
[----:B------:R-:W2:Y:S01]  /*14dd0*/  LDL.LU R236, [R1+0x280] ;  /* 0x0002800001ec7983 */ /* 0x000ea20000300800 */
[----:B---3--:R-:W-:-:S05]  /*14de0*/  IADD3.X R252, R252, UR53, RZ, P0, !PT ;  /* 0x00000035fcfc7c10 */ /* 0x008fca00087fe4ff */
[----:B------:R0:W-:Y:S04]  /*14df0*/  STL [R1+0x2a8], R252 ;  /* 0x0002a8fc01007387 */ /* 0x0001e80000100800 */
[----:B0-----:R-:W3:Y:S01]  /*14e00*/  LDL.LU R252, [R1+0x24c] ;  /* 0x00024c0001fc7983 */ /* 0x001ee20000300800 */
[----:B------:R-:W-:-:S05]  /*14e10*/  IADD3 R237, P0, R237, UR52, RZ ;  /* 0x00000034eded7c10 */ /* 0x000fca000ff1e0ff */
[----:B------:R0:W-:Y:S04]  /*14e20*/  STL [R1+0x274], R237 ;  /* 0x000274ed01007387 */ /* 0x0001e80000100800 */
[----:B0-----:R-:W3:Y:S01]  /*14e30*/  LDL.LU R237, [R1+0x278] ;  /* 0x0002780001ed7983 */ /* 0x001ee20000300800 */
[----:B----4-:R-:W-:Y:S02]  /*14e40*/  IADD3.X R240, R240, UR53, RZ, P4, !PT ;  /* 0x00000035f0f07c10 */ /* 0x010fe4000a7fe4ff */
[----:B------:R-:W-:-:S03]  /*14e50*/  IADD3 R233, P4, R233, UR52, RZ ;  /* 0x00000034e9e97c10 */ /* 0x000fc6000ff9e0ff */
[----:B------:R0:W-:Y:S04]  /*14e60*/  STL [R1+0x2a0], R240 ;  /* 0x0002a0f001007387 */ /* 0x0001e80000100800 */
[----:B0-----:R-:W4:Y:S04]  /*14e70*/  LDL.LU R240, [R1+0x244] ;  /* 0x0002440001f07983 */ /* 0x001f280000300800 */
[----:B------:R-:W4:Y:S04]  /*14e80*/  LDL.LU R191, [R1+0x270] ;  /* 0x0002700001bf7983 */ /* 0x000f280000300800 */
[----:B------:R-:W4:Y:S04]  /*14e90*/  LDL.LU R197, [R1+0x23c] ;  /* 0x00023c0001c57983 */ /* 0x000f280000300800 */
[----:B------:R-:W-:Y:S04]  /*14ea0*/  STL [R1+0x26c], R233 ;  /* 0x00026ce901007387 */ /* 0x000fe80000100800 */
[----:B------:R-:W4:Y:S01]  /*14eb0*/  LDL.LU R199, [R1+0x268] ;  /* 0x0002680001c77983 */ /* 0x000f220000300800 */
[----:B-----5:R-:W-:-:S05]  /*14ec0*/  IADD3.X R241, R241, UR53, RZ, P3, !PT ;  /* 0x00000035f1f17c10 */ /* 0x020fca0009ffe4ff */
[----:B------:R0:W-:Y:S04]  /*14ed0*/  STL [R1+0x298], R241 ;  /* 0x000298f101007387 */ /* 0x0001e80000100800 */
[----:B------:R-:W5:Y:S04]  /*14ee0*/  LDL.LU R205, [R1+0x234] ;  /* 0x0002340001cd7983 */ /* 0x000f680000300800 */
[----:B------:R-:W5:Y:S04]  /*14ef0*/  LDL.LU R207, [R1+0x260] ;  /* 0x0002600001cf7983 */ /* 0x000f680000300800 */
[----:B------:R-:W5:Y:S04]  /*14f00*/  LDL.LU R213, [R1+0x22c] ;  /* 0x00022c0001d57983 */ /* 0x000f680000300800 */
[----:B------:R-:W5:Y:S04]  /*14f10*/  LDL.LU R215, [R1+0x258] ;  /* 0x0002580001d77983 */ /* 0x000f680000300800 */
[----:B0-----:R-:W5:Y:S04]  /*14f20*/  LDL.LU R241, [R1+0x224] ;  /* 0x0002240001f17983 */ /* 0x001f680000300800 */
[----:B------:R-:W5:Y:S04]  /*14f30*/  LDL.LU R221, [R1+0x250] ;  /* 0x0002500001dd7983 */ /* 0x000f680000300800 */
[----:B------:R-:W5:Y:S01]  /*14f40*/  LDL.LU R223, [R1+0x21c] ;  /* 0x00021c0001df7983 */ /* 0x000f620000300800 */
[----:B------:R-:W-:-:S05]  /*14f50*/  IADD3 R244, P3, R244, UR52, RZ ;  /* 0x00000034f4f47c10 */ /* 0x000fca000ff7e0ff */
[----:B------:R0:W-:Y:S04]  /*14f60*/  STL [R1+0x264], R244 ;  /* 0x000264f401007387 */ /* 0x0001e80000100800 */
[----:B------:R-:W5:Y:S04]  /*14f70*/  LDL.LU R228, [R1+0x248] ;  /* 0x0002480001e47983 */ /* 0x000f680000300800 */
[----:B------:R-:W5:Y:S04]  /*14f80*/  LDL.LU R229, [R1+0x214] ;  /* 0x0002140001e57983 */ /* 0x000f680000300800 */
[----:B------:R-:W5:Y:S01]  /*14f90*/  LDL.LU R232, [R1+0x240] ;  /* 0x0002400001e87983 */ /* 0x000f620000300800 */
[----:B------:R-:W-:-:S05]  /*14fa0*/  IADD3.X R245, R245, UR53, RZ, P2, !PT ;  /* 0x00000035f5f57c10 */ /* 0x000fca00097fe4ff */
[----:B------:R1:W-:Y:S04]  /*14fb0*/  STL [R1+0x290], R245 ;  /* 0x000290f501007387 */ /* 0x0003e80000100800 */
[----:B------:R-:W5:Y:S04]  /*14fc0*/  LDL.LU R233, [R1+0x20c] ;  /* 0x00020c0001e97983 */ /* 0x000f680000300800 */
[----:B0-----:R-:W5:Y:S04]  /*14fd0*/  LDL.LU R244, [R1+0x238] ;  /* 0x0002380001f47983 */ /* 0x001f680000300800 */
[----:B-1----:R-:W5:Y:S01]  /*14fe0*/  LDL.LU R245, [R1+0x204] ;  /* 0x0002040001f57983 */ /* 0x002f620000300800 */
[----:B------:R-:W-:-:S05]  /*14ff0*/  IADD3 R248, P2, R248, UR52, RZ ;  /* 0x00000034f8f87c10 */ /* 0x000fca000ff5e0ff */
[----:B------:R0:W-:Y:S04]  /*15000*/  STL [R1+0x25c], R248 ;  /* 0x00025cf801007387 */ /* 0x0001e80000100800 */
[----:B0-----:R-:W5:Y:S01]  /*15010*/  LDL.LU R248, [R1+0x230] ;  /* 0x0002300001f87983 */ /* 0x001f620000300800 */
[----:B--2---:R-:W-:Y:S02]  /*15020*/  IADD3.X R249, R249, UR53, RZ, P6, !PT ;  /* 0x00000035f9f97c10 */ /* 0x004fe4000b7fe4ff */
[----:B------:R-:W-:Y:S02]  /*15030*/  IADD3 R189, P6, R189, UR52, RZ ;  /* 0x00000034bdbd7c10 */ /* 0x000fe4000ffde0ff */
[----:B------:R-:W-:Y:S01]  /*15040*/  IADD3.X R236, R236, UR53, RZ, P5, !PT ;  /* 0x00000035ecec7c10 */ /* 0x000fe2000affe4ff */
[----:B------:R0:W-:Y:S04]  /*15050*/  STL [R1+0x288], R249 ;  /* 0x000288f901007387 */ /* 0x0001e80000100800 */
[----:B0-----:R-:W2:Y:S01]  /*15060*/  LDL.LU R249, [R1+0x1fc] ;  /* 0x0001fc0001f97983 */ /* 0x001ea20000300800 */
[----:B---3--:R-:W-:-:S05]  /*15070*/  IADD3 R252, P5, R252, UR52, RZ ;  /* 0x00000034fcfc7c10 */ /* 0x008fca000ffbe0ff */
[----:B------:R0:W-:Y:S04]  /*15080*/  STL [R1+0x24c], R252 ;  /* 0x00024cfc01007387 */ /* 0x0001e80000100800 */
[----:B------:R-:W-:Y:S04]  /*15090*/  STL [R1+0x254], R189 ;  /* 0x000254bd01007387 */ /* 0x000fe80000100800 */
[----:B0-----:R-:W3:Y:S01]  /*150a0*/  LDL.LU R252, [R1+0x228] ;  /* 0x0002280001fc7983 */ /* 0x001ee20000300800 */
[----:B------:R-:W-:-:S03]  /*150b0*/  IADD3.X R237, R237, UR53, RZ, P1, !PT ;  /* 0x00000035eded7c10 */ /* 0x000fc60008ffe4ff */
[----:B------:R-:W-:Y:S04]  /*150c0*/  STL [R1+0x280], R236 ;  /* 0x000280ec01007387 */ /* 0x000fe80000100800 */
[----:B------:R0:W-:Y:S01]  /*150d0*/  STL [R1+0x278], R237 ;  /* 0x000278ed01007387 */ /* 0x0001e20000100800 */
[----:B----4-:R-:W-:-:S03]  /*150e0*/  IADD3 R240, P1, R240, UR52, RZ ;  /* 0x00000034f0f07c10 */ /* 0x010fc6000ff3e0ff */
[----:B0-----:R-:W4:Y:S01]  /*150f0*/  LDL.LU R237, [R1+0x1f4] ;  /* 0x0001f40001ed7983 */ /* 0x001f220000300800 */
[----:B------:R-:W-:-:S03]  /*15100*/  IADD3.X R191, R191, UR53, RZ, P0, !PT ;  /* 0x00000035bfbf7c10 */ /* 0x000fc600087fe4ff */
[----:B------:R-:W4:Y:S01]  /*15110*/  LDL.LU R236, [R1+0x220] ;  /* 0x0002200001ec7983 */ /* 0x000f220000300800 */
[----:B------:R-:W-:-:S03]  /*15120*/  IADD3 R197, P0, R197, UR52, RZ ;  /* 0x00000034c5c57c10 */ /* 0x000fc6000ff1e0ff */
[----:B------:R0:W-:Y:S01]  /*15130*/  STL [R1+0x244], R240 ;  /* 0x000244f001007387 */ /* 0x0001e20000100800 */
[----:B------:R-:W-:-:S03]  /*15140*/  IADD3.X R199, R199, UR53, RZ, P4, !PT ;  /* 0x00000035c7c77c10 */ /* 0x000fc6000a7fe4ff */
[----:B0-----:R-:W4:Y:S04]  /*15150*/  LDL.LU R240, [R1+0x1ec] ;  /* 0x0001ec0001f07983 */ /* 0x001f280000300800 */
[----:B------:R-:W-:Y:S04]  /*15160*/  STL [R1+0x270], R191 ;  /* 0x000270bf01007387 */ /* 0x000fe80000100800 */
[----:B------:R-:W-:Y:S04]  /*15170*/  STL [R1+0x23c], R197 ;  /* 0x00023cc501007387 */ /* 0x000fe80000100800 */
[----:B------:R-:W-:Y:S01]  /*15180*/  STL [R1+0x268], R199 ;  /* 0x000268c701007387 */ /* 0x000fe20000100800 */
[----:B-----5:R-:W-:-:S02]  /*15190*/  IADD3 R205, P4, R205, UR52, RZ ;  /* 0x00000034cdcd7c10 */ /* 0x020fc4000ff9e0ff */
        /* <DEDUP_REMOVED lines=10> */
[----:B0-----:R-:W5:Y:S04]  /*15240*/  LDL.LU R241, [R1+0x218] ;  /* 0x0002180001f17983 */ /* 0x001f680000300800 */
[----:B------:R-:W-:Y:S04]  /*15250*/  STL [R1+0x258], R215 ;  /* 0x000258d701007387 */ /* 0x000fe80000100800 */
[----:B------:R-:W-:Y:S04]  /*15260*/  STL [R1+0x250], R221 ;  /* 0x000250dd01007387 */ /* 0x000fe80000100800 */
[----:B------:R-:W-:Y:S01]  /*15270*/  STL [R1+0x21c], R223 ;  /* 0x00021cdf01007387 */ /* 0x000fe20000100800 */
[----:B------:R-:W-:-:S02]  /*15280*/  IADD3.X R228, R228, UR53, RZ, P5, !PT ;  /* 0x00000035e4e47c10 */ /* 0x000fc4000affe4ff */
[----:B------:R-:W-:-:S03]  /*15290*/  IADD3 R229, P5, R229, UR52, RZ ;  /* 0x00000034e5e57c10 */ /* 0x000fc6000ffbe0ff */
[----:B------:R-:W-:Y:S01]  /*152a0*/  STL [R1+0x248], R228 ;  /* 0x000248e401007387 */ /* 0x000fe20000100800 */
[----:B------:R-:W-:-:S03]  /*152b0*/  IADD3.X R232, R232, UR53, RZ, P1, !PT ;  /* 0x00000035e8e87c10 */ /* 0x000fc60008ffe4ff */
[----:B------:R-:W-:Y:S04]  /*152c0*/  STL [R1+0x214], R229 ;  /* 0x000214e501007387 */ /* 0x000fe80000100800 */
[----:B------:R-:W-:Y:S01]  /*152d0*/  STL [R1+0x240], R232 ;  /* 0x000240e801007387 */ /* 0x000fe20000100800 */
[----:B------:R-:W-:Y:S02]  /*152e0*/  IADD3 R233, P1, R233, UR52, RZ ;  /* 0x00000034e9e97c10 */ /* 0x000fe4000ff3e0ff */
[----:B------:R-:W-:Y:S02]  /*152f0*/  IADD3.X R244, R244, UR53, RZ, P0, !PT ;  /* 0x00000035f4f47c10 */ /* 0x000fe400087fe4ff */
[----:B------:R-:W-:-:S03]  /*15300*/  IADD3 R245, P0, R245, UR52, RZ ;  /* 0x00000034f5f57c10 */ /* 0x000fc6000ff1e0ff */
[----:B------:R0:W-:Y:S04]  /*15310*/  STL [R1+0x238], R244 ;  /* 0x000238f401007387 */ /* 0x0001e80000100800 */
[----:B------:R-:W-:Y:S04]  /*15320*/  STL [R1+0x20c], R233 ;  /* 0x00020ce901007387 */ /* 0x000fe80000100800 */
[----:B0-----:R-:W5:Y:S04]  /*15330*/  LDL.LU R244, [R1+0x1e4] ;  /* 0x0001e40001f47983 */ /* 0x001f680000300800 */
[----:B------:R0:W-:Y:S04]  /*15340*/  STL [R1+0x204], R245 ;  /* 0x000204f501007387 */ /* 0x0001e80000100800 */
[----:B0-----:R-:W5:Y:S01]  /*15350*/  LDL.LU R245, [R1+0x210] ;  /* 0x0002100001f57983 */ /* 0x001f620000300800 */
[----:B------:R-:W-:-:S05]  /*15360*/  IADD3.X R248, R248, UR53, RZ, P4, !PT ;  /* 0x00000035f8f87c10 */ /* 0x000fca000a7fe4ff */
[----:B------:R0:W-:Y:S04]  /*15370*/  STL [R1+0x230], R248 ;  /* 0x000230f801007387 */ /* 0x0001e80000100800 */
[----:B0-----:R-:W5:Y:S01]  /*15380*/  LDL.LU R248, [R1+0x1dc] ;  /* 0x0001dc0001f87983 */ /* 0x001f620000300800 */
[----:B--2---:R-:W-:-:S05]  /*15390*/  IADD3 R249, P4, R249, UR52, RZ ;  /* 0x00000034f9f97c10 */ /* 0x004fca000ff9e0ff */
[----:B------:R0:W-:Y:S04]  /*153a0*/  STL [R1+0x1fc], R249 ;  /* 0x0001fcf901007387 */ /* 0x0001e80000100800 */
[----:B0-----:R-:W2:Y:S01]  /*153b0*/  LDL.LU R249, [R1+0x208] ;  /* 0x0002080001f97983 */ /* 0x001ea20000300800 */
[----:B---3--:R-:W-:-:S05]  /*153c0*/  IADD3.X R252, R252, UR53, RZ, P3, !PT ;  /* 0x00000035fcfc7c10 */ /* 0x008fca0009ffe4ff */
[----:B------:R0:W-:Y:S04]  /*153d0*/  STL [R1+0x228], R252 ;  /* 0x000228fc01007387 */ /* 0x0001e80000100800 */
[----:B0-----:R-:W3:Y:S01]  /*153e0*/  LDL.LU R252, [R1+0x1d4] ;  /* 0x0001d40001fc7983 */ /* 0x001ee20000300800 */
[----:B----4-:R-:W-:Y:S02]  /*153f0*/  IADD3 R237, P3, R237, UR52, RZ ;  /* 0x00000034eded7c10 */ /* 0x010fe4000ff7e0ff */
[----:B------:R-:W-:-:S03]  /*15400*/  IADD3.X R236, R236, UR53, RZ, P2, !PT ;  /* 0x00000035ecec7c10 */ /* 0x000fc600097fe4ff */
[----:B------:R0:W-:Y:S04]  /*15410*/  STL [R1+0x1f4], R237 ;  /* 0x0001f4ed01007387 */ /* 0x0001e80000100800 */
[----:B0-----:R-:W4:Y:S01]  /*15420*/  LDL.LU R237, [R1+0x200] ;  /* 0x0002000001ed7983 */ /* 0x001f220000300800 */
[----:B------:R-:W-:-:S03]  /*15430*/  IADD3 R240, P2, R240, UR52, RZ ;  /* 0x00000034f0f07c10 */ /* 0x000fc6000ff5e0ff */
[----:B------:R-:W4:Y:S04]  /*15440*/  LDL.LU R183, [R1+0x1cc] ;  /* 0x0001cc0001b77983 */ /* 0x000f280000300800 */
[----:B------:R-:W4:Y:S04]  /*15450*/  LDL.LU R189, [R1+0x1f8] ;  /* 0x0001f80001bd7983 */ /* 0x000f280000300800 */
[----:B------:R-:W-:Y:S04]  /*15460*/  STL [R1+0x220], R236 ;  /* 0x000220ec01007387 */ /* 0x000fe80000100800 */
[----:B------:R-:W4:Y:S04]  /*15470*/  LDL.LU R191, [R1+0x1c4] ;  /* 0x0001c40001bf7983 */ /* 0x000f280000300800 */
[----:B------:R0:W-:Y:S04]  /*15480*/  STL [R1+0x1ec], R240 ;  /* 0x0001ecf001007387 */ /* 0x0001e80000100800 */
[----:B------:R-:W4:Y:S04]  /*15490*/  LDL.LU R197, [R1+0x1f0] ;  /* 0x0001f00001c57983 */ /* 0x000f280000300800 */
[----:B------:R-:W4:Y:S04]  /*154a0*/  LDL.LU R199, [R1+0x1bc] ;  /* 0x0001bc0001c77983 */ /* 0x000f280000300800 */
[----:B------:R-:W4:Y:S04]  /*154b0*/  LDL.LU R205, [R1+0x1e8] ;  /* 0x0001e80001cd7983 */ /* 0x000f280000300800 */
[----:B------:R-:W4:Y:S04]  /*154c0*/  LDL.LU R207, [R1+0x1b4] ;  /* 0x0001b40001cf7983 */ /* 0x000f280000300800 */
[----:B0-----:R-:W4:Y:S04]  /*154d0*/  LDL.LU R240, [R1+0x1e0] ;  /* 0x0001e00001f07983 */ /* 0x001f280000300800 */
[----:B------:R-:W4:Y:S04]  /*154e0*/  LDL.LU R213, [R1+0x1ac] ;  /* 0x0001ac0001d57983 */ /* 0x000f280000300800 */
[----:B------:R-:W4:Y:S01]  /*154f0*/  LDL.LU R215, [R1+0x1d8] ;  /* 0x0001d80001d77983 */ /* 0x000f220000300800 */
[----:B-----5:R-:W-:-:S03]  /*15500*/  IADD3.X R241, R241, UR53, RZ, P6, !PT ;  /* 0x00000035f1f17c10 */ /* 0x020fc6000b7fe4ff */
[----:B------:R-:W5:Y:S04]  /*15510*/  LDL.LU R221, [R1+0x1a4] ;  /* 0x0001a40001dd7983 */ /* 0x000f680000300800 */
[----:B------:R0:W-:Y:S04]  /*15520*/  STL [R1+0x218], R241 ;  /* 0x000218f101007387 */ /* 0x0001e80000100800 */
[----:B------:R-:W5:Y:S04]  /*15530*/  LDL.LU R223, [R1+0x1d0] ;  /* 0x0001d00001df7983 */ /* 0x000f680000300800 */
[----:B------:R-:W5:Y:S04]  /*15540*/  LDL.LU R228, [R1+0x19c] ;  /* 0x00019c0001e47983 */ /* 0x000f680000300800 */
[----:B------:R-:W5:Y:S04]  /*15550*/  LDL.LU R229, [R1+0x1c8] ;  /* 0x0001c80001e57983 */ /* 0x000f680000300800 */
[----:B------:R-:W5:Y:S04]  /*15560*/  LDL.LU R232, [R1+0x194] ;  /* 0x0001940001e87983 */ /* 0x000f680000300800 */
[----:B------:R-:W5:Y:S04]  /*15570*/  LDL.LU R233, [R1+0x1c0] ;  /* 0x0001c00001e97983 */ /* 0x000f680000300800 */
[----:B0-----:R-:W5:Y:S01]  /*15580*/  LDL.LU R241, [R1+0x18c] ;  /* 0x00018c0001f17983 */ /* 0x001f620000300800 */
[----:B------:R-:W-:-:S05]  /*15590*/  IADD3 R244, P6, R244, UR52, RZ ;  /* 0x00000034f4f47c10 */ /* 0x000fca000ffde0ff */
[----:B------:R0:W-:Y:S01]  /*155a0*/  STL [R1+0x1e4], R244 ;  /* 0x0001e4f401007387 */ /* 0x0001e20000100800 */
[----:B------:R-:W-:-:S03]  /*155b0*/  IADD3.X R245, R245, UR53, RZ, P5, !PT ;  /* 0x00000035f5f57c10 */ /* 0x000fc6000affe4ff */
[----:B0-----:R-:W5:Y:S04]  /*155c0*/  LDL.LU R244, [R1+0x1b8] ;  /* 0x0001b80001f47983 */ /* 0x001f680000300800 */
[----:B------:R0:W-:Y:S04]  /*155d0*/  STL [R1+0x210], R245 ;  /* 0x000210f501007387 */ /* 0x0001e80000100800 */
[----:B0-----:R-:W5:Y:S01]  /*155e0*/  LDL.LU R245, [R1+0x184] ;  /* 0x0001840001f57983 */ /* 0x001f620000300800 */
[----:B------:R-:W-:-:S05]  /*155f0*/  IADD3 R248, P5, R248, UR52, RZ ;  /* 0x00000034f8f87c10 */ /* 0x000fca000ffbe0ff */
[----:B------:R0:W-:Y:S04]  /*15600*/  STL [R1+0x1dc], R248 ;  /* 0x0001dcf801007387 */ /* 0x0001e80000100800 */
[----:B0-----:R-:W5:Y:S01]  /*15610*/  LDL.LU R248, [R1+0x1b0] ;  /* 0x0001b00001f87983 */ /* 0x001f620000300800 */
[----:B--2---:R-:W-:-:S05]  /*15620*/  IADD3.X R249, R249, UR53, RZ, P1, !PT ;  /* 0x00000035f9f97c10 */ /* 0x004fca0008ffe4ff */
[----:B------:R0:W-:Y:S04]  /*15630*/  STL [R1+0x208], R249 ;  /* 0x000208f901007387 */ /* 0x0001e80000100800 */
[----:B0-----:R-:W2:Y:S01]  /*15640*/  LDL.LU R249, [R1+0x17c] ;  /* 0x00017c0001f97983 */ /* 0x001ea20000300800 */
[----:B---3--:R-:W-:-:S05]  /*15650*/  IADD3 R252, P1, R252, UR52, RZ ;  /* 0x00000034fcfc7c10 */ /* 0x008fca000ff3e0ff */
[----:B------:R0:W-:Y:S04]  /*15660*/  STL [R1+0x1d4], R252 ;  /* 0x0001d4fc01007387 */ /* 0x0001e80000100800 */
[----:B0-----:R-:W3:Y:S01]  /*15670*/  LDL.LU R252, [R1+0x1a8] ;  /* 0x0001a80001fc7983 */ /* 0x001ee20000300800 */
[----:B------:R-:W-:Y:S02]  /*15680*/  LOP3.LUT R133, R133, 0xffff, RZ, 0xc0, !PT ;  /* 0x0000ffff85857812 */ /* 0x000fe400078ec0ff */
[----:B------:R-:W-:Y:S01]  /*15690*/  LOP3.LUT R78, R78, 0xffff, RZ, 0xc0, !PT ;  /* 0x0000ffff4e4e7812 */ /* 0x000fe200078ec0ff */
[----:B------:R-:W3:Y:S01]  /*156a0*/  LDL.LU R236, [R1+0x174] ;  /* 0x0001740001ec7983 */ /* 0x000ee20000300800 */
[----:B------:R-:W-:Y:S02]  /*156b0*/  LOP3.LUT R115, R115, 0xffff, RZ, 0xc0, !PT ;  /* 0x0000ffff73737812 */ /* 0x000fe400078ec0ff */
[----:B------:R-:W-:-:S02]  /*156c0*/  PRMT R133, R133, 0x3340, R78 ;  /* 0x0000334085857816 */ /* 0x000fc4000000004e */
        /* <DEDUP_REMOVED lines=82> */
[----:B------:R-:W-:Y:S02]  /*15bf0*/  LOP3.LUT R107, R72, 0x60, RZ, 0x3c, !PT ;  /* 0x00000060486b7812 */ /* 0x000fe400078e3cff */
        /* <DEDUP_REMOVED lines=10> */
[----:B------:R-:W-:Y:S02]  /*15ca0*/  LOP3.LUT R72, R72, 0x70, RZ, 0x3c, !PT ;  /* 0x0000007048487812 */ /* 0x000fe400078e3cff */
[----:B------:R-:W-:Y:S01]  /*15cb0*/  PRMT R91, R75, 0x5410, R79 ;  /* 0x000054104b5b7816 */ /* 0x000fe2000000004f */
[----:B------:R-:W-:Y:S01]  /*15cc0*/  STS.128 [R108+UR4+0x8000], R92 ;  /* 0x0080005c6c007988 */ /* 0x000fe20008000c04 */
[----:B------:R-:W-:-:S03]  /*15cd0*/  LOP3.LUT R75, R73, 0x40, RZ, 0x3c, !PT ;  /* 0x00000040494b7812 */ /* 0x000fc600078e3cff */
[----:B------:R-:W-:Y:S04]  /*15ce0*/  STS.128 [R107+UR4], R96 ;  /* 0x000000606b007988 */ /* 0x000fe80008000c04 */
[----:B------:R-:W-:Y:S04]  /*15cf0*/  STS.128 [R107+UR4+0x8000], R80 ;  /* 0x008000506b007988 */ /* 0x000fe80008000c04 */
[----:B------:R-:W-:Y:S04]  /*15d00*/  STS.128 [R72+UR4], R84 ;  /* 0x0000005448007988 */ /* 0x000fe80008000c04 */
[----:B------:R0:W-:Y:S04]  /*15d10*/  STS.128 [R72+UR4+0x8000], R88 ;  /* 0x0080005848007988 */ /* 0x0001e80008000c04 */
[----:B------:R-:W-:Y:S04]  /*15d20*/  STS.U8 [R73+UR4+0x10000], R104 ;  /* 0x0100006849007988 */ /* 0x000fe80008000004 */
[----:B------:R1:W-:Y:S01]  /*15d30*/  STS.U8 [R73+UR4+0x10400], R103 ;  /* 0x0104006749007988 */ /* 0x0003e20008000004 */
[----:B0-----:R-:W-:-:S02]  /*15d40*/  LOP3.LUT R72, R73, 0x20, RZ, 0x3c, !PT ;  /* 0x0000002049487812 */ /* 0x001fc400078e3cff */
[----:B-1----:R-:W-:-:S03]  /*15d50*/  LOP3.LUT R73, R73, 0x60, RZ, 0x3c, !PT ;  /* 0x0000006049497812 */ /* 0x002fc600078e3cff */
[----:B------:R-:W-:Y:S04]  /*15d60*/  STS.U8 [R72+UR4+0x10100], R105 ;  /* 0x0101006948007988 */ /* 0x000fe80008000004 */
[----:B------:R-:W-:Y:S04]  /*15d70*/  STS.U8 [R72+UR4+0x10500], R77 ;  /* 0x0105004d48007988 */ /* 0x000fe80008000004 */
[----:B------:R-:W-:Y:S04]  /*15d80*/  STS.U8 [R75+UR4+0x10200], R111 ;  /* 0x0102006f4b007988 */ /* 0x000fe80008000004 */
[----:B------:R-:W-:Y:S04]  /*15d90*/  STS.U8 [R75+UR4+0x10600], R76 ;  /* 0x0106004c4b007988 */ /* 0x000fe80008000004 */
[----:B------:R-:W-:Y:S04]  /*15da0*/  STS.U8 [R73+UR4+0x10300], R102 ;  /* 0x0103006649007988 */ /* 0x000fe80008000004 */
[----:B------:R-:W-:Y:S01]  /*15db0*/  STS.U8 [R73+UR4+0x10700], R74 ;  /* 0x0107004a49007988 */ /* 0x000fe20008000004 */
[----:B------:R0:W-:Y:S06]  /*15dc0*/  MEMBAR.ALL.CTA ;  /* 0x0000000000007992 */ /* 0x0001ec0000008000 */
[----:B0-----:R-:W0:Y:S01]  /*15dd0*/  FENCE.VIEW.ASYNC.S ;  /* 0x00000000000073c6 */ /* 0x001e220000000000 */
[----:B------:R-:W-:-:S13]  /*15de0*/  R2UR UR8, R113 ;  /* 0x00000000710872ca */ /* 0x000fda00000e0000 */
[----:B------:R-:W-:Y:S01]  /*15df0*/  USHF.L.U32 UR8, UR8, 0x7, URZ ;  /* 0x0000000708087899 */ /* 0x000fe2000800063f */
[----:B0-----:R-:W-:Y:S03]  /*15e00*/  BAR.SYNC.DEFER_BLOCKING 0x0 ;  /* 0x0000000000007b1d */ /* 0x001fe60000010000 */
[----:B------:R-:W-:-:S04]  /*15e10*/  ULOP3.LUT UR8, UR8, 0x200, URZ, 0xc0, !UPT ;  /* 0x0000020008087892 */ /* 0x000fc8000f8ec03f */
[----:B------:R-:W-:-:S04]  /*15e20*/  ULEA.HI UR8, UR4, UR8, URZ, 0x1c ;  /* 0x0000000804087291 */ /* 0x000fc8000f8fe03f */
[----:B------:R-:W-:Y:S01]  /*15e30*/  ULOP3.LUT UR8, UR8, 0x3fff, URZ, 0xc0, !UPT ;  /* 0x00003fff08087892 */ /* 0x000fe2000f8ec03f */
[----:B------:R-:W-:-:S08]  /*15e40*/  WARPGROUP.ARRIVE ;  /* 0x00000000000079c5 */ /* 0x000fd00000000000 */
[----:B------:R-:W-:Y:S01]  /*15e50*/  QGMMA.64x16x32.F32.E4M3.E4M3 R48, gdesc[UR8], R48 ;  /* 0x00200000083079f3 */ /* 0x000fe20008700830 */
[----:B----4-:R-:W-:Y:S02]  /*15e60*/  IADD3.X R237, R237, UR53, RZ, P0, !PT ;  /* 0x00000035eded7c10 */ /* 0x010fe400087fe4ff */
[----:B------:R-:W-:Y:S02]  /*15e70*/  IADD3 R183, P0, R183, UR52, RZ ;  /* 0x00000034b7b77c10 */ /* 0x000fe4000ff1e0ff */
[----:B------:R-:W-:Y:S01]  /*15e80*/  IADD3.X R189, R189, UR53, RZ, P4, !PT ;  /* 0x00000035bdbd7c10 */ /* 0x000fe2000a7fe4ff */
[----:B------:R0:W-:Y:S01]  /*15e90*/  STL [R1+0x200], R237 ;  /* 0x000200ed01007387 */ /* 0x0001e20000100800 */
[----:B------:R-:W-:Y:S02]  /*15ea0*/  IADD3 R191, P4, R191, UR52, RZ ;  /* 0x00000034bfbf7c10 */ /* 0x000fe4000ff9e0ff */
[----:B------:R-:W-:Y:S02]  /*15eb0*/  IADD3.X R197, R197, UR53, RZ, P3, !PT ;  /* 0x00000035c5c57c10 */ /* 0x000fe40009ffe4ff */
[----:B------:R-:W-:-:S02]  /*15ec0*/  IADD3 R199, P3, R199, UR52, RZ ;  /* 0x00000034c7c77c10 */ /* 0x000fc4000ff7e0ff */
[----:B------:R-:W-:Y:S01]  /*15ed0*/  IADD3.X R240, R240, UR53, RZ, P6, !PT ;  /* 0x00000035f0f07c10 */ /* 0x000fe2000b7fe4ff */
[----:B0-----:R-:W4:Y:S01]  /*15ee0*/  LDL.LU R237, [R1+0x1a0] ;  /* 0x0001a00001ed7983 */ /* 0x001f220000300800 */
[----:B------:R-:W-:-:S03]  /*15ef0*/  IADD3.X R205, R205, UR53, RZ, P2, !PT ;  /* 0x00000035cdcd7c10 */ /* 0x000fc600097fe4ff */
[----:B------:R-:W-:Y:S01]  /*15f00*/  STL [R1+0x1cc], R183 ;  /* 0x0001ccb701007387 */ /* 0x000fe20000100800 */
[----:B------:R-:W-:-:S03]  /*15f10*/  IADD3 R207, P2, R207, UR52, RZ ;  /* 0x00000034cfcf7c10 */ /* 0x000fc6000ff5e0ff */
[----:B------:R-:W-:Y:S01]  /*15f20*/  STL [R1+0x1f8], R189 ;  /* 0x0001f8bd01007387 */ /* 0x000fe20000100800 */
[----:B------:R-:W-:-:S03]  /*15f30*/  IADD3 R213, P6, R213, UR52, RZ ;  /* 0x00000034d5d57c10 */ /* 0x000fc6000ffde0ff */
[----:B------:R-:W-:Y:S01]  /*15f40*/  STL [R1+0x1c4], R191 ;  /* 0x0001c4bf01007387 */ /* 0x000fe20000100800 */
[----:B------:R-:W-:-:S03]  /*15f50*/  IADD3.X R215, R215, UR53, RZ, P5, !PT ;  /* 0x00000035d7d77c10 */ /* 0x000fc6000affe4ff */
[----:B------:R-:W-:Y:S01]  /*15f60*/  STL [R1+0x1f0], R197 ;  /* 0x0001f0c501007387 */ /* 0x000fe20000100800 */
[----:B-----5:R-:W-:-:S03]  /*15f70*/  IADD3 R221, P5, R221, UR52, RZ ;  /* 0x00000034dddd7c10 */ /* 0x020fc6000ffbe0ff */
[----:B------:R-:W-:Y:S01]  /*15f80*/  STL [R1+0x1bc], R199 ;  /* 0x0001bcc701007387 */ /* 0x000fe20000100800 */
[----:B------:R-:W-:-:S03]  /*15f90*/  IADD3.X R223, R223, UR53, RZ, P1, !PT ;  /* 0x00000035dfdf7c10 */ /* 0x000fc60008ffe4ff */
[----:B------:R0:W-:Y:S01]  /*15fa0*/  STL [R1+0x1e0], R240 ;  /* 0x0001e0f001007387 */ /* 0x0001e20000100800 */
[----:B------:R-:W-:-:S03]  /*15fb0*/  IADD3 R228, P1, R228, UR52, RZ ;  /* 0x00000034e4e47c10 */ /* 0x000fc6000ff3e0ff */
[----:B------:R-:W-:Y:S01]  /*15fc0*/  STL [R1+0x1e8], R205 ;  /* 0x0001e8cd01007387 */ /* 0x000fe20000100800 */
[----:B------:R-:W-:Y:S02]  /*15fd0*/  IADD3.X R229, R229, UR53, RZ, P0, !PT ;  /* 0x00000035e5e57c10 */ /* 0x000fe400087fe4ff */
[----:B------:R-:W-:Y:S01]  /*15fe0*/  IADD3.X R233, R233, UR53, RZ, P4, !PT ;  /* 0x00000035e9e97c10 */ /* 0x000fe2000a7fe4ff */
[----:B0-----:R-:W5:Y:S01]  /*15ff0*/  LDL.LU R240, [R1+0x16c] ;  /* 0x00016c0001f07983 */ /* 0x001f620000300800 */
[----:B------:R-:W-:-:S03]  /*16000*/  IADD3 R241, P4, R241, UR52, RZ ;  /* 0x00000034f1f17c10 */ /* 0x000fc6000ff9e0ff */
[----:B------:R-:W-:Y:S01]  /*16010*/  STL [R1+0x1b4], R207 ;  /* 0x0001b4cf01007387 */ /* 0x000fe20000100800 */
[----:B------:R-:W-:-:S03]  /*16020*/  IADD3 R232, P0, R232, UR52, RZ ;  /* 0x00000034e8e87c10 */ /* 0x000fc6000ff1e0ff */
[----:B------:R-:W-:Y:S04]  /*16030*/  STL [R1+0x1ac], R213 ;  /* 0x0001acd501007387 */ /* 0x000fe80000100800 */
[----:B------:R-:W-:Y:S01]  /*16040*/  STL [R1+0x1d8], R215 ;  /* 0x0001d8d701007387 */ /* 0x000fe20000100800 */
[----:B------:R-:W-:-:S03]  /*16050*/  IADD3.X R244, R244, UR53, RZ, P3, !PT ;  /* 0x00000035f4f47c10 */ /* 0x000fc60009ffe4ff */
[----:B------:R-:W-:Y:S04]  /*16060*/  STL [R1+0x1a4], R221 ;  /* 0x0001a4dd01007387 */ /* 0x000fe80000100800 */
[----:B------:R-:W-:Y:S01]  /*16070*/  STL [R1+0x1d0], R223 ;  /* 0x0001d0df01007387 */ /* 0x000fe20000100800 */
[----:B------:R-:W-:-:S03]  /*16080*/  UIADD3 UR36, UP0, UR8, 0x2, URZ ;  /* 0x0000000208247890 */ /* 0x000fc6000ff1e03f */
[----:B------:R-:W-:Y:S01]  /*16090*/  STL [R1+0x19c], R228 ;  /* 0x00019ce401007387 */ /* 0x000fe20000100800 */
[----:B------:R-:W-:-:S03]  /*160a0*/  IADD3 R245, P3, R245, UR52, RZ ;  /* 0x00000034f5f57c10 */ /* 0x000fc6000ff7e0ff */
[----:B------:R-:W-:Y:S01]  /*160b0*/  STL [R1+0x1c8], R229 ;  /* 0x0001c8e501007387 */ /* 0x000fe20000100800 */
[----:B------:R-:W-:-:S03]  /*160c0*/  UMOV UR8, URZ ;  /* 0x0000003f00087c82 */ /* 0x000fc60008000000 */
[----:B------:R0:W-:Y:S01]  /*160d0*/  STL [R1+0x18c], R241 ;  /* 0x00018cf101007387 */ /* 0x0001e20000100800 */
[----:B------:R-:W-:-:S03]  /*160e0*/  IADD3.X R248, R248, UR53, RZ, P2, !PT ;  /* 0x00000035f8f87c10 */ /* 0x000fc600097fe4ff */
[----:B------:R-:W-:Y:S01]  /*160f0*/  STL [R1+0x194], R232 ;  /* 0x000194e801007387 */ /* 0x000fe20000100800 */
[----:B------:R-:W-:Y:S01]  /*16100*/  UIADD3.X UR37, UR8, 0x40000040, URZ, UP0, !UPT ;  /* 0x4000004008257890 */ /* 0x000fe200087fe43f */
[----:B--2---:R-:W-:Y:S02]  /*16110*/  IADD3 R249, P2, R249, UR52, RZ ;  /* 0x00000034f9f97c10 */ /* 0x004fe4000ff5e0ff */
[----:B0-----:R-:W2:Y:S04]  /*16120*/  LDL.LU R241, [R1+0x198] ;  /* 0x0001980001f17983 */ /* 0x001ea80000300800 */
[----:B------:R-:W-:Y:S01]  /*16130*/  STL [R1+0x1c0], R233 ;  /* 0x0001c0e901007387 */ /* 0x000fe20000100800 */
[----:B---3--:R-:W-:Y:S01]  /*16140*/  IADD3.X R252, R252, UR53, RZ, P6, !PT ;  /* 0x00000035fcfc7c10 */ /* 0x008fe2000b7fe4ff */
[----:B------:R-:W-:Y:S02]  /*16150*/  QGMMA.64x16x32.F32.E4M3.E4M3 R48, gdesc[UR36], R48 ;  /* 0x00200000243079f3 */ /* 0x000fe40008700830 */
[----:B------:R0:W-:Y:S04]  /*16160*/  STL [R1+0x1b8], R244 ;  /* 0x0001b8f401007387 */ /* 0x0001e80000100800 */
[----:B0-----:R-:W3:Y:S04]  /*16170*/  LDL.LU R244, [R1+0x164] ;  /* 0x0001640001f47983 */ /* 0x001ee80000300800 */
[----:B------:R0:W-:Y:S04]  /*16180*/  STL [R1+0x184], R245 ;  /* 0x000184f501007387 */ /* 0x0001e80000100800 */
[----:B0-----:R-:W3:Y:S04]  /*16190*/  LDL.LU R245, [R1+0x190] ;  /* 0x0001900001f57983 */ /* 0x001ee80000300800 */
[----:B------:R0:W-:Y:S04]  /*161a0*/  STL [R1+0x1b0], R248 ;  /* 0x0001b0f801007387 */ /* 0x0001e80000100800 */
[----:B0-----:R-:W3:Y:S04]  /*161b0*/  LDL.LU R248, [R1+0x15c] ;  /* 0x00015c0001f87983 */ /* 0x001ee80000300800 */
[----:B------:R0:W-:Y:S04]  /*161c0*/  STL [R1+0x17c], R249 ;  /* 0x00017cf901007387 */ /* 0x0001e80000100800 */
[----:B0-----:R-:W3:Y:S04]  /*161d0*/  LDL.LU R249, [R1+0x188] ;  /* 0x0001880001f97983 */ /* 0x001ee80000300800 */
[----:B------:R0:W-:Y:S04]  /*161e0*/  STL [R1+0x1a8], R252 ;  /* 0x0001a8fc01007387 */ /* 0x0001e80000100800 */
[----:B0-----:R-:W3:Y:S01]  /*161f0*/  LDL.LU R252, [R1+0x154] ;  /* 0x0001540001fc7983 */ /* 0x001ee20000300800 */
[----:B------:R-:W-:-:S02]  /*16200*/  UIADD3.64 UR40, UR36, 0x2, URZ ;  /* 0x0000000224287897 */ /* 0x000fc4000fffe03f */
[----:B------:R-:W-:Y:S01]  /*16210*/  UIADD3 UR8, UR12, 0x7f, URZ ;  /* 0x0000007f0c087890 */ /* 0x000fe2000fffe03f */
[----:B------:R-:W-:Y:S02]  /*16220*/  MOV R74, UR5 ;  /* 0x00000005004a7c02 */ /* 0x000fe40008000f00 */
[----:B------:R-:W-:Y:S02]  /*16230*/  MOV R75, UR4 ;  /* 0x00000004004b7c02 */ /* 0x000fe40008000f00 */
[----:B------:R-:W-:Y:S02]  /*16240*/  MOV R72, UR7 ;  /* 0x0000000700487c02 */ /* 0x000fe40008000f00 */
[----:B------:R-:W-:Y:S01]  /*16250*/  MOV R73, UR6 ;  /* 0x0000000600497c02 */ /* 0x000fe20008000f00 */
[----:B------:R-:W-:Y:S01]  /*16260*/  QGMMA.64x16x32.F32.E4M3.E4M3 R48, gdesc[UR40], R48 ;  /* 0x00200000283079f3 */ /* 0x000fe20008700830 */
[----:B------:R-:W-:Y:S02]  /*16270*/  USHF.R.S32.HI UR9, URZ, 0x1f, UR8 ;  /* 0x0000001f3f097899 */ /* 0x000fe40008011408 */
[----:B------:R-:W-:Y:S01]  /*16280*/  UIADD3.64 UR16, UR36, 0x7fe, URZ ;  /* 0x000007fe24107897 */ /* 0x000fe2000fffe03f */
[----:B------:R-:W-:Y:S01]  /*16290*/  UMOV UR18, UR10 ;  /* 0x0000000a00127c82 */ /* 0x000fe20008000000 */
[----:B------:R-:W-:Y:S01]  /*162a0*/  ULEA.HI UR9, UR9, UR8, URZ, 0x7 ;  /* 0x0000000809097291 */ /* 0x000fe2000f8f383f */
[----:B------:R-:W-:Y:S01]  /*162b0*/  UMOV UR19, UR11 ;  /* 0x0000000b00137c82 */ /* 0x000fe20008000000 */
[----:B------:R-:W-:Y:S01]  /*162c0*/  UIADD3.64 UR12, UR36, 0x4, URZ ;  /* 0x00000004240c7897 */ /* 0x000fe2000fffe03f */
[----:B------:R-:W-:Y:S01]  /*162d0*/  IADD3 R236, P6, R236, UR52, RZ ;  /* 0x00000034ecec7c10 */ /* 0x000fe2000ffde0ff */
[----:B------:R-:W-:Y:S01]  /*162e0*/  USHF.R.S32.HI UR61, URZ, 0x7, UR9 ;  /* 0x000000073f3d7899 */ /* 0x000fe20008011409 */
[----:B------:R-:W3:Y:S01]  /*162f0*/  LDL.LU R189, [R1+0x180] ;  /* 0x0001800001bd7983 */ /* 0x000ee20000300800 */
[----:B------:R-:W-:-:S02]  /*16300*/  UIADD3.64 UR8, UR36, 0x3fe, URZ ;  /* 0x000003fe24087897 */ /* 0x000fc4000fffe03f */
[----:B------:R-:W-:Y:S01]  /*16310*/  UIADD3.64 UR4, UR36, 0x400, URZ ;  /* 0x0000040024047897 */ /* 0x000fe2000fffe03f */
[----:B------:R-:W3:Y:S02]  /*16320*/  LDL.LU R191, [R1+0x14c] ;  /* 0x00014c0001bf7983 */ /* 0x000ee40000300800 */
[----:B------:R-:W-:Y:S04]  /*16330*/  QGMMA.64x16x32.F32.E4M3.E4M3 R48, gdesc[UR12], R48 ;  /* 0x002000000c3079f3 */ /* 0x000fe80008700830 */
[----:B------:R-:W-:Y:S01]  /*16340*/  QGMMA.64x16x32.F32.E4M3.E4M3 R40, gdesc[UR8], R40 ;  /* 0x00200000082879f3 */ /* 0x000fe20008700828 */
[----:B------:R-:W-:Y:S01]  /*16350*/  UMOV UR6, UR38 ;  /* 0x0000002600067c82 */ /* 0x000fe20008000000 */
[----:B------:R-:W-:Y:S01]  /*16360*/  UMOV UR7, UR39 ;  /* 0x0000002700077c82 */ /* 0x000fe20008000000 */
[----:B------:R-:W-:Y:S01]  /*16370*/  UIADD3.64 UR40, UR36, 0x402, URZ ;  /* 0x0000040224287897 */ /* 0x000fe2000fffe03f */
[----:B------:R-:W-:Y:S01]  /*16380*/  QGMMA.64x16x32.F32.E4M3.E4M3 R40, gdesc[UR4], R40 ;  /* 0x00200000042879f3 */ /* 0x000fe20008700828 */
[----:B------:R-:W-:-:S07]  /*16390*/  UIADD3.64 UR12, UR36, 0x404, URZ ;  /* 0x00000404240c7897 */ /* 0x000fce000fffe03f */
[----:B------:R-:W-:Y:S01]  /*163a0*/  QGMMA.64x16x32.F32.E4M3.E4M3 R40, gdesc[UR40], R40 ;  /* 0x00200000282879f3 */ /* 0x000fe20008700828 */
[----:B----4-:R-:W-:Y:S01]  /*163b0*/  IADD3.X R237, R237, UR53, RZ, P5, !PT ;  /* 0x00000035eded7c10 */ /* 0x010fe2000affe4ff */
[----:B------:R0:W-:Y:S04]  /*163c0*/  STL [R1+0x174], R236 ;  /* 0x000174ec01007387 */ /* 0x0001e80000100800 */
[----:B------:R-:W4:Y:S04]  /*163d0*/  LDL.LU R197, [R1+0x178] ;  /* 0x0001780001c57983 */ /* 0x000f280000300800 */
[----:B------:R1:W-:Y:S04]  /*163e0*/  STL [R1+0x1a0], R237 ;  /* 0x0001a0ed01007387 */ /* 0x0003e80000100800 */
[----:B------:R-:W4:Y:S01]  /*163f0*/  LDL.LU R199, [R1+0x144] ;  /* 0x0001440001c77983 */ /* 0x000f220000300800 */
[----:B-----5:R-:W-:-:S03]  /*16400*/  IADD3 R240, P5, R240, UR52, RZ ;  /* 0x00000034f0f07c10 */ /* 0x020fc6000ffbe0ff */
[----:B------:R-:W5:Y:S04]  /*16410*/  LDL.LU R205, [R1+0x170] ;  /* 0x0001700001cd7983 */ /* 0x000f680000300800 */
[----:B------:R-:W5:Y:S04]  /*16420*/  LDL.LU R207, [R1+0x13c] ;  /* 0x00013c0001cf7983 */ /* 0x000f680000300800 */
[----:B------:R-:W5:Y:S04]  /*16430*/  LDL.LU R213, [R1+0x168] ;  /* 0x0001680001d57983 */ /* 0x000f680000300800 */
[----:B------:R-:W5:Y:S04]  /*16440*/  LDL.LU R215, [R1+0x134] ;  /* 0x0001340001d77983 */ /* 0x000f680000300800 */
[----:B------:R-:W5:Y:S04]  /*16450*/  LDL.LU R221, [R1+0x160] ;  /* 0x0001600001dd7983 */ /* 0x000f680000300800 */
[----:B------:R-:W5:Y:S04]  /*16460*/  LDL.LU R223, [R1+0x12c] ;  /* 0x00012c0001df7983 */ /* 0x000f680000300800 */
[----:B------:R-:W5:Y:S01]  /*16470*/  LDL.LU R228, [R1+0x158] ;  /* 0x0001580001e47983 */ /* 0x000f620000300800 */
[----:B------:R-:W-:Y:S04]  /*16480*/  QGMMA.64x16x32.F32.E4M3.E4M3 R40, gdesc[UR12], R40 ;  /* 0x002000000c2879f3 */ /* 0x000fe80008700828 */
[----:B------:R-:W-:Y:S01]  /*16490*/  QGMMA.64x16x32.F32.E4M3.E4M3 R32, gdesc[UR16], R32 ;  /* 0x00200000102079f3 */ /* 0x000fe20008700820 */
[----:B------:R1:W-:Y:S01]  /*164a0*/  STL [R1+0x16c], R240 ;  /* 0x00016cf001007387 */ /* 0x0003e20000100800 */
[----:B--2---:R-:W-:-:S03]  /*164b0*/  IADD3.X R241, R241, UR53, RZ, P1, !PT ;  /* 0x00000035f1f17c10 */ /* 0x004fc60008ffe4ff */
[----:B------:R-:W2:Y:S04]  /*164c0*/  LDL.LU R229, [R1+0x124] ;  /* 0x0001240001e57983 */ /* 0x000ea80000300800 */
[----:B------:R-:W2:Y:S04]  /*164d0*/  LDL.LU R232, [R1+0x150] ;  /* 0x0001500001e87983 */ /* 0x000ea80000300800 */
[----:B------:R-:W2:Y:S04]  /*164e0*/  LDL.LU R233, [R1+0x11c] ;  /* 0x00011c0001e97983 */ /* 0x000ea80000300800 */
[----:B0-----:R-:W2:Y:S01]  /*164f0*/  LDL.LU R236, [R1+0x148] ;  /* 0x0001480001ec7983 */ /* 0x001ea20000300800 */
[----:B---3--:R-:W-:-:S03]  /*16500*/  IADD3 R244, P1, R244, UR52, RZ ;  /* 0x00000034f4f47c10 */ /* 0x008fc6000ff3e0ff */
[----:B-1----:R-:W3:Y:S04]  /*16510*/  LDL.LU R237, [R1+0x114] ;  /* 0x0001140001ed7983 */ /* 0x002ee80000300800 */
[----:B------:R-:W3:Y:S04]  /*16520*/  LDL.LU R240, [R1+0x140] ;  /* 0x0001400001f07983 */ /* 0x000ee80000300800 */
[----:B------:R0:W-:Y:S01]  /*16530*/  STL [R1+0x198], R241 ;  /* 0x000198f101007387 */ /* 0x0001e20000100800 */
[----:B------:R-:W-:-:S03]  /*16540*/  IADD3.X R245, R245, UR53, RZ, P0, !PT ;  /* 0x00000035f5f57c10 */ /* 0x000fc600087fe4ff */
[----:B0-----:R-:W3:Y:S04]  /*16550*/  LDL.LU R241, [R1+0x138] ;  /* 0x0001380001f17983 */ /* 0x001ee80000300800 */
[----:B------:R0:W-:Y:S01]  /*16560*/  STL [R1+0x164], R244 ;  /* 0x000164f401007387 */ /* 0x0001e20000100800 */
[----:B------:R-:W-:-:S03]  /*16570*/  IADD3 R248, P0, R248, UR52, RZ ;  /* 0x00000034f8f87c10 */ /* 0x000fc6000ff1e0ff */
[----:B0-----:R-:W3:Y:S04]  /*16580*/  LDL.LU R244, [R1+0x130] ;  /* 0x0001300001f47983 */ /* 0x001ee80000300800 */
[----:B------:R0:W-:Y:S01]  /*16590*/  STL [R1+0x190], R245 ;  /* 0x000190f501007387 */ /* 0x0001e20000100800 */
[----:B------:R-:W-:Y:S01]  /*165a0*/  IADD3.X R249, R249, UR53, RZ, P4, !PT ;  /* 0x00000035f9f97c10 */ /* 0x000fe2000a7fe4ff */
[----:B------:R-:W-:Y:S02]  /*165b0*/  UIADD3.64 UR56, UR36, 0x800, URZ ;  /* 0x0000080024387897 */ /* 0x000fe4000fffe03f */
[----:B0-----:R-:W3:Y:S04]  /*165c0*/  LDL.LU R245, [R1+0x128] ;  /* 0x0001280001f57983 */ /* 0x001ee80000300800 */
[----:B------:R0:W-:Y:S01]  /*165d0*/  STL [R1+0x15c], R248 ;  /* 0x00015cf801007387 */ /* 0x0001e20000100800 */
[----:B------:R-:W-:-:S03]  /*165e0*/  IADD3 R252, P4, R252, UR52, RZ ;  /* 0x00000034fcfc7c10 */ /* 0x000fc6000ff9e0ff */
[----:B0-----:R-:W3:Y:S04]  /*165f0*/  LDL.LU R248, [R1+0x120] ;  /* 0x0001200001f87983 */ /* 0x001ee80000300800 */
[----:B------:R0:W-:Y:S01]  /*16600*/  STL [R1+0x188], R249 ;  /* 0x000188f901007387 */ /* 0x0001e20000100800 */
[----:B------:R-:W-:-:S03]  /*16610*/  UMOV UR58, UR38 ;  /* 0x00000026003a7c82 */ /* 0x000fc60008000000 */
[----:B0-----:R-:W3:Y:S04]  /*16620*/  LDL.LU R249, [R1+0x118] ;  /* 0x0001180001f97983 */ /* 0x001ee80000300800 */
[----:B------:R0:W-:Y:S01]  /*16630*/  STL [R1+0x154], R252 ;  /* 0x000154fc01007387 */ /* 0x0001e20000100800 */
[----:B------:R-:W-:Y:S02]  /*16640*/  UMOV UR59, UR39 ;  /* 0x00000027003b7c82 */ /* 0x000fe40008000000 */
[----:B------:R-:W-:Y:S01]  /*16650*/  QGMMA.64x16x32.F32.E4M3.E4M3 R32, gdesc[UR56], R32 ;  /* 0x00200000382079f3 */ /* 0x000fe20008700820 */
[----:B0-----:R-:W3:Y:S01]  /*16660*/  LDL.LU R252, [R1+0x110] ;  /* 0x0001100001fc7983 */ /* 0x001ee20000300800 */
[----:B------:R-:W-:Y:S01]  /*16670*/  UIADD3.64 UR44, UR36, 0x802, URZ ;  /* 0x00000802242c7897 */ /* 0x000fe2000fffe03f */
[----:B------:R-:W-:Y:S01]  /*16680*/  UMOV UR46, UR42 ;  /* 0x0000002a002e7c82 */ /* 0x000fe20008000000 */
[----:B------:R-:W-:-:S07]  /*16690*/  UMOV UR47, UR43 ;  /* 0x0000002b002f7c82 */ /* 0x000fce0008000000 */
[----:B------:R-:W-:Y:S01]  /*166a0*/  QGMMA.64x16x32.F32.E4M3.E4M3 R32, gdesc[UR44], R32 ;  /* 0x002000002c2079f3 */ /* 0x000fe20008700820 */
[----:B------:R-:W-:Y:S02]  /*166b0*/  UIADD3.64 UR20, UR36, 0x804, URZ ;  /* 0x0000080424147897 */ /* 0x000fe4000fffe03f */
[----:B------:R-:W-:Y:S01]  /*166c0*/  UIADD3.64 UR24, UR36, 0xbfe, URZ ;  /* 0x00000bfe24187897 */ /* 0x000fe2000fffe03f */
[----:B------:R-:W-:Y:S01]  /*166d0*/  UMOV UR22, UR14 ;  /* 0x0000000e00167c82 */ /* 0x000fe20008000000 */
[----:B------:R-:W-:Y:S01]  /*166e0*/  UMOV UR23, UR15 ;  /* 0x0000000f00177c82 */ /* 0x000fe20008000000 */
[----:B------:R-:W-:Y:S01]  /*166f0*/  UMOV UR26, UR10 ;  /* 0x0000000a001a7c82 */ /* 0x000fe20008000000 */
[----:B------:R-:W-:-:S03]  /*16700*/  UMOV UR27, UR11 ;  /* 0x0000000b001b7c82 */ /* 0x000fc60008000000 */
[----:B------:R-:W-:Y:S04]  /*16710*/  QGMMA.64x16x32.F32.E4M3.E4M3 R32, gdesc[UR20], R32 ;  /* 0x00200000142079f3 */ /* 0x000fe80008700820 */
[----:B------:R-:W-:Y:S01]  /*16720*/  QGMMA.64x16x32.F32.E4M3.E4M3 R24, gdesc[UR24], R24 ;  /* 0x00200000181879f3 */ /* 0x000fe20008700818 */
[----:B------:R-:W-:Y:S01]  /*16730*/  UIADD3.64 UR28, UR36, 0xc00, URZ ;  /* 0x00000c00241c7897 */ /* 0x000fe2000fffe03f */
[----:B------:R-:W-:Y:S01]  /*16740*/  UMOV UR30, UR38 ;  /* 0x00000026001e7c82 */ /* 0x000fe20008000000 */
[----:B------:R-:W-:Y:S01]  /*16750*/  UMOV UR31, UR39 ;  /* 0x00000027001f7c82 */ /* 0x000fe20008000000 */
[----:B------:R-:W-:-:S06]  /*16760*/  UIADD3.64 UR48, UR36, 0xc02, URZ ;  /* 0x00000c0224307897 */ /* 0x000fcc000fffe03f */
[----:B------:R-:W-:Y:S01]  /*16770*/  QGMMA.64x16x32.F32.E4M3.E4M3 R24, gdesc[UR28], R24 ;  /* 0x002000001c1879f3 */ /* 0x000fe20008700818 */
[----:B------:R-:W-:Y:S01]  /*16780*/  UMOV UR50, UR42 ;  /* 0x0000002a00327c82 */ /* 0x000fe20008000000 */
[----:B------:R-:W-:Y:S01]  /*16790*/  UMOV UR51, UR43 ;  /* 0x0000002b00337c82 */ /* 0x000fe20008000000 */
[----:B------:R-:W-:Y:S01]  /*167a0*/  UIADD3.64 UR32, UR36, 0xc04, URZ ;  /* 0x00000c0424207897 */ /* 0x000fe2000fffe03f */
[----:B------:R-:W-:Y:S01]  /*167b0*/  QGMMA.64x16x32.F32.E4M3.E4M3 R24, gdesc[UR48], R24 ;  /* 0x00200000301879f3 */ /* 0x000fe20008700818 */
[----:B------:R-:W-:Y:S01]  /*167c0*/  UMOV UR34, UR14 ;  /* 0x0000000e00227c82 */ /* 0x000fe20008000000 */
[----:B------:R-:W-:Y:S01]  /*167d0*/  UMOV UR35, UR15 ;  /* 0x0000000f00237c82 */ /* 0x000fe20008000000 */
[----:B------:R-:W-:Y:S02]  /*167e0*/  IADD3.X R189, R189, UR53, RZ, P3, !PT ;  /* 0x00000035bdbd7c10 */ /* 0x000fe40009ffe4ff */
[----:B------:R-:W-:Y:S02]  /*167f0*/  IADD3 R191, P3, R191, UR52, RZ ;  /* 0x00000034bfbf7c10 */ /* 0x000fe4000ff7e0ff */
[----:B----4-:R-:W-:-:S02]  /*16800*/  IADD3.X R197, R197, UR53, RZ, P2, !PT ;  /* 0x00000035c5c57c10 */ /* 0x010fc400097fe4ff */
[----:B------:R-:W-:Y:S01]  /*16810*/  IADD3 R199, P2, R199, UR52, RZ ;  /* 0x00000034c7c77c10 */ /* 0x000fe2000ff5e0ff */
[----:B------:R0:W-:Y:S01]  /*16820*/  STL [R1+0x180], R189 ;  /* 0x000180bd01007387 */ /* 0x0001e20000100800 */
[----:B-----5:R-:W-:Y:S02]  /*16830*/  IADD3.X R205, R205, UR53, RZ, P6, !PT ;  /* 0x00000035cdcd7c10 */ /* 0x020fe4000b7fe4ff */
[----:B------:R-:W-:Y:S01]  /*16840*/  IADD3 R207, P6, R207, UR52, RZ ;  /* 0x00000034cfcf7c10 */ /* 0x000fe2000ffde0ff */
[----:B------:R0:W-:Y:S01]  /*16850*/  STL [R1+0x14c], R191 ;  /* 0x00014cbf01007387 */ /* 0x0001e20000100800 */
[----:B------:R-:W-:Y:S02]  /*16860*/  IADD3.X R213, R213, UR53, RZ, P5, !PT ;  /* 0x00000035d5d57c10 */ /* 0x000fe4000affe4ff */
[----:B------:R-:W-:Y:S01]  /*16870*/  IADD3 R215, P5, R215, UR52, RZ ;  /* 0x00000034d7d77c10 */ /* 0x000fe2000ffbe0ff */
[----:B------:R0:W-:Y:S01]  /*16880*/  STL [R1+0x178], R197 ;  /* 0x000178c501007387 */ /* 0x0001e20000100800 */
[----:B------:R-:W-:-:S02]  /*16890*/  IADD3.X R221, R221, UR53, RZ, P1, !PT ;  /* 0x00000035dddd7c10 */ /* 0x000fc40008ffe4ff */
[----:B------:R-:W-:Y:S01]  /*168a0*/  IADD3 R223, P1, R223, UR52, RZ ;  /* 0x00000034dfdf7c10 */ /* 0x000fe2000ff3e0ff */
[----:B------:R0:W-:Y:S01]  /*168b0*/  STL [R1+0x144], R199 ;  /* 0x000144c701007387 */ /* 0x0001e20000100800 */
[----:B------:R-:W-:-:S03]  /*168c0*/  IADD3.X R228, R228, UR53, RZ, P0, !PT ;  /* 0x00000035e4e47c10 */ /* 0x000fc600087fe4ff */
[----:B------:R0:W-:Y:S01]  /*168d0*/  STL [R1+0x170], R205 ;  /* 0x000170cd01007387 */ /* 0x0001e20000100800 */
[----:B--2---:R-:W-:-:S03]  /*168e0*/  IADD3 R229, P0, R229, UR52, RZ ;  /* 0x00000034e5e57c10 */ /* 0x004fc6000ff1e0ff */
[----:B------:R0:W-:Y:S01]  /*168f0*/  STL [R1+0x13c], R207 ;  /* 0x00013ccf01007387 */ /* 0x0001e20000100800 */
[----:B------:R-:W-:Y:S01]  /*16900*/  IADD3.X R232, R232, UR53, RZ, P4, !PT ;  /* 0x00000035e8e87c10 */ /* 0x000fe2000a7fe4ff */
[----:B------:R-:W-:Y:S02]  /*16910*/  QGMMA.64x16x32.F32.E4M3.E4M3 R24, gdesc[UR32], R24, gsb0 ;  /* 0x00200000201879f3 */ /* 0x000fe40008000818 */
[----:B------:R0:W-:Y:S01]  /*16920*/  STL [R1+0x168], R213 ;  /* 0x000168d501007387 */ /* 0x0001e20000100800 */
[----:B------:R-:W-:-:S03]  /*16930*/  IADD3 R233, P4, R233, UR52, RZ ;  /* 0x00000034e9e97c10 */ /* 0x000fc6000ff9e0ff */
[----:B------:R0:W-:Y:S01]  /*16940*/  STL [R1+0x134], R215 ;  /* 0x000134d701007387 */ /* 0x0001e20000100800 */
[----:B------:R-:W-:-:S03]  /*16950*/  IADD3.X R236, R236, UR53, RZ, P3, !PT ;  /* 0x00000035ecec7c10 */ /* 0x000fc60009ffe4ff */
[----:B------:R0:W-:Y:S01]  /*16960*/  STL [R1+0x160], R221 ;  /* 0x000160dd01007387 */ /* 0x0001e20000100800 */
[----:B---3--:R-:W-:-:S03]  /*16970*/  IADD3 R237, P3, R237, UR52, RZ ;  /* 0x00000034eded7c10 */ /* 0x008fc6000ff7e0ff */
[----:B------:R0:W-:Y:S01]  /*16980*/  STL [R1+0x12c], R223 ;  /* 0x00012cdf01007387 */ /* 0x0001e20000100800 */
[----:B------:R-:W-:-:S03]  /*16990*/  IADD3.X R240, R240, UR53, RZ, P2, !PT ;  /* 0x00000035f0f07c10 */ /* 0x000fc600097fe4ff */
[----:B------:R0:W-:Y:S01]  /*169a0*/  STL [R1+0x158], R228 ;  /* 0x000158e401007387 */ /* 0x0001e20000100800 */
[----:B------:R-:W-:-:S03]  /*169b0*/  IADD3.X R241, R241, UR53, RZ, P6, !PT ;  /* 0x00000035f1f17c10 */ /* 0x000fc6000b7fe4ff */
[----:B------:R0:W-:Y:S01]  /*169c0*/  STL [R1+0x124], R229 ;  /* 0x000124e501007387 */ /* 0x0001e20000100800 */
[----:B------:R-:W-:-:S03]  /*169d0*/  IADD3.X R244, R244, UR53, RZ, P5, !PT ;  /* 0x00000035f4f47c10 */ /* 0x000fc6000affe4ff */
[----:B------:R0:W-:Y:S01]  /*169e0*/  STL [R1+0x150], R232 ;  /* 0x000150e801007387 */ /* 0x0001e20000100800 */
[----:B------:R-:W-:-:S03]  /*169f0*/  IADD3.X R245, R245, UR53, RZ, P1, !PT ;  /* 0x00000035f5f57c10 */ /* 0x000fc60008ffe4ff */
[----:B------:R0:W-:Y:S01]  /*16a00*/  STL [R1+0x11c], R233 ;  /* 0x00011ce901007387 */ /* 0x0001e20000100800 */
[----:B------:R-:W-:Y:S01]  /*16a10*/  IADD3.X R248, R248, UR53, RZ, P0, !PT ;  /* 0x00000035f8f87c10 */ /* 0x000fe200087fe4ff */
[----:B------:R-:W-:Y:S02]  /*16a20*/  USHF.L.U32 UR60, UR55, 0x7, URZ ;  /* 0x00000007373c7899 */ /* 0x000fe4000800063f */
[----:B------:R0:W-:Y:S01]  /*16a30*/  STL [R1+0x148], R236 ;  /* 0x000148ec01007387 */ /* 0x0001e20000100800 */
[----:B------:R-:W-:-:S03]  /*16a40*/  IADD3.X R249, R249, UR53, RZ, P4, !PT ;  /* 0x00000035f9f97c10 */ /* 0x000fc6000a7fe4ff */
[----:B------:R0:W-:Y:S01]  /*16a50*/  STL [R1+0x114], R237 ;  /* 0x000114ed01007387 */ /* 0x0001e20000100800 */
[----:B------:R-:W-:-:S03]  /*16a60*/  IADD3 R20, P1, R20, UR52, RZ ;  /* 0x0000003414147c10 */ /* 0x000fc6000ff3e0ff */
[----:B------:R0:W-:Y:S01]  /*16a70*/  STL [R1+0x140], R240 ;  /* 0x000140f001007387 */ /* 0x0001e20000100800 */
[----:B------:R-:W-:-:S03]  /*16a80*/  IADD3.X R252, R252, UR53, RZ, P3, !PT ;  /* 0x00000035fcfc7c10 */ /* 0x000fc60009ffe4ff */
[----:B------:R0:W-:Y:S01]  /*16a90*/  STL [R1+0x138], R241 ;  /* 0x000138f101007387 */ /* 0x0001e20000100800 */
[----:B------:R-:W-:-:S03]  /*16aa0*/  USHF.R.S32.HI UR54, URZ, 0x1f, UR60 ;  /* 0x0000001f3f367899 */ /* 0x000fc6000801143c */
[----:B------:R0:W-:Y:S01]  /*16ab0*/  STL [R1+0x130], R244 ;  /* 0x000130f401007387 */ /* 0x0001e20000100800 */
[----:B------:R-:W-:-:S03]  /*16ac0*/  IADD3.X R64, R64, UR53, RZ, P1, !PT ;  /* 0x0000003540407c10 */ /* 0x000fc60008ffe4ff */
[----:B------:R0:W-:Y:S01]  /*16ad0*/  STL [R1+0x128], R245 ;  /* 0x000128f501007387 */ /* 0x0001e20000100800 */
[----:B------:R-:W-:Y:S01]  /*16ae0*/  VIADD R0, R0, 0x1 ;  /* 0x0000000100007836 */ /* 0x000fe20000000000 */
[----:B------:R-:W-:Y:S02]  /*16af0*/  IADD3 R13, P1, R13, UR60, RZ ;  /* 0x0000003c0d0d7c10 */ /* 0x000fe4000ff3e0ff */
[----:B------:R0:W-:Y:S04]  /*16b00*/  STL [R1+0x120], R248 ;  /* 0x000120f801007387 */ /* 0x0001e80000100800 */
[----:B------:R0:W-:Y:S01]  /*16b10*/  STL [R1+0x118], R249 ;  /* 0x000118f901007387 */ /* 0x0001e20000100800 */
[----:B------:R-:W-:-:S03]  /*16b20*/  IADD3 R23, P2, R23, UR52, RZ ;  /* 0x0000003417177c10 */ /* 0x000fc6000ff5e0ff */
[----:B------:R0:W-:Y:S01]  /*16b30*/  STL [R1+0x110], R252 ;  /* 0x000110fc01007387 */ /* 0x0001e20000100800 */
[----:B------:R-:W-:Y:S02]  /*16b40*/  IADD3 R22, P6, R22, UR52, RZ ;  /* 0x0000003416167c10 */ /* 0x000fe4000ffde0ff */
[----:B------:R-:W-:Y:S02]  /*16b50*/  IADD3 R21, P5, R21, UR52, RZ ;  /* 0x0000003415157c10 */ /* 0x000fe4000ffbe0ff */
[----:B------:R-:W-:Y:S02]  /*16b60*/  IADD3.X R56, R56, UR54, RZ, P1, !PT ;  /* 0x0000003638387c10 */ /* 0x000fe40008ffe4ff */
[----:B------:R-:W-:Y:S02]  /*16b70*/  ISETP.NE.U32.AND P1, PT, R0, UR61, PT ;  /* 0x0000003d00007c0c */ /* 0x000fe4000bf25070 */
[----:B------:R-:W-:Y:S02]  /*16b80*/  IADD3.X R9, R9, UR53, RZ, P2, !PT ;  /* 0x0000003509097c10 */ /* 0x000fe400097fe4ff */
[----:B------:R-:W-:-:S02]  /*16b90*/  IADD3.X R6, R6, UR53, RZ, P6, !PT ;  /* 0x0000003506067c10 */ /* 0x000fc4000b7fe4ff */
[----:B------:R-:W-:Y:S02]  /*16ba0*/  IADD3.X R5, R5, UR53, RZ, P5, !PT ;  /* 0x0000003505057c10 */ /* 0x000fe4000affe4ff */
[----:B------:R-:W-:Y:S02]  /*16bb0*/  IADD3 R19, P0, R19, UR52, RZ ;  /* 0x0000003413137c10 */ /* 0x000fe4000ff1e0ff */
[----:B------:R-:W-:Y:S02]  /*16bc0*/  IADD3 R18, P4, R18, UR52, RZ ;  /* 0x0000003412127c10 */ /* 0x000fe4000ff9e0ff */
[----:B------:R-:W-:Y:S02]  /*16bd0*/  IADD3 R17, P3, R17, UR52, RZ ;  /* 0x0000003411117c10 */ /* 0x000fe4000ff7e0ff */
[----:B------:R-:W-:Y:S02]  /*16be0*/  IADD3 R16, P2, R16, UR52, RZ ;  /* 0x0000003410107c10 */ /* 0x000fe4000ff5e0ff */
[----:B------:R-:W-:-:S02]  /*16bf0*/  IADD3 R15, P6, R15, UR52, RZ ;  /* 0x000000340f0f7c10 */ /* 0x000fc4000ffde0ff */
[----:B------:R-:W-:Y:S02]  /*16c00*/  IADD3 R14, P5, R14, UR60, RZ ;  /* 0x0000003c0e0e7c10 */ /* 0x000fe4000ffbe0ff */
[----:B------:R-:W-:Y:S02]  /*16c10*/  IADD3.X R62, R62, UR53, RZ, P0, !PT ;  /* 0x000000353e3e7c10 */ /* 0x000fe400087fe4ff */
[----:B------:R-:W-:Y:S02]  /*16c20*/  IADD3.X R61, R61, UR53, RZ, P4, !PT ;  /* 0x000000353d3d7c10 */ /* 0x000fe4000a7fe4ff */
[----:B------:R-:W-:Y:S02]  /*16c30*/  IADD3.X R60, R60, UR53, RZ, P3, !PT ;  /* 0x000000353c3c7c10 */ /* 0x000fe40009ffe4ff */
        /* <DEDUP_REMOVED lines=8> */
[----:B------:R-:W-:Y:S01]  /*16cc0*/  IADD3 R70, P5, R70, UR60, RZ ;  /* 0x0000003c46467c10 */ /* 0x000fe2000ffbe0ff */
[----:B------:R-:W-:Y:S02]  /*16cd0*/  WARPGROUP.DEPBAR.LE gsb0, 0x0 ;  /* 0x00008000000079c5 */ /* 0x000fe40000010000 */
[----:B------:R-:W-:Y:S02]  /*16ce0*/  R2UR UR7, R72 ;  /* 0x00000000480772ca */ /* 0x000fe400000e0000 */
[----:B------:R-:W-:Y:S02]  /*16cf0*/  R2UR UR6, R73 ;  /* 0x00000000490672ca */ /* 0x000fe400000e0000 */
[----:B------:R-:W-:Y:S02]  /*16d00*/  R2UR UR5, R74 ;  /* 0x000000004a0572ca */ /* 0x000fe400000e0000 */
[----:B------:R-:W-:Y:S02]  /*16d10*/  R2UR UR4, R75 ;  /* 0x000000004b0472ca */ /* 0x000fe400000e0000 */
[----:B------:R-:W-:-:S02]  /*16d20*/  IADD3.X R69, R69, UR54, RZ, P0, !PT ;  /* 0x0000003645457c10 */ /* 0x000fc400087fe4ff */
[----:B------:R-:W-:Y:S02]  /*16d30*/  IADD3.X R68, R68, UR54, RZ, P4, !PT ;  /* 0x0000003644447c10 */ /* 0x000fe4000a7fe4ff */
[----:B------:R-:W-:Y:S02]  /*16d40*/  IADD3.X R67, R67, UR54, RZ, P3, !PT ;  /* 0x0000003643437c10 */ /* 0x000fe40009ffe4ff */
[----:B------:R-:W-:Y:S02]  /*16d50*/  IADD3.X R66, R66, UR54, RZ, P2, !PT ;  /* 0x0000003642427c10 */ /* 0x000fe400097fe4ff */
[----:B------:R-:W-:Y:S02]  /*16d60*/  IADD3.X R65, R65, UR54, RZ, P6, !PT ;  /* 0x0000003641417c10 */ /* 0x000fe4000b7fe4ff */
[----:B------:R-:W-:Y:S01]  /*16d70*/  IADD3.X R63, R63, UR54, RZ, P5, !PT ;  /* 0x000000363f3f7c10 */ /* 0x000fe2000affe4ff */
[----:B0-----:R-:W-:Y:S06]  /*16d80*/  @P1 BRA `(.L_x_2) ;  /* 0xfffffef8001c1947 */ /* 0x001fec000383ffff */
.L_x_1:
[----:B------:R-:W2:Y:S01]  /*16d90*/  LDL.LU R73, [R1+0x918] ;  /* 0x0009180001497983 */ /* 0x000ea20000300800 */
[----:B------:R-:W-:Y:S01]  /*16da0*/  F2FP.SATFINITE.E4M3.F32.PACK_AB_MERGE_C R48, R49, R48, RZ ;  /* 0x000000303130723e */ /* 0x000fe200048070ff */
[----:B------:R-:W-:Y:S01]  /*16db0*/  ULDC.64 UR10, c[0x0][0x228] ;  /* 0x00008a00000a7ab9 */ /* 0x000fe20000000a00 */
[----:B------:R-:W-:Y:S01]  /*16dc0*/  F2FP.SATFINITE.E4M3.F32.PACK_AB_MERGE_C R50, R51, R50, RZ ;  /* 0x000000323332723e */ /* 0x000fe200048070ff */
[----:B------:R-:W3:Y:S01]  /*16dd0*/  LDL.LU R58, [R1+0x910] ;  /* 0x00091000013a7983 */ /* 0x000ee20000300800 */
[----:B------:R-:W-:Y:S01]  /*16de0*/  F2FP.SATFINITE.E4M3.F32.PACK_AB_MERGE_C R40, R41, R40, RZ ;  /* 0x000000282928723e */ /* 0x000fe200048070ff */
[----:B------:R-:W1:Y:S01]  /*16df0*/  LDC R19, c[0x0][0x244] ;  /* 0x00009100ff137b82 */ /* 0x000e620000000800 */
[----:B------:R-:W-:Y:S01]  /*16e00*/  F2FP.SATFINITE.E4M3.F32.PACK_AB_MERGE_C R32, R33, R32, RZ ;  /* 0x000000202120723e */ /* 0x000fe200048070ff */
[----:B0-----:R-:W1:Y:S01]  /*16e10*/  LDL.LU R57, [R1+0x90c] ;  /* 0x00090c0001397983 */ /* 0x001e620000300800 */
[----:B------:R-:W-:Y:S01]  /*16e20*/  F2FP.SATFINITE.E4M3.F32.PACK_AB_MERGE_C R34, R35, R34, RZ ;  /* 0x000000222322723e */ /* 0x000fe200048070ff */
[----:B------:R-:W-:Y:S01]  /*16e30*/  ULDC.64 UR8, c[0x0][0x220] ;  /* 0x0000880000087ab9 */ /* 0x000fe20000000a00 */
[----:B------:R-:W-:Y:S01]  /*16e40*/  F2FP.SATFINITE.E4M3.F32.PACK_AB_MERGE_C R42, R43, R42, RZ ;  /* 0x0000002a2b2a723e */ /* 0x000fe200048070ff */
[----:B------:R-:W4:Y:S01]  /*16e50*/  LDL.LU R56, [R1+0x914] ;  /* 0x0009140001387983 */ /* 0x000f220000300800 */
[----:B------:R-:W-:-:S02]  /*16e60*/  F2FP.SATFINITE.E4M3.F32.PACK_AB_MERGE_C R54, R55, R54, RZ ;  /* 0x000000363736723e */ /* 0x000fc400048070ff */
[----:B------:R-:W-:Y:S01]  /*16e70*/  F2FP.SATFINITE.E4M3.F32.PACK_AB_MERGE_C R52, R53, R52, RZ ;  /* 0x000000343534723e */ /* 0x000fe200048070ff */
[----:B------:R-:W0:Y:S01]  /*16e80*/  S2R R72, SR_TID.X ;  /* 0x0000000000487919 */ /* 0x000e220000002100 */
[----:B------:R-:W-:Y:S02]  /*16e90*/  F2FP.SATFINITE.E4M3.F32.PACK_AB_MERGE_C R24, R25, R24, RZ ;  /* 0x000000181918723e */ /* 0x000fe400048070ff */
[----:B------:R-:W-:Y:S02]  /*16ea0*/  F2FP.SATFINITE.E4M3.F32.PACK_AB_MERGE_C R26, R27, R26, RZ ;  /* 0x0000001a1b1a723e */ /* 0x000fe400048070ff */
[----:B------:R-:W-:Y:S02]  /*16eb0*/  LOP3.LUT R48, R48, 0xffff, RZ, 0xc0, !PT ;  /* 0x0000ffff30307812 */ /* 0x000fe400078ec0ff */
[----:B------:R-:W-:Y:S02]  /*16ec0*/  LOP3.LUT R50, R50, 0xffff, RZ, 0xc0, !PT ;  /* 0x0000ffff32327812 */ /* 0x000fe400078ec0ff */
[----:B------:R-:W-:-:S02]  /*16ed0*/  LOP3.LUT R40, R40, 0xffff, RZ, 0xc0, !PT ;  /* 0x0000ffff28287812 */ /* 0x000fc400078ec0ff */
[----:B------:R-:W-:Y:S02]  /*16ee0*/  LOP3.LUT R5, R32, 0xffff, RZ, 0xc0, !PT ;  /* 0x0000ffff20057812 */ /* 0x000fe400078ec0ff */
[----:B------:R-:W-:Y:S02]  /*16ef0*/  LOP3.LUT R7, R24, 0xffff, RZ, 0xc0, !PT ;  /* 0x0000ffff18077812 */ /* 0x000fe400078ec0ff */
[----:B------:R-:W-:Y:S02]  /*16f00*/  F2FP.SATFINITE.E4M3.F32.PACK_AB_MERGE_C R44, R45, R44, RZ ;  /* 0x0000002c2d2c723e */ /* 0x000fe400048070ff */
[----:B------:R-:W-:Y:S01]  /*16f10*/  F2FP.SATFINITE.E4M3.F32.PACK_AB_MERGE_C R46, R47, R46, RZ ;  /* 0x0000002e2f2e723e */ /* 0x000fe200048070ff */
[----:B0-----:R-:W-:-:S05]  /*16f20*/  IMAD.SHL.U32 R2, R72, 0x80, RZ ;  /* 0x0000008048027824 */ /* 0x001fca00078e00ff */
[----:B------:R-:W-:Y:S01]  /*16f30*/  LOP3.LUT R3, R2, 0x800, RZ, 0xc0, !PT ;  /* 0x0000080002037812 */ /* 0x000fe200078ec0ff */
[----:B------:R-:W-:-:S05]  /*16f40*/  IMAD.SHL.U32 R2, R72, 0x8, RZ ;  /* 0x0000000848027824 */ /* 0x000fca00078e00ff */
[----:B------:R-:W-:Y:S02]  /*16f50*/  LOP3.LUT R2, R2, 0x700, RZ, 0xc0, !PT ;  /* 0x0000070002027812 */ /* 0x000fe400078ec0ff */
[----:B------:R-:W-:Y:S02]  /*16f60*/  LOP3.LUT R42, R42, 0xffff, RZ, 0xc0, !PT ;  /* 0x0000ffff2a2a7812 */ /* 0x000fe400078ec0ff */
[----:B------:R-:W-:Y:S02]  /*16f70*/  LOP3.LUT R11, R26, 0xffff, RZ, 0xc0, !PT ;  /* 0x0000ffff1a0b7812 */ /* 0x000fe400078ec0ff */
[----:B------:R-:W-:Y:S02]  /*16f80*/  PRMT R9, R48, 0x3340, R5 ;  /* 0x0000334030097816 */ /* 0x000fe40000000005 */
[----:B------:R-:W-:Y:S02]  /*16f90*/  PRMT R12, R40, 0x3340, R7 ;  /* 0x00003340280c7816 */ /* 0x000fe40000000007 */
[----:B------:R-:W-:-:S02]  /*16fa0*/  SHF.R.U32.HI R5, RZ, 0x8, R5 ;  /* 0x00000008ff057819 */ /* 0x000fc40000011605 */
[----:B------:R-:W-:Y:S02]  /*16fb0*/  SHF.R.U32.HI R7, RZ, 0x8, R7 ;  /* 0x00000008ff077819 */ /* 0x000fe40000011607 */
[----:B------:R-:W-:Y:S02]  /*16fc0*/  SHF.R.U32.HI R4, RZ, 0x8, R42 ;  /* 0x00000008ff047819 */ /* 0x000fe4000001162a */
[--C-:B------:R-:W-:Y:S02]  /*16fd0*/  SHF.R.U32.HI R8, RZ, 0x8, R11.reuse ;  /* 0x00000008ff087819 */ /* 0x100fe4000001160b */
[----:B------:R-:W-:Y:S02]  /*16fe0*/  PRMT R14, R42, 0x3340, R11 ;  /* 0x000033402a0e7816 */ /* 0x000fe4000000000b */
[----:B------:R-:W-:Y:S02]  /*16ff0*/  LOP3.LUT R5, R5, 0xffff, RZ, 0xc0, !PT ;  /* 0x0000ffff05057812 */ /* 0x000fe400078ec0ff */
[----:B------:R-:W-:-:S02]  /*17000*/  LOP3.LUT R7, R7, 0xffff, RZ, 0xc0, !PT ;  /* 0x0000ffff07077812 */ /* 0x000fc400078ec0ff */
[----:B------:R-:W-:Y:S02]  /*17010*/  LOP3.LUT R8, R8, 0xffff, RZ, 0xc0, !PT ;  /* 0x0000ffff08087812 */ /* 0x000fe400078ec0ff */
[----:B------:R-:W-:-:S04]  /*17020*/  LOP3.LUT R17, R72, 0xff, RZ, 0xc0, !PT ;  /* 0x000000ff48117812 */ /* 0x000fc800078ec0ff */
[----:B------:R-:W-:Y:S02]  /*17030*/  LEA R17, R17, UR4, 0x4 ;  /* 0x0000000411117c11 */ /* 0x000fe4000f8e20ff */
[----:B------:R-:W-:Y:S02]  /*17040*/  F2FP.SATFINITE.E4M3.F32.PACK_AB_MERGE_C R38, R39, R38, RZ ;  /* 0x000000262726723e */ /* 0x000fe400048070ff */
[----:B------:R-:W-:Y:S02]  /*17050*/  F2FP.SATFINITE.E4M3.F32.PACK_AB_MERGE_C R36, R37, R36, RZ ;  /* 0x000000242524723e */ /* 0x000fe400048070ff */
[----:B------:R-:W-:Y:S02]  /*17060*/  F2FP.SATFINITE.E4M3.F32.PACK_AB_MERGE_C R28, R29, R28, RZ ;  /* 0x0000001c1d1c723e */ /* 0x000fe400048070ff */
[----:B------:R-:W-:Y:S02]  /*17070*/  F2FP.SATFINITE.E4M3.F32.PACK_AB_MERGE_C R30, R31, R30, RZ ;  /* 0x0000001e1f1e723e */ /* 0x000fe400048070ff */
[----:B------:R-:W-:-:S02]  /*17080*/  LOP3.LUT R54, R54, 0xffff, RZ, 0xc0, !PT ;  /* 0x0000ffff36367812 */ /* 0x000fc400078ec0ff */
[----:B------:R-:W-:Y:S02]  /*17090*/  LOP3.LUT R52, R52, 0xffff, RZ, 0xc0, !PT ;  /* 0x0000ffff34347812 */ /* 0x000fe400078ec0ff */
[----:B------:R-:W-:Y:S02]  /*170a0*/  LOP3.LUT R44, R44, 0xffff, RZ, 0xc0, !PT ;  /* 0x0000ffff2c2c7812 */ /* 0x000fe400078ec0ff */
[----:B------:R-:W-:Y:S02]  /*170b0*/  LOP3.LUT R46, R46, 0xffff, RZ, 0xc0, !PT ;  /* 0x0000ffff2e2e7812 */ /* 0x000fe400078ec0ff */
[----:B------:R-:W-:-:S04]  /*170c0*/  LOP3.LUT R15, R30, 0xffff, RZ, 0xc0, !PT ;  /* 0x0000ffff1e0f7812 */ /* 0x000fc800078ec0ff */
[----:B------:R-:W-:Y:S02]  /*170d0*/  PRMT R23, R46, 0x3340, R15 ;  /* 0x000033402e177816 */ /* 0x000fe4000000000f */
[----:B--2---:R-:W-:-:S04]  /*170e0*/  LOP3.LUT R0, R73, 0xf0, RZ, 0xc0, !PT ;  /* 0x000000f049007812 */ /* 0x004fc800078ec0ff */
[----:B------:R-:W-:Y:S01]  /*170f0*/  IADD3 R3, R3, UR4, R0 ;  /* 0x0000000403037c10 */ /* 0x000fe2000fffe000 */
[----:B------:R-:W-:-:S04]  /*17100*/  ULDC UR4, c[0x0][0x248] ;  /* 0x0000920000047ab9 */ /* 0x000fc80000000800 */
[----:B------:R-:W-:Y:S01]  /*17110*/  IMAD.IADD R13, R2, 0x1, R3 ;  /* 0x00000001020d7824 */ /* 0x000fe200078e0203 */
[----:B------:R-:W-:Y:S02]  /*17120*/  LOP3.LUT R3, R34, 0xffff, RZ, 0xc0, !PT ;  /* 0x0000ffff22037812 */ /* 0x000fe400078ec0ff */
[----:B------:R-:W-:Y:S02]  /*17130*/  SHF.R.U32.HI R2, RZ, 0x8, R50 ;  /* 0x00000008ff027819 */ /* 0x000fe40000011632 */
[--C-:B------:R-:W-:Y:S02]  /*17140*/  PRMT R10, R50, 0x3340, R3.reuse ;  /* 0x00003340320a7816 */ /* 0x100fe40000000003 */
[----:B------:R-:W-:Y:S02]  /*17150*/  SHF.R.U32.HI R6, RZ, 0x8, R3 ;  /* 0x00000008ff067819 */ /* 0x000fe40000011603 */
[----:B------:R-:W-:Y:S02]  /*17160*/  SHF.R.U32.HI R0, RZ, 0x8, R48 ;  /* 0x00000008ff007819 */ /* 0x000fe40000011630 */
[----:B------:R-:W-:-:S02]  /*17170*/  SHF.R.U32.HI R3, RZ, 0x8, R40 ;  /* 0x00000008ff037819 */ /* 0x000fc40000011628 */
[----:B------:R-:W-:Y:S02]  /*17180*/  LOP3.LUT R11, R2, 0xffff, RZ, 0xc0, !PT ;  /* 0x0000ffff020b7812 */ /* 0x000fe400078ec0ff */
[----:B------:R-:W-:Y:S02]  /*17190*/  LOP3.LUT R0, R0, 0xffff, RZ, 0xc0, !PT ;  /* 0x0000ffff00007812 */ /* 0x000fe400078ec0ff */
[----:B------:R-:W-:Y:S02]  /*171a0*/  LOP3.LUT R2, R3, 0xffff, RZ, 0xc0, !PT ;  /* 0x0000ffff03027812 */ /* 0x000fe400078ec0ff */
[----:B------:R-:W-:Y:S02]  /*171b0*/  LOP3.LUT R6, R6, 0xffff, RZ, 0xc0, !PT ;  /* 0x0000ffff06067812 */ /* 0x000fe400078ec0ff */
        /* <DEDUP_REMOVED lines=8> */
[----:B------:R-:W-:Y:S01]  /*17240*/  PRMT R7, R14, 0x5410, R3 ;  /* 0x000054100e077816 */ /* 0x000fe20000000003 */
[----:B------:R-:W-:Y:S06]  /*17250*/  BAR.SYNC.DEFER_BLOCKING 0x0 ;  /* 0x0000000000007b1d */ /* 0x000fec0000010000 */
[----:B------:R-:W-:Y:S02]  /*17260*/  STSM.16.M88.4 [R13], R4 ;  /* 0x000000040d007844 */ /* 0x000fe40000000200 */
[----:B------:R-:W-:Y:S01]  /*17270*/  BAR.SYNC.DEFER_BLOCKING 0x0 ;  /* 0x0000000000007b1d */ /* 0x000fe20000010000 */
[----:B---3--:R-:W-:Y:S01]  /*17280*/  VIADD R2, R58, 0x1 ;  /* 0x000000013a027836 */ /* 0x008fe20000000000 */
[----:B------:R-:W-:Y:S01]  /*17290*/  LOP3.LUT R3, R38, 0xffff, RZ, 0xc0, !PT ;  /* 0x0000ffff26037812 */ /* 0x000fe200078ec0ff */
[----:B------:R-:W-:Y:S01]  /*172a0*/  VIADD R0, R58, 0x2 ;  /* 0x000000023a007836 */ /* 0x000fe20000000000 */
[----:B------:R-:W-:-:S02]  /*172b0*/  LOP3.LUT R9, R36, 0xffff, RZ, 0xc0, !PT ;  /* 0x0000ffff24097812 */ /* 0x000fc400078ec0ff */
[----:B------:R-:W-:Y:S02]  /*172c0*/  LOP3.LUT R11, R28, 0xffff, RZ, 0xc0, !PT ;  /* 0x0000ffff1c0b7812 */ /* 0x000fe400078ec0ff */
[----:B------:R-:W-:Y:S02]  /*172d0*/  ISETP.GE.AND P1, PT, R2, UR11, PT ;  /* 0x0000000b02007c0c */ /* 0x000fe4000bf26270 */
[----:B------:R-:W-:Y:S02]  /*172e0*/  SHF.R.U32.HI R2, RZ, 0x8, R54 ;  /* 0x00000008ff027819 */ /* 0x000fe40000011636 */
[--C-:B------:R-:W-:Y:S02]  /*172f0*/  PRMT R21, R54, 0x3340, R3.reuse ;  /* 0x0000334036157816 */ /* 0x100fe40000000003 */
[----:B------:R-:W-:Y:S02]  /*17300*/  SHF.R.U32.HI R10, RZ, 0x8, R3 ;  /* 0x00000008ff0a7819 */ /* 0x000fe40000011603 */
[----:B------:R-:W-:Y:S01]  /*17310*/  ISETP.GE.AND P3, PT, R0, UR11, PT ;  /* 0x0000000b00007c0c */ /* 0x000fe2000bf66270 */
[----:B------:R-:W0:Y:S01]  /*17320*/  LDS.128 R4, [R17] ;  /* 0x0000000011047984 */ /* 0x000e220000000c00 */
[----:B------:R-:W-:-:S02]  /*17330*/  PRMT R14, R52, 0x3340, R9 ;  /* 0x00003340340e7816 */ /* 0x000fc40000000009 */
[----:B------:R-:W-:Y:S02]  /*17340*/  SHF.R.U32.HI R3, RZ, 0x8, R44 ;  /* 0x00000008ff037819 */ /* 0x000fe4000001162c */
[----:B------:R-:W-:Y:S02]  /*17350*/  PRMT R22, R44, 0x3340, R11 ;  /* 0x000033402c167816 */ /* 0x000fe4000000000b */
[----:B------:R-:W-:Y:S02]  /*17360*/  SHF.R.U32.HI R0, RZ, 0x8, R52 ;  /* 0x00000008ff007819 */ /* 0x000fe40000011634 */
[----:B------:R-:W-:Y:S02]  /*17370*/  SHF.R.U32.HI R9, RZ, 0x8, R9 ;  /* 0x00000008ff097819 */ /* 0x000fe40000011609 */
[----:B------:R-:W-:Y:S02]  /*17380*/  SHF.R.U32.HI R11, RZ, 0x8, R11 ;  /* 0x00000008ff0b7819 */ /* 0x000fe4000001160b */
[----:B------:R-:W-:-:S02]  /*17390*/  SHF.R.U32.HI R8, RZ, 0x8, R46 ;  /* 0x00000008ff087819 */ /* 0x000fc4000001162e */
[----:B------:R-:W-:Y:S02]  /*173a0*/  SHF.R.U32.HI R12, RZ, 0x8, R15 ;  /* 0x00000008ff0c7819 */ /* 0x000fe4000001160f */
        /* <DEDUP_REMOVED lines=8> */
[----:B------:R-:W-:Y:S02]  /*17430*/  PRMT R9, R0, 0x3340, R9 ;  /* 0x0000334000097816 */ /* 0x000fe40000000009 */
[----:B------:R-:W-:Y:S02]  /*17440*/  PRMT R10, R15, 0x3340, R10 ;  /* 0x000033400f0a7816 */ /* 0x000fe4000000000a */
[----:B------:R-:W-:-:S02]  /*17450*/  PRMT R11, R2, 0x3340, R11 ;  /* 0x00003340020b7816 */ /* 0x000fc4000000000b */
[----:B------:R-:W-:Y:S02]  /*17460*/  PRMT R12, R3, 0x3340, R12 ;  /* 0x00003340030c7816 */ /* 0x000fe4000000000c */
[----:B------:R-:W-:Y:S02]  /*17470*/  PRMT R20, R14, 0x5410, R9 ;  /* 0x000054100e147816 */ /* 0x000fe40000000009 */
[----:B------:R-:W-:Y:S02]  /*17480*/  PRMT R21, R21, 0x5410, R10 ;  /* 0x0000541015157816 */ /* 0x000fe4000000000a */
[----:B------:R-:W-:Y:S02]  /*17490*/  PRMT R22, R22, 0x5410, R11 ;  /* 0x0000541016167816 */ /* 0x000fe4000000000b */
[----:B------:R-:W-:Y:S01]  /*174a0*/  PRMT R23, R23, 0x5410, R12 ;  /* 0x0000541017177816 */ /* 0x000fe2000000000c */
[----:B------:R-:W-:Y:S01]  /*174b0*/  BAR.SYNC.DEFER_BLOCKING 0x0 ;  /* 0x0000000000007b1d */ /* 0x000fe20000010000 */
[C---:B-1----:R-:W-:Y:S01]  /*174c0*/  IMAD R0, R57.reuse, R19, RZ ;  /* 0x0000001339007224 */ /* 0x042fe200078e02ff */
[----:B------:R-:W-:Y:S01]  /*174d0*/  ISETP.GE.AND P0, PT, R57, UR10, PT ;  /* 0x0000000a39007c0c */ /* 0x000fe2000bf06270 */
[----:B------:R-:W-:-:S03]  /*174e0*/  IMAD R8, R58, UR4, RZ ;  /* 0x000000043a087c24 */ /* 0x000fc6000f8e02ff */
[----:B------:R-:W-:Y:S01]  /*174f0*/  IADD3 R29, P2, R0, UR8, RZ ;  /* 0x00000008001d7c10 */ /* 0x000fe2000ff5e0ff */
[C---:B------:R-:W-:Y:S01]  /*17500*/  VIADD R3, R58.reuse, 0x3 ;  /* 0x000000033a037836 */ /* 0x040fe20000000000 */
[----:B------:R-:W-:Y:S02]  /*17510*/  ISETP.LT.AND P0, PT, R58, UR11, !P0 ;  /* 0x0000000b3a007c0c */ /* 0x000fe4000c701270 */
[----:B------:R-:W-:Y:S01]  /*17520*/  SHF.R.S32.HI R9, RZ, 0x1f, R8 ;  /* 0x0000001fff097819 */ /* 0x000fe20000011408 */
[----:B------:R1:W-:Y:S01]  /*17530*/  STSM.16.M88.4 [R13], R20 ;  /* 0x000000140d007844 */ /* 0x0003e20000000200 */
[----:B------:R-:W-:Y:S01]  /*17540*/  LEA.HI.X.SX32 R31, R0, UR9, 0x1, P2 ;  /* 0x00000009001f7c11 */ /* 0x000fe200090f0eff */
[----:B------:R-:W-:Y:S01]  /*17550*/  IMAD R0, R19, 0x100, R0 ;  /* 0x0000010013007824 */ /* 0x000fe200078e0200 */
[----:B------:R-:W-:Y:S01]  /*17560*/  IADD3 R2, P4, R8, R29, RZ ;  /* 0x0000001d08027210 */ /* 0x000fe20007f9e0ff */
[----:B------:R-:W-:Y:S01]  /*17570*/  BAR.SYNC.DEFER_BLOCKING 0x0 ;  /* 0x0000000000007b1d */ /* 0x000fe20000010000 */
[----:B------:R-:W-:-:S02]  /*17580*/  ISETP.GE.AND P2, PT, R3, UR11, PT ;  /* 0x0000000b03007c0c */ /* 0x000fc4000bf46270 */
[----:B------:R-:W-:Y:S01]  /*17590*/  IADD3 R25, P5, R0, UR8, RZ ;  /* 0x0000000800197c10 */ /* 0x000fe2000ffbe0ff */
[----:B------:R-:W-:Y:S01]  /*175a0*/  IMAD.X R3, R9, 0x1, R31, P4 ;  /* 0x0000000109037824 */ /* 0x000fe200020e061f */
[----:B------:R-:W-:Y:S02]  /*175b0*/  ISETP.GE.AND P4, PT, R58, UR11, PT ;  /* 0x0000000b3a007c0c */ /* 0x000fe4000bf86270 */
[----:B0-----:R-:W-:Y:S01]  /*175c0*/  PRMT R15, R4, 0x7770, RZ ;  /* 0x00007770040f7816 */ /* 0x001fe200000000ff */
[----:B------:R-:W-:Y:S01]  /*175d0*/  VIADD R12, R8, UR4 ;  /* 0x00000004080c7c36 */ /* 0x000fe20008000000 */
[----:B----4-:R-:W-:Y:S02]  /*175e0*/  ISETP.LT.AND P4, PT, R56, UR10, !P4 ;  /* 0x0000000a38007c0c */ /* 0x010fe4000e781270 */
[----:B------:R-:W-:Y:S02]  /*175f0*/  LEA.HI.X.SX32 R27, R0, UR9, 0x1, P5 ;  /* 0x00000009001b7c11 */ /* 0x000fe4000a8f0eff */
[----:B------:R-:W-:-:S02]  /*17600*/  ISETP.LT.AND P5, PT, R57, UR10, !P1 ;  /* 0x0000000a39007c0c */ /* 0x000fc4000cfa1270 */
[----:B-1----:R-:W-:Y:S02]  /*17610*/  SHF.R.S32.HI R13, RZ, 0x1f, R12 ;  /* 0x0000001fff0d7819 */ /* 0x002fe4000001140c */
[----:B------:R-:W-:Y:S01]  /*17620*/  IADD3 R10, P6, R12, R29, RZ ;  /* 0x0000001d0c0a7210 */ /* 0x000fe20007fde0ff */
[----:B------:R0:W-:Y:S01]  /*17630*/  @P0 STG.E.U8 desc[UR6][R2.64], R15 ;  /* 0x0000000f02000986 */ /* 0x0001e2000c101106 */
[----:B------:R-:W-:-:S03]  /*17640*/  IADD3 R8, P0, R8, R25, RZ ;  /* 0x0000001908087210 */ /* 0x000fc60007f1e0ff */
[----:B------:R-:W-:Y:S01]  /*17650*/  IMAD.X R11, R13, 0x1, R31, P6 ;  /* 0x000000010d0b7824 */ /* 0x000fe200030e061f */
[----:B------:R-:W-:Y:S01]  /*17660*/  PRMT R19, R4, 0x7771, RZ ;  /* 0x0000777104137816 */ /* 0x000fe200000000ff */
[----:B------:R-:W-:Y:S02]  /*17670*/  IMAD.X R9, R9, 0x1, R27, P0 ;  /* 0x0000000109097824 */ /* 0x000fe400000e061b */
[----:B------:R-:W-:Y:S01]  /*17680*/  VIADD R14, R12, UR4 ;  /* 0x000000040c0e7c36 */ /* 0x000fe20008000000 */
[----:B0-----:R-:W-:Y:S02]  /*17690*/  PRMT R15, R4, 0x7772, RZ ;  /* 0x00007772040f7816 */ /* 0x001fe400000000ff */
[----:B------:R0:W-:Y:S01]  /*176a0*/  @P4 STG.E.U8 desc[UR6][R8.64], R19 ;  /* 0x0000001308004986 */ /* 0x0001e2000c101106 */
[----:B------:R-:W-:-:S03]  /*176b0*/  ISETP.LT.AND P4, PT, R56, UR10, !P1 ;  /* 0x0000000a38007c0c */ /* 0x000fc6000cf81270 */
[----:B------:R1:W-:Y:S01]  /*176c0*/  @P5 STG.E.U8 desc[UR6][R10.64], R15 ;  /* 0x0000000f0a005986 */ /* 0x0003e2000c101106 */
[----:B------:R-:W-:Y:S02]  /*176d0*/  ISETP.LT.AND P5, PT, R57, UR10, !P3 ;  /* 0x0000000a39007c0c */ /* 0x000fe4000dfa1270 */
[----:B------:R-:W-:Y:S02]  /*176e0*/  IADD3 R2, P1, R12, R25, RZ ;  /* 0x000000190c027210 */ /* 0x000fe40007f3e0ff */
[----:B------:R-:W-:Y:S02]  /*176f0*/  SHF.R.S32.HI R16, RZ, 0x1f, R14 ;  /* 0x0000001fff107819 */ /* 0x000fe4000001140e */
[----:B------:R-:W-:Y:S01]  /*17700*/  IADD3 R12, P6, R14, R29, RZ ;  /* 0x0000001d0e0c7210 */ /* 0x000fe20007fde0ff */
[----:B------:R-:W-:Y:S01]  /*17710*/  IMAD.X R3, R13, 0x1, R27, P1 ;  /* 0x000000010d037824 */ /* 0x000fe200008e061b */
[----:B------:R-:W-:Y:S02]  /*17720*/  PRMT R21, R4, 0x7773, RZ ;  /* 0x0000777304157816 */ /* 0x000fe400000000ff */
[----:B0-----:R-:W-:Y:S01]  /*17730*/  PRMT R19, R5, 0x7770, RZ ;  /* 0x0000777005137816 */ /* 0x001fe200000000ff */
[----:B------:R-:W-:-:S02]  /*17740*/  IMAD.X R13, R16, 0x1, R31, P6 ;  /* 0x00000001100d7824 */ /* 0x000fc400030e061f */
[----:B------:R-:W-:Y:S01]  /*17750*/  @P4 STG.E.U8 desc[UR6][R2.64], R21 ;  /* 0x0000001502004986 */ /* 0x000fe2000c101106 */
[----:B------:R-:W-:Y:S01]  /*17760*/  VIADD R4, R14, UR4 ;  /* 0x000000040e047c36 */ /* 0x000fe20008000000 */
[----:B------:R-:W-:Y:S02]  /*17770*/  ISETP.LT.AND P4, PT, R56, UR10, !P3 ;  /* 0x0000000a38007c0c */ /* 0x000fe4000df81270 */
[----:B------:R0:W-:Y:S01]  /*17780*/  @P5 STG.E.U8 desc[UR6][R12.64], R19 ;  /* 0x000000130c005986 */ /* 0x0001e2000c101106 */
[----:B------:R-:W-:Y:S02]  /*17790*/  ISETP.LT.AND P5, PT, R57, UR10, !P2 ;  /* 0x0000000a39007c0c */ /* 0x000fe4000d7a1270 */
[----:B------:R-:W-:Y:S02]  /*177a0*/  IADD3 R8, P3, R14, R25, RZ ;  /* 0x000000190e087210 */ /* 0x000fe40007f7e0ff */
[----:B------:R-:W-:Y:S02]  /*177b0*/  SHF.R.S32.HI R14, RZ, 0x1f, R4 ;  /* 0x0000001fff0e7819 */ /* 0x000fe40000011404 */
[----:B-1----:R-:W-:Y:S01]  /*177c0*/  IADD3 R10, P6, R4, R29, RZ ;  /* 0x0000001d040a7210 */ /* 0x002fe20007fde0ff */
[----:B------:R-:W-:Y:S01]  /*177d0*/  VIADD R0, R58, 0x4 ;  /* 0x000000043a007836 */ /* 0x000fe20000000000 */
[----:B------:R-:W-:Y:S01]  /*177e0*/  PRMT R15, R5, 0x7771, RZ ;  /* 0x00007771050f7816 */ /* 0x000fe200000000ff */
[----:B------:R-:W-:-:S02]  /*177f0*/  IMAD.X R9, R16, 0x1, R27, P3 ;  /* 0x0000000110097824 */ /* 0x000fc400018e061b */
[----:B------:R-:W-:Y:S01]  /*17800*/  IMAD.X R11, R14, 0x1, R31, P6 ;  /* 0x000000010e0b7824 */ /* 0x000fe200030e061f */
[----:B0-----:R-:W-:Y:S02]  /*17810*/  PRMT R13, R5, 0x7772, RZ ;  /* 0x00007772050d7816 */ /* 0x001fe400000000ff */
[----:B------:R-:W-:Y:S01]  /*17820*/  ISETP.GE.AND P0, PT, R0, UR11, PT ;  /* 0x0000000b00007c0c */ /* 0x000fe2000bf06270 */
[----:B------:R0:W-:Y:S01]  /*17830*/  @P4 STG.E.U8 desc[UR6][R8.64], R15 ;  /* 0x0000000f08004986 */ /* 0x0001e2000c101106 */
[----:B------:R-:W-:Y:S01]  /*17840*/  VIADD R12, R4, UR4 ;  /* 0x00000004040c7c36 */ /* 0x000fe20008000000 */
[----:B------:R-:W-:Y:S02]  /*17850*/  ISETP.LT.AND P4, PT, R56, UR10, !P2 ;  /* 0x0000000a38007c0c */ /* 0x000fe4000d781270 */
[----:B------:R1:W-:Y:S01]  /*17860*/  @P5 STG.E.U8 desc[UR6][R10.64], R13 ;  /* 0x0000000d0a005986 */ /* 0x0003e2000c101106 */
[----:B------:R-:W-:Y:S02]  /*17870*/  ISETP.LT.AND P5, PT, R57, UR10, !P0 ;  /* 0x0000000a39007c0c */ /* 0x000fe4000c7a1270 */
[----:B------:R-:W-:-:S02]  /*17880*/  IADD3 R2, P2, R4, R25, RZ ;  /* 0x0000001904027210 */ /* 0x000fc40007f5e0ff */
[----:B------:R-:W-:Y:S02]  /*17890*/  SHF.R.S32.HI R16, RZ, 0x1f, R12 ;  /* 0x0000001fff107819 */ /* 0x000fe4000001140c */
[----:B------:R-:W-:Y:S01]  /*178a0*/  IADD3 R4, P6, R12, R29, RZ ;  /* 0x0000001d0c047210 */ /* 0x000fe20007fde0ff */
[----:B------:R-:W-:Y:S01]  /*178b0*/  VIADD R0, R58, 0x5 ;  /* 0x000000053a007836 */ /* 0x000fe20000000000 */
[----:B------:R-:W-:Y:S01]  /*178c0*/  PRMT R19, R5, 0x7773, RZ ;  /* 0x0000777305137816 */ /* 0x000fe200000000ff */
[----:B------:R-:W-:Y:S01]  /*178d0*/  IMAD.X R3, R14, 0x1, R27, P2 ;  /* 0x000000010e037824 */ /* 0x000fe200010e061b */
[----:B0-----:R-:W-:Y:S01]  /*178e0*/  PRMT R9, R6, 0x7770, RZ ;  /* 0x0000777006097816 */ /* 0x001fe200000000ff */
[----:B------:R-:W-:Y:S01]  /*178f0*/  IMAD.X R5, R16, 0x1, R31, P6 ;  /* 0x0000000110057824 */ /* 0x000fe200030e061f */
[----:B------:R-:W-:Y:S01]  /*17900*/  ISETP.GE.AND P1, PT, R0, UR11, PT ;  /* 0x0000000b00007c0c */ /* 0x000fe2000bf26270 */
[----:B------:R-:W-:Y:S01]  /*17910*/  VIADD R8, R12, UR4 ;  /* 0x000000040c087c36 */ /* 0x000fe20008000000 */
[----:B------:R-:W-:Y:S01]  /*17920*/  ISETP.LT.AND P0, PT, R56, UR10, !P0 ;  /* 0x0000000a38007c0c */ /* 0x000fe2000c701270 */
[----:B------:R0:W-:Y:S01]  /*17930*/  @P4 STG.E.U8 desc[UR6][R2.64], R19 ;  /* 0x0000001302004986 */ /* 0x0001e2000c101106 */
[----:B------:R-:W-:-:S03]  /*17940*/  ISETP.LT.AND P4, PT, R57, UR10, !P1 ;  /* 0x0000000a39007c0c */ /* 0x000fc6000cf81270 */
[----:B------:R2:W-:Y:S01]  /*17950*/  @P5 STG.E.U8 desc[UR6][R4.64], R9 ;  /* 0x0000000904005986 */ /* 0x0005e2000c101106 */
[----:B------:R-:W-:Y:S02]  /*17960*/  IADD3 R12, P5, R12, R25, RZ ;  /* 0x000000190c0c7210 */ /* 0x000fe40007fbe0ff */
[----:B------:R-:W-:Y:S02]  /*17970*/  SHF.R.S32.HI R18, RZ, 0x1f, R8 ;  /* 0x0000001fff127819 */ /* 0x000fe40000011408 */
[----:B------:R-:W-:Y:S01]  /*17980*/  IADD3 R14, P6, R8, R29, RZ ;  /* 0x0000001d080e7210 */ /* 0x000fe20007fde0ff */
[----:B------:R-:W-:Y:S01]  /*17990*/  VIADD R0, R58, 0x6 ;  /* 0x000000063a007836 */ /* 0x000fe20000000000 */
[----:B------:R-:W-:Y:S01]  /*179a0*/  PRMT R23, R6, 0x7771, RZ ;  /* 0x0000777106177816 */ /* 0x000fe200000000ff */
[----:B-1----:R-:W-:Y:S01]  /*179b0*/  IMAD.X R13, R16, 0x1, R27, P5 ;  /* 0x00000001100d7824 */ /* 0x002fe200028e061b */
[----:B------:R-:W-:Y:S01]  /*179c0*/  PRMT R21, R6, 0x7772, RZ ;  /* 0x0000777206157816 */ /* 0x000fe200000000ff */
[----:B------:R-:W-:Y:S01]  /*179d0*/  IMAD.X R15, R18, 0x1, R31, P6 ;  /* 0x00000001120f7824 */ /* 0x000fe200030e061f */
[----:B------:R-:W-:-:S02]  /*179e0*/  ISETP.GE.AND P3, PT, R0, UR11, PT ;  /* 0x0000000b00007c0c */ /* 0x000fc4000bf66270 */
[----:B------:R-:W-:Y:S01]  /*179f0*/  @P0 STG.E.U8 desc[UR6][R12.64], R23 ;  /* 0x000000170c000986 */ /* 0x000fe2000c101106 */
[C---:B0-----:R-:W-:Y:S01]  /*17a00*/  IADD3 R2, P0, R8.reuse, R25, RZ ;  /* 0x0000001908027210 */ /* 0x041fe20007f1e0ff */
[----:B------:R-:W-:Y:S01]  /*17a10*/  VIADD R16, R8, UR4 ;  /* 0x0000000408107c36 */ /* 0x000fe20008000000 */
[----:B------:R-:W-:Y:S01]  /*17a20*/  ISETP.LT.AND P1, PT, R56, UR10, !P1 ;  /* 0x0000000a38007c0c */ /* 0x000fe2000cf21270 */
[----:B------:R0:W-:Y:S01]  /*17a30*/  @P4 STG.E.U8 desc[UR6][R14.64], R21 ;  /* 0x000000150e004986 */ /* 0x0001e2000c101106 */
[----:B------:R-:W-:Y:S01]  /*17a40*/  ISETP.LT.AND P4, PT, R57, UR10, !P3 ;  /* 0x0000000a39007c0c */ /* 0x000fe2000df81270 */
[----:B------:R-:W-:Y:S01]  /*17a50*/  IMAD.X R3, R18, 0x1, R27, P0 ;  /* 0x0000000112037824 */ /* 0x000fe200000e061b */
[----:B------:R-:W-:Y:S01]  /*17a60*/  SHF.R.S32.HI R18, RZ, 0x1f, R16 ;  /* 0x0000001fff127819 */ /* 0x000fe20000011410 */
[----:B------:R-:W-:Y:S01]  /*17a70*/  VIADD R0, R58, 0x7 ;  /* 0x000000073a007836 */ /* 0x000fe20000000000 */
[----:B--2---:R-:W-:Y:S01]  /*17a80*/  IADD3 R4, P6, R16, R29, RZ ;  /* 0x0000001d10047210 */ /* 0x004fe20007fde0ff */
[----:B------:R1:W2:Y:S01]  /*17a90*/  LDS.128 R8, [R17] ;  /* 0x0000000011087984 */ /* 0x0002a20000000c00 */
[----:B------:R-:W-:-:S02]  /*17aa0*/  PRMT R19, R6, 0x7773, RZ ;  /* 0x0000777306137816 */ /* 0x000fc400000000ff */
[----:B------:R-:W-:Y:S01]  /*17ab0*/  ISETP.GE.AND P2, PT, R0, UR11, PT ;  /* 0x0000000b00007c0c */ /* 0x000fe2000bf46270 */
[----:B------:R-:W-:Y:S01]  /*17ac0*/  IMAD.X R5, R18, 0x1, R31, P6 ;  /* 0x0000000112057824 */ /* 0x000fe200030e061f */
[----:B0-----:R-:W-:Y:S01]  /*17ad0*/  PRMT R21, R7, 0x7770, RZ ;  /* 0x0000777007157816 */ /* 0x001fe200000000ff */
[----:B------:R-:W-:Y:S01]  /*17ae0*/  VIADD R6, R16, UR4 ;  /* 0x0000000410067c36 */ /* 0x000fe20008000000 */
[----:B------:R0:W-:Y:S01]  /*17af0*/  @P1 STG.E.U8 desc[UR6][R2.64], R19 ;  /* 0x0000001302001986 */ /* 0x0001e2000c101106 */
[----:B------:R-:W-:Y:S02]  /*17b00*/  ISETP.LT.AND P3, PT, R56, UR10, !P3 ;  /* 0x0000000a38007c0c */ /* 0x000fe4000df61270 */
[----:B------:R-:W-:Y:S01]  /*17b10*/  ISETP.LT.AND P1, PT, R57, UR10, !P2 ;  /* 0x0000000a39007c0c */ /* 0x000fe2000d721270 */
[----:B------:R-:W-:Y:S01]  /*17b20*/  @P4 STG.E.U8 desc[UR6][R4.64], R21 ;  /* 0x0000001504004986 */ /* 0x000fe2000c101106 */
[----:B------:R-:W-:Y:S02]  /*17b30*/  IADD3 R12, P4, R16, R25, RZ ;  /* 0x00000019100c7210 */ /* 0x000fe40007f9e0ff */
[----:B------:R-:W-:-:S02]  /*17b40*/  SHF.R.S32.HI R20, RZ, 0x1f, R6 ;  /* 0x0000001fff147819 */ /* 0x000fc40000011406 */
[----:B------:R-:W-:Y:S01]  /*17b50*/  IADD3 R14, P6, R6, R29, RZ ;  /* 0x0000001d060e7210 */ /* 0x000fe20007fde0ff */
[----:B------:R-:W-:Y:S01]  /*17b60*/  IMAD.X R13, R18, 0x1, R27, P4 ;  /* 0x00000001120d7824 */ /* 0x000fe200020e061b */
[C---:B-1----:R-:W-:Y:S02]  /*17b70*/  PRMT R17, R7.reuse, 0x7771, RZ ;  /* 0x0000777107117816 */ /* 0x042fe400000000ff */
[----:B0-----:R-:W-:Y:S01]  /*17b80*/  PRMT R19, R7, 0x7772, RZ ;  /* 0x0000777207137816 */ /* 0x001fe200000000ff */
[----:B------:R-:W-:Y:S02]  /*17b90*/  IMAD.X R15, R20, 0x1, R31, P6 ;  /* 0x00000001140f7824 */ /* 0x000fe400030e061f */
[----:B------:R0:W-:Y:S01]  /*17ba0*/  @P3 STG.E.U8 desc[UR6][R12.64], R17 ;  /* 0x000000110c003986 */ /* 0x0001e2000c101106 */
[----:B------:R-:W-:-:S03]  /*17bb0*/  VIADD R0, R58, 0x8 ;  /* 0x000000083a007836 */ /* 0x000fc60000000000 */
[----:B------:R2:W-:Y:S01]  /*17bc0*/  @P1 STG.E.U8 desc[UR6][R14.64], R19 ;  /* 0x000000130e001986 */ /* 0x0005e2000c101106 */
[----:B------:R-:W-:Y:S02]  /*17bd0*/  ISETP.LT.AND P1, PT, R56, UR10, !P2 ;  /* 0x0000000a38007c0c */ /* 0x000fe4000d721270 */
[C---:B------:R-:W-:Y:S01]  /*17be0*/  IADD3 R2, P2, R6.reuse, R25, RZ ;  /* 0x0000001906027210 */ /* 0x040fe20007f5e0ff */
[----:B------:R-:W-:Y:S01]  /*17bf0*/  VIADD R16, R6, UR4 ;  /* 0x0000000406107c36 */ /* 0x000fe20008000000 */
[----:B------:R-:W-:Y:S01]  /*17c00*/  ISETP.GE.AND P5, PT, R0, UR11, PT ;  /* 0x0000000b00007c0c */ /* 0x000fe2000bfa6270 */
[----:B------:R-:W-:Y:S02]  /*17c10*/  VIADD R0, R58, 0x9 ;  /* 0x000000093a007836 */ /* 0x000fe40000000000 */
[----:B------:R-:W-:Y:S01]  /*17c20*/  IMAD.X R3, R20, 0x1, R27, P2 ;  /* 0x0000000114037824 */ /* 0x000fe200010e061b */
[----:B0-----:R-:W-:Y:S02]  /*17c30*/  PRMT R17, R7, 0x7773, RZ ;  /* 0x0000777307117816 */ /* 0x001fe400000000ff */
[----:B------:R-:W-:-:S02]  /*17c40*/  ISETP.LT.AND P3, PT, R57, UR10, !P5 ;  /* 0x0000000a39007c0c */ /* 0x000fc4000ef61270 */
[----:B------:R-:W-:Y:S02]  /*17c50*/  SHF.R.S32.HI R18, RZ, 0x1f, R16 ;  /* 0x0000001fff127819 */ /* 0x000fe40000011410 */
[----:B------:R-:W-:Y:S01]  /*17c60*/  IADD3 R4, P6, R16, R29, RZ ;  /* 0x0000001d10047210 */ /* 0x000fe20007fde0ff */
[----:B------:R-:W-:Y:S01]  /*17c70*/  @P1 STG.E.U8 desc[UR6][R2.64], R17 ;  /* 0x0000001102001986 */ /* 0x000fe2000c101106 */
[----:B------:R-:W-:Y:S02]  /*17c80*/  ISETP.GE.AND P0, PT, R0, UR11, PT ;  /* 0x0000000b00007c0c */ /* 0x000fe4000bf06270 */
[----:B------:R-:W-:Y:S02]  /*17c90*/  ISETP.LT.AND P5, PT, R56, UR10, !P5 ;  /* 0x0000000a38007c0c */ /* 0x000fe4000efa1270 */
[C---:B------:R-:W-:Y:S01]  /*17ca0*/  IADD3 R6, P1, R16.reuse, R25, RZ ;  /* 0x0000001910067210 */ /* 0x040fe20007f3e0ff */
[----:B------:R-:W-:Y:S02]  /*17cb0*/  VIADD R16, R16, UR4 ;  /* 0x0000000410107c36 */ /* 0x000fe40008000000 */
[----:B------:R-:W-:Y:S01]  /*17cc0*/  IMAD.X R5, R18, 0x1, R31, P6 ;  /* 0x0000000112057824 */ /* 0x000fe200030e061f */
[----:B------:R-:W-:Y:S01]  /*17cd0*/  ISETP.LT.AND P6, PT, R57, UR10, !P0 ;  /* 0x0000000a39007c0c */ /* 0x000fe2000c7c1270 */
[----:B------:R-:W-:Y:S01]  /*17ce0*/  VIADD R0, R58, 0xa ;  /* 0x0000000a3a007836 */ /* 0x000fe20000000000 */
[----:B--2---:R-:W-:Y:S01]  /*17cf0*/  PRMT R19, R8, 0x7770, RZ ;  /* 0x0000777008137816 */ /* 0x004fe200000000ff */
[----:B------:R-:W-:Y:S01]  /*17d00*/  IMAD.X R7, R18, 0x1, R27, P1 ;  /* 0x0000000112077824 */ /* 0x000fe200008e061b */
[----:B------:R-:W-:-:S02]  /*17d10*/  SHF.R.S32.HI R18, RZ, 0x1f, R16 ;  /* 0x0000001fff127819 */ /* 0x000fc40000011410 */
[----:B------:R-:W-:Y:S02]  /*17d20*/  IADD3 R12, P1, R16, R29, RZ ;  /* 0x0000001d100c7210 */ /* 0x000fe40007f3e0ff */
[----:B------:R-:W-:Y:S01]  /*17d30*/  PRMT R15, R8, 0x7771, RZ ;  /* 0x00007771080f7816 */ /* 0x000fe200000000ff */
[----:B------:R0:W-:Y:S01]  /*17d40*/  @P3 STG.E.U8 desc[UR6][R4.64], R19 ;  /* 0x0000001304003986 */ /* 0x0001e2000c101106 */
[----:B------:R-:W-:Y:S01]  /*17d50*/  ISETP.GE.AND P4, PT, R0, UR11, PT ;  /* 0x0000000b00007c0c */ /* 0x000fe2000bf86270 */
[----:B------:R-:W-:Y:S01]  /*17d60*/  IMAD.X R13, R18, 0x1, R31, P1 ;  /* 0x00000001120d7824 */ /* 0x000fe200008e061f */
[----:B------:R-:W-:Y:S01]  /*17d70*/  ISETP.LT.AND P1, PT, R56, UR10, !P0 ;  /* 0x0000000a38007c0c */ /* 0x000fe2000c721270 */
[----:B------:R-:W-:Y:S01]  /*17d80*/  VIADD R14, R16, UR4 ;  /* 0x00000004100e7c36 */ /* 0x000fe20008000000 */
[----:B------:R1:W-:Y:S01]  /*17d90*/  @P5 STG.E.U8 desc[UR6][R6.64], R15 ;  /* 0x0000000f06005986 */ /* 0x0003e2000c101106 */
[----:B------:R-:W-:Y:S02]  /*17da0*/  ISETP.LT.AND P5, PT, R57, UR10, !P4 ;  /* 0x0000000a39007c0c */ /* 0x000fe4000e7a1270 */
[----:B0-----:R-:W-:-:S02]  /*17db0*/  PRMT R19, R8, 0x7772, RZ ;  /* 0x0000777208137816 */ /* 0x001fc400000000ff */
[----:B------:R-:W-:Y:S02]  /*17dc0*/  IADD3 R2, P0, R16, R25, RZ ;  /* 0x0000001910027210 */ /* 0x000fe40007f1e0ff */
[----:B------:R-:W-:Y:S01]  /*17dd0*/  SHF.R.S32.HI R16, RZ, 0x1f, R14 ;  /* 0x0000001fff107819 */ /* 0x000fe2000001140e */
[----:B------:R0:W-:Y:S01]  /*17de0*/  @P6 STG.E.U8 desc[UR6][R12.64], R19 ;  /* 0x000000130c006986 */ /* 0x0001e2000c101106 */
[----:B------:R-:W-:Y:S01]  /*17df0*/  IADD3 R4, P6, R14, R29, RZ ;  /* 0x0000001d0e047210 */ /* 0x000fe20007fde0ff */
[----:B------:R-:W-:Y:S01]  /*17e00*/  VIADD R0, R58, 0xb ;  /* 0x0000000b3a007836 */ /* 0x000fe20000000000 */
[----:B------:R-:W-:Y:S01]  /*17e10*/  PRMT R17, R8, 0x7773, RZ ;  /* 0x0000777308117816 */ /* 0x000fe200000000ff */
[----:B------:R-:W-:Y:S01]  /*17e20*/  IMAD.X R3, R18, 0x1, R27, P0 ;  /* 0x0000000112037824 */ /* 0x000fe200000e061b */
[----:B-1----:R-:W-:Y:S01]  /*17e30*/  PRMT R15, R9, 0x7770, RZ ;  /* 0x00007770090f7816 */ /* 0x002fe200000000ff */
[----:B------:R-:W-:Y:S01]  /*17e40*/  IMAD.X R5, R16, 0x1, R31, P6 ;  /* 0x0000000110057824 */ /* 0x000fe200030e061f */
[----:B------:R-:W-:Y:S01]  /*17e50*/  ISETP.GE.AND P2, PT, R0, UR11, PT ;  /* 0x0000000b00007c0c */ /* 0x000fe2000bf46270 */
[----:B------:R-:W-:Y:S01]  /*17e60*/  VIADD R8, R14, UR4 ;  /* 0x000000040e087c36 */ /* 0x000fe20008000000 */
[----:B------:R-:W-:Y:S01]  /*17e70*/  ISETP.LT.AND P4, PT, R56, UR10, !P4 ;  /* 0x0000000a38007c0c */ /* 0x000fe2000e781270 */
[----:B------:R1:W-:Y:S01]  /*17e80*/  @P1 STG.E.U8 desc[UR6][R2.64], R17 ;  /* 0x0000001102001986 */ /* 0x0003e2000c101106 */
[----:B------:R-:W-:Y:S01]  /*17e90*/  IADD3 R6, P1, R14, R25, RZ ;  /* 0x000000190e067210 */ /* 0x000fe20007f3e0ff */
[----:B------:R-:W-:-:S02]  /*17ea0*/  VIADD R0, R58, 0xc ;  /* 0x0000000c3a007836 */ /* 0x000fc40000000000 */
[----:B------:R2:W-:Y:S01]  /*17eb0*/  @P5 STG.E.U8 desc[UR6][R4.64], R15 ;  /* 0x0000000f04005986 */ /* 0x0005e2000c101106 */
[----:B------:R-:W-:Y:S02]  /*17ec0*/  ISETP.LT.AND P5, PT, R57, UR10, !P2 ;  /* 0x0000000a39007c0c */ /* 0x000fe4000d7a1270 */
[----:B------:R-:W-:Y:S02]  /*17ed0*/  SHF.R.S32.HI R14, RZ, 0x1f, R8 ;  /* 0x0000001fff0e7819 */ /* 0x000fe40000011408 */
[----:B0-----:R-:W-:Y:S01]  /*17ee0*/  IADD3 R12, P6, R8, R29, RZ ;  /* 0x0000001d080c7210 */ /* 0x001fe20007fde0ff */
[----:B------:R-:W-:Y:S01]  /*17ef0*/  IMAD.X R7, R16, 0x1, R27, P1 ;  /* 0x0000000110077824 */ /* 0x000fe200008e061b */
[----:B------:R-:W-:Y:S02]  /*17f00*/  ISETP.GE.AND P3, PT, R0, UR11, PT ;  /* 0x0000000b00007c0c */ /* 0x000fe4000bf66270 */
[----:B-1----:R-:W-:Y:S01]  /*17f10*/  PRMT R17, R9, 0x7771, RZ ;  /* 0x0000777109117816 */ /* 0x002fe200000000ff */
[----:B------:R-:W-:-:S02]  /*17f20*/  VIADD R0, R58, 0xd ;  /* 0x0000000d3a007836 */ /* 0x000fc40000000000 */
[----:B------:R-:W-:Y:S01]  /*17f30*/  IMAD.X R13, R14, 0x1, R31, P6 ;  /* 0x000000010e0d7824 */ /* 0x000fe200030e061f */
[----:B--2---:R-:W-:Y:S02]  /*17f40*/  PRMT R15, R9, 0x7772, RZ ;  /* 0x00007772090f7816 */ /* 0x004fe400000000ff */
[C---:B------:R-:W-:Y:S01]  /*17f50*/  IADD3 R2, P6, R8.reuse, R25, RZ ;  /* 0x0000001908027210 */ /* 0x040fe20007fde0ff */
[----:B------:R-:W-:Y:S01]  /*17f60*/  VIADD R8, R8, UR4 ;  /* 0x0000000408087c36 */ /* 0x000fe20008000000 */
[----:B------:R-:W-:Y:S01]  /*17f70*/  ISETP.LT.AND P2, PT, R56, UR10, !P2 ;  /* 0x0000000a38007c0c */ /* 0x000fe2000d741270 */
[----:B------:R0:W-:Y:S01]  /*17f80*/  @P4 STG.E.U8 desc[UR6][R6.64], R17 ;  /* 0x0000001106004986 */ /* 0x0001e2000c101106 */
[----:B------:R-:W-:Y:S01]  /*17f90*/  ISETP.LT.AND P4, PT, R57, UR10, !P3 ;  /* 0x0000000a39007c0c */ /* 0x000fe2000df81270 */
[----:B------:R-:W-:Y:S01]  /*17fa0*/  IMAD.X R3, R14, 0x1, R27, P6 ;  /* 0x000000010e037824 */ /* 0x000fe200030e061b */
[----:B------:R-:W-:Y:S01]  /*17fb0*/  ISETP.GE.AND P0, PT, R0, UR11, PT ;  /* 0x0000000b00007c0c */ /* 0x000fe2000bf06270 */
[----:B------:R-:W-:Y:S01]  /*17fc0*/  VIADD R0, R58, 0xe ;  /* 0x0000000e3a007836 */ /* 0x000fe20000000000 */
[----:B------:R-:W-:Y:S01]  /*17fd0*/  ISETP.LT.AND P3, PT, R56, UR10, !P3 ;  /* 0x0000000a38007c0c */ /* 0x000fe2000df61270 */
[----:B------:R1:W-:Y:S01]  /*17fe0*/  @P5 STG.E.U8 desc[UR6][R12.64], R15 ;  /* 0x0000000f0c005986 */ /* 0x0003e2000c101106 */
[----:B------:R-:W-:-:S02]  /*17ff0*/  SHF.R.S32.HI R14, RZ, 0x1f, R8 ;  /* 0x0000001fff0e7819 */ /* 0x000fc40000011408 */
[C---:B------:R-:W-:Y:S02]  /*18000*/  IADD3 R4, P5, R8.reuse, R29, RZ ;  /* 0x0000001d08047210 */ /* 0x040fe40007fbe0ff */
[----:B0-----:R-:W-:Y:S02]  /*18010*/  IADD3 R6, P6, R8, R25, RZ ;  /* 0x0000001908067210 */ /* 0x001fe40007fde0ff */
[----:B------:R-:W-:Y:S01]  /*18020*/  ISETP.GE.AND P1, PT, R0, UR11, PT ;  /* 0x0000000b00007c0c */ /* 0x000fe2000bf26270 */
[----:B------:R-:W-:Y:S01]  /*18030*/  VIADD R0, R58, 0xf ;  /* 0x0000000f3a007836 */ /* 0x000fe20000000000 */
[----:B------:R-:W-:Y:S01]  /*18040*/  PRMT R9, R9, 0x7773, RZ ;  /* 0x0000777309097816 */ /* 0x000fe200000000ff */
[----:B------:R-:W-:Y:S01]  /*18050*/  IMAD.X R5, R14, 0x1, R31, P5 ;  /* 0x000000010e057824 */ /* 0x000fe200028e061f */
[----:B------:R-:W-:Y:S01]  /*18060*/  PRMT R17, R10, 0x7770, RZ ;  /* 0x000077700a117816 */ /* 0x000fe200000000ff */
[----:B------:R-:W-:Y:S01]  /*18070*/  IMAD.X R7, R14, 0x1, R27, P6 ;  /* 0x000000010e077824 */ /* 0x000fe200030e061b */
[----:B-1----:R-:W-:Y:S01]  /*18080*/  PRMT R15, R10, 0x7771, RZ ;  /* 0x000077710a0f7816 */ /* 0x002fe200000000ff */
[----:B------:R-:W-:Y:S01]  /*18090*/  VIADD R8, R8, UR4 ;  /* 0x0000000408087c36 */ /* 0x000fe20008000000 */
[----:B------:R0:W-:Y:S01]  /*180a0*/  @P2 STG.E.U8 desc[UR6][R2.64], R9 ;  /* 0x0000000902002986 */ /* 0x0001e2000c101106 */
[----:B------:R-:W-:-:S02]  /*180b0*/  ISETP.GE.AND P2, PT, R0, UR11, PT ;  /* 0x0000000b00007c0c */ /* 0x000fc4000bf46270 */
[----:B------:R-:W-:Y:S01]  /*180c0*/  VIADD R0, R8, UR4 ;  /* 0x0000000408007c36 */ /* 0x000fe20008000000 */
[----:B------:R1:W-:Y:S04]  /*180d0*/  @P4 STG.E.U8 desc[UR6][R4.64], R17 ;  /* 0x0000001104004986 */ /* 0x0003e8000c101106 */
[----:B------:R2:W-:Y:S01]  /*180e0*/  @P3 STG.E.U8 desc[UR6][R6.64], R15 ;  /* 0x0000000f06003986 */ /* 0x0005e2000c101106 */
[----:B------:R-:W-:Y:S01]  /*180f0*/  VIADD R13, R0, UR4 ;  /* 0x00000004000d7c36 */ /* 0x000fe20008000000 */
[----:B0-----:R-:W-:Y:S02]  /*18100*/  SHF.R.S32.HI R9, RZ, 0x1f, R8 ;  /* 0x0000001fff097819 */ /* 0x001fe40000011408 */
[C---:B------:R-:W-:Y:S02]  /*18110*/  IADD3 R2, P3, R8.reuse, R29, RZ ;  /* 0x0000001d08027210 */ /* 0x040fe40007f7e0ff */
[----:B------:R-:W-:-:S02]  /*18120*/  IADD3 R8, P4, R8, R25, RZ ;  /* 0x0000001908087210 */ /* 0x000fc40007f9e0ff */
[----:B------:R-:W-:Y:S01]  /*18130*/  SHF.R.S32.HI R16, RZ, 0x1f, R0 ;  /* 0x0000001fff107819 */ /* 0x000fe20000011400 */
[C---:B------:R-:W-:Y:S01]  /*18140*/  IMAD.X R3, R9.reuse, 0x1, R31, P3 ;  /* 0x0000000109037824 */ /* 0x040fe200018e061f */
[C---:B-1----:R-:W-:Y:S01]  /*18150*/  IADD3 R4, P3, R0.reuse, R29, RZ ;  /* 0x0000001d00047210 */ /* 0x042fe20007f7e0ff */
[----:B------:R-:W-:Y:S01]  /*18160*/  IMAD.X R9, R9, 0x1, R27, P4 ;  /* 0x0000000109097824 */ /* 0x000fe200020e061b */
[----:B--2---:R-:W-:Y:S02]  /*18170*/  IADD3 R6, P6, R0, R25, RZ ;  /* 0x0000001900067210 */ /* 0x004fe40007fde0ff */
[----:B------:R-:W-:Y:S02]  /*18180*/  IADD3 R12, P4, R13, R29, RZ ;  /* 0x0000001d0d0c7210 */ /* 0x000fe40007f9e0ff */
[----:B------:R-:W-:Y:S01]  /*18190*/  SHF.R.S32.HI R0, RZ, 0x1f, R13 ;  /* 0x0000001fff007819 */ /* 0x000fe2000001140d */
[C---:B------:R-:W-:Y:S01]  /*181a0*/  IMAD.X R5, R16.reuse, 0x1, R31, P3 ;  /* 0x0000000110057824 */ /* 0x040fe200018e061f */
[----:B------:R-:W-:Y:S01]  /*181b0*/  ISETP.LT.AND P5, PT, R57, UR10, !P0 ;  /* 0x0000000a39007c0c */ /* 0x000fe2000c7a1270 */
[----:B------:R-:W-:Y:S01]  /*181c0*/  IMAD.X R7, R16, 0x1, R27, P6 ;  /* 0x0000000110077824 */ /* 0x000fe200030e061b */
[----:B------:R-:W-:-:S02]  /*181d0*/  ISETP.LT.AND P0, PT, R56, UR10, !P0 ;  /* 0x0000000a38007c0c */ /* 0x000fc4000c701270 */
[----:B------:R-:W-:Y:S01]  /*181e0*/  IADD3 R14, P3, R13, R25, RZ ;  /* 0x000000190d0e7210 */ /* 0x000fe20007f7e0ff */
[----:B------:R-:W-:Y:S01]  /*181f0*/  IMAD.X R13, R0, 0x1, R31, P4 ;  /* 0x00000001000d7824 */ /* 0x000fe200020e061f */
[C---:B------:R-:W-:Y:S02]  /*18200*/  ISETP.LT.AND P6, PT, R57.reuse, UR10, !P1 ;  /* 0x0000000a39007c0c */ /* 0x040fe4000cfc1270 */
[C---:B------:R-:W-:Y:S02]  /*18210*/  ISETP.LT.AND P1, PT, R56.reuse, UR10, !P1 ;  /* 0x0000000a38007c0c */ /* 0x040fe4000cf21270 */
[----:B------:R-:W-:Y:S02]  /*18220*/  ISETP.LT.AND P4, PT, R57, UR10, !P2 ;  /* 0x0000000a39007c0c */ /* 0x000fe4000d781270 */
[----:B------:R-:W-:Y:S02]  /*18230*/  ISETP.LT.AND P2, PT, R56, UR10, !P2 ;  /* 0x0000000a38007c0c */ /* 0x000fe4000d741270 */
[----:B------:R-:W-:-:S02]  /*18240*/  PRMT R25, R10, 0x7772, RZ ;  /* 0x000077720a197816 */ /* 0x000fc400000000ff */
[----:B------:R-:W-:Y:S02]  /*18250*/  PRMT R23, R10, 0x7773, RZ ;  /* 0x000077730a177816 */ /* 0x000fe400000000ff */
[C---:B------:R-:W-:Y:S02]  /*18260*/  PRMT R17, R11.reuse, 0x7773, RZ ;  /* 0x000077730b117816 */ /* 0x040fe400000000ff */
[C---:B------:R-:W-:Y:S02]  /*18270*/  PRMT R19, R11.reuse, 0x7772, RZ ;  /* 0x000077720b137816 */ /* 0x040fe400000000ff */
[C---:B------:R-:W-:Y:S02]  /*18280*/  PRMT R21, R11.reuse, 0x7771, RZ ;  /* 0x000077710b157816 */ /* 0x040fe400000000ff */
[----:B------:R-:W-:Y:S01]  /*18290*/  PRMT R11, R11, 0x7770, RZ ;  /* 0x000077700b0b7816 */ /* 0x000fe200000000ff */
[----:B------:R0:W-:Y:S04]  /*182a0*/  @P5 STG.E.U8 desc[UR6][R2.64], R25 ;  /* 0x0000001902005986 */ /* 0x0001e8000c101106 */
[----:B------:R0:W-:Y:S04]  /*182b0*/  @P0 STG.E.U8 desc[UR6][R8.64], R23 ;  /* 0x0000001708000986 */ /* 0x0001e8000c101106 */
[----:B------:R0:W-:Y:S04]  /*182c0*/  @P6 STG.E.U8 desc[UR6][R4.64], R11 ;  /* 0x0000000b04006986 */ /* 0x0001e8000c101106 */
[----:B------:R0:W-:Y:S01]  /*182d0*/  @P1 STG.E.U8 desc[UR6][R6.64], R21 ;  /* 0x0000001506001986 */ /* 0x0001e2000c101106 */
[----:B------:R-:W-:-:S03]  /*182e0*/  IMAD.X R15, R0, 0x1, R27, P3 ;  /* 0x00000001000f7824 */ /* 0x000fc600018e061b */
[----:B------:R0:W-:Y:S01]  /*182f0*/  @P4 STG.E.U8 desc[UR6][R12.64], R19 ;  /* 0x000000130c004986 */ /* 0x0001e2000c101106 */
[----:B------:R-:W-:Y:S05]  /*18300*/  @!P2 EXIT ;  /* 0x000000000000a94d */ /* 0x000fea0003800000 */
[----:B------:R-:W-:Y:S01]  /*18310*/  STG.E.U8 desc[UR6][R14.64], R17 ;  /* 0x000000110e007986 */ /* 0x000fe2000c101106 */
[----:B------:R-:W-:Y:S05]  /*18320*/  EXIT ;  /* 0x000000000000794d */ /* 0x000fea0003800000 */
.L_x_3:
[----:B------:R-:W-:-:S00]  /*18330*/  BRA `(.L_x_3) ;  /* 0xfffffffc00fc7947 */ /* 0x000fc0000383ffff */
[----:B------:R-:W-:-:S00]  /*18340*/  NOP ;  /* 0x0000000000007918 */ /* 0x000fc00000000000 */
        /* <DEDUP_REMOVED lines=11> */
.L_x_4:


//--------------------- .nv.shared.matmul_kernel  --------------------------
	.section	.nv.shared.matmul_kernel,"aw",@nobits
	.sectionflags	@""
	.align	16
	.zero		1024


//--------------------- .nv.shared.reserved.0     --------------------------
	.section	.nv.shared.reserved.0,"aw",@nobits
	.weak		__nv_reservedSMEM_offset_0_alias
	.size		__nv_reservedSMEM_offset_0_alias, 0, 0
	.other		__nv_reservedSMEM_offset_0_alias,@"STO_CUDA_RESERVED_SHARED STV_DEFAULT"
__nv_reservedSMEM_offset_0_alias:
	.zero		0


//--------------------- .nv.constant0.matmul_kernel --------------------------
	.section	.nv.constant0.matmul_kernel,"a",@progbits
	.sectionflags	@""
	.align	4
.nv.constant0.matmul_kernel:
	.zero		608


//--------------------- SYMBOLS --------------------------

	.type		.nv.reservedSmem.offset0,@object
	.size		.nv.reservedSmem.offset0,0x4
